def matmul_kernel(
    a_ptr,
    b_ptr,
    c_ptr,
    M,
    N,
    K,
    stride_am,
    stride_ak,
    stride_bk,
    stride_bn,
    stride_cm,
    stride_cn,
    BLOCK_M: tl.constexpr,
    BLOCK_N: tl.constexpr,
    BLOCK_K: tl.constexpr,
    GROUP_M: tl.constexpr,
):
    pid = tl.program_id(axis=0)
    num_pid_m = tl.cdiv(M, BLOCK_M)
    num_pid_n = tl.cdiv(N, BLOCK_N)
    num_pid_in_group = GROUP_M * num_pid_n
    group_id = pid // num_pid_in_group
    first_pid_m = group_id * GROUP_M
    group_size_m = min(num_pid_m - first_pid_m, GROUP_M)
    pid_m = first_pid_m + ((pid % num_pid_in_group) % group_size_m)
    pid_n = (pid % num_pid_in_group) // group_size_m

    offs_am = (pid_m * BLOCK_M + tl.arange(0, BLOCK_M)) % M
    offs_bn = (pid_n * BLOCK_N + tl.arange(0, BLOCK_N)) % N
    offs_k = tl.arange(0, BLOCK_K)
    a_ptrs = a_ptr + offs_am[:, None] * stride_am + offs_k[None, :] * stride_ak
    b_ptrs = b_ptr + offs_k[:, None] * stride_bk + offs_bn[None, :] * stride_bn

    acc = tl.zeros((BLOCK_M, BLOCK_N), dtype=tl.float32)
    for kk in range(0, tl.cdiv(K, BLOCK_K)):
        a = tl.load(a_ptrs, mask=offs_k[None, :] < K - kk * BLOCK_K, other=0.0)
        b = tl.load(b_ptrs, mask=offs_k[:, None] < K - kk * BLOCK_K, other=0.0)
        acc = tl.dot(a, b, acc)
        a_ptrs += BLOCK_K * stride_ak
        b_ptrs += BLOCK_K * stride_bk

    c = acc.to(c_ptr.dtype.element_ty)
    offs_cm = pid_m * BLOCK_M + tl.arange(0, BLOCK_M)
    offs_cn = pid_n * BLOCK_N + tl.arange(0, BLOCK_N)
    c_ptrs = c_ptr + offs_cm[:, None] * stride_cm + offs_cn[None, :] * stride_cn
    mask = (offs_cm[:, None] < M) & (offs_cn[None, :] < N)
    tl.store(c_ptrs, c, mask=mask)

# config = {"BLOCK_K": 64, "BLOCK_M": 256, "BLOCK_N": 128, "GROUP_M": 1, "arch": "sm_80", "dtype": "bf16", "num_ctas": 1, "num_stages": 3, "num_warps": 4}
# arch = sm_80


// ===== COMPILED SASS (sm_80) =====

	.target	sm_80

	.elftype	@"ET_EXEC"


//--------------------- .note.nv.tkinfo           --------------------------
	.section	.note.nv.tkinfo,"",@"SHT_NOTE"
	.sectionflags	@"SHF_NOTE_NV_TKINFO"
	.tkinfo
        /*0018*/ 	.word	0x00000002
        /*0030*/ 	.string	""
        /*0030*/ 	.string	"ptxas"
        /*0030*/ 	.string	"Cuda compilation tools, release 13.0, V13.0.88"
        /*0030*/ 	.string	"Build cuda_13.0.r13.0/compiler.36424714_0"
        /*0030*/ 	.string	"-v  -suppress-debug-info  -lineinfo  -arch sm_80 "



//--------------------- .note.nv.cuinfo           --------------------------
	.section	.note.nv.cuinfo,"",@"SHT_NOTE"
	.sectionflags	@"SHF_NOTE_NV_CUINFO"
        /*0018*/ 	.short	0x0002
        /*001a*/ 	.short	0x0050
        /*001c*/ 	.short	0x0082
	.zero		2


//--------------------- .nv.info                  --------------------------
	.section	.nv.info,"",@"SHT_CUDA_INFO"
	.align	4


	//----- nvinfo : EIATTR_REGCOUNT
	.align		4
        /*0000*/ 	.byte	0x04, 0x2f
        /*0002*/ 	.short	(.L_1 - .L_0)
	.align		4
.L_0:
        /*0004*/ 	.word	index@(matmul_kernel)
        /*0008*/ 	.word	0x00000020


	//----- nvinfo : EIATTR_FRAME_SIZE
	.align		4
.L_1:
        /*000c*/ 	.byte	0x04, 0x11
        /*000e*/ 	.short	(.L_3 - .L_2)
	.align		4
.L_2:
        /*0010*/ 	.word	index@(matmul_kernel)
        /*0014*/ 	.word	0x00002070


	//----- nvinfo : EIATTR_MIN_STACK_SIZE
	.align		4
.L_3:
        /*0018*/ 	.byte	0x04, 0x12
        /*001a*/ 	.short	(.L_5 - .L_4)
	.align		4
.L_4:
        /*001c*/ 	.word	index@(matmul_kernel)
        /*0020*/ 	.word	0x00002070
.L_5:


//--------------------- .nv.info.matmul_kernel    --------------------------
	.section	.nv.info.matmul_kernel,"",@"SHT_CUDA_INFO"
	.sectionflags	@""
	.align	4


	//----- nvinfo : EIATTR_CUDA_API_VERSION
	.align		4
        /*0000*/ 	.byte	0x04, 0x37
        /*0002*/ 	.short	(.L_7 - .L_6)
.L_6:
        /*0004*/ 	.word	0x00000082


	//----- nvinfo : EIATTR_SW2861232_WAR
	.align		4
.L_7:
        /*0008*/ 	.byte	0x01, 0x35
	.zero		2


	//----- nvinfo : EIATTR_PARAM_CBANK
	.align		4
        /*000c*/ 	.byte	0x04, 0x0a
        /*000e*/ 	.short	(.L_9 - .L_8)
	.align		4
.L_8:
        /*0010*/ 	.word	index@(.nv.constant0.matmul_kernel)
        /*0014*/ 	.short	0x0160
        /*0016*/ 	.short	0x0050


	//----- nvinfo : EIATTR_CBANK_PARAM_SIZE
	.align		4
.L_9:
        /*0018*/ 	.byte	0x03, 0x19
        /*001a*/ 	.short	0x0050


	//----- nvinfo : EIATTR_KPARAM_INFO
	.align		4
        /*001c*/ 	.byte	0x04, 0x17
        /*001e*/ 	.short	(.L_11 - .L_10)
.L_10:
        /*0020*/ 	.word	0x00000000
        /*0024*/ 	.short	0x000d
        /*0026*/ 	.short	0x0048
        /*0028*/ 	.byte	0x00, 0xf4, 0x21, 0x00


	//----- nvinfo : EIATTR_KPARAM_INFO
	.align		4
.L_11:
        /*002c*/ 	.byte	0x04, 0x17
        /*002e*/ 	.short	(.L_13 - .L_12)
.L_12:
        /*0030*/ 	.word	0x00000000
        /*0034*/ 	.short	0x000c
        /*0036*/ 	.short	0x0040
        /*0038*/ 	.byte	0x00, 0xf4, 0x21, 0x00


	//----- nvinfo : EIATTR_KPARAM_INFO
	.align		4
.L_13:
        /*003c*/ 	.byte	0x04, 0x17
        /*003e*/ 	.short	(.L_15 - .L_14)
.L_14:
        /*0040*/ 	.word	0x00000000
        /*0044*/ 	.short	0x000b
        /*0046*/ 	.short	0x0038
        /*0048*/ 	.byte	0x00, 0xf0, 0x11, 0x00


	//----- nvinfo : EIATTR_KPARAM_INFO
	.align		4
.L_15:
        /*004c*/ 	.byte	0x04, 0x17
        /*004e*/ 	.short	(.L_17 - .L_16)
.L_16:
        /*0050*/ 	.word	0x00000000
        /*0054*/ 	.short	0x000a
        /*0056*/ 	.short	0x0034
        /*0058*/ 	.byte	0x00, 0xf0, 0x11, 0x00


	//----- nvinfo : EIATTR_KPARAM_INFO
	.align		4
.L_17:
        /*005c*/ 	.byte	0x04, 0x17
        /*005e*/ 	.short	(.L_19 - .L_18)
.L_18:
        /*0060*/ 	.word	0x00000000
        /*0064*/ 	.short	0x0009
        /*0066*/ 	.short	0x0030
        /*0068*/ 	.byte	0x00, 0xf0, 0x11, 0x00


	//----- nvinfo : EIATTR_KPARAM_INFO
	.align		4
.L_19:
        /*006c*/ 	.byte	0x04, 0x17
        /*006e*/ 	.short	(.L_21 - .L_20)
.L_20:
        /*0070*/ 	.word	0x00000000
        /*0074*/ 	.short	0x0008
        /*0076*/ 	.short	0x002c
        /*0078*/ 	.byte	0x00, 0xf0, 0x11, 0x00


	//----- nvinfo : EIATTR_KPARAM_INFO
	.align		4
.L_21:
        /*007c*/ 	.byte	0x04, 0x17
        /*007e*/ 	.short	(.L_23 - .L_22)
.L_22:
        /*0080*/ 	.word	0x00000000
        /*0084*/ 	.short	0x0007
        /*0086*/ 	.short	0x0028
        /*0088*/ 	.byte	0x00, 0xf0, 0x11, 0x00


	//----- nvinfo : EIATTR_KPARAM_INFO
	.align		4
.L_23:
        /*008c*/ 	.byte	0x04, 0x17
        /*008e*/ 	.short	(.L_25 - .L_24)
.L_24:
        /*0090*/ 	.word	0x00000000
        /*0094*/ 	.short	0x0006
        /*0096*/ 	.short	0x0024
        /*0098*/ 	.byte	0x00, 0xf0, 0x11, 0x00


	//----- nvinfo : EIATTR_KPARAM_INFO
	.align		4
.L_25:
        /*009c*/ 	.byte	0x04, 0x17
        /*009e*/ 	.short	(.L_27 - .L_26)
.L_26:
        /*00a0*/ 	.word	0x00000000
        /*00a4*/ 	.short	0x0005
        /*00a6*/ 	.short	0x0020
        /*00a8*/ 	.byte	0x00, 0xf0, 0x11, 0x00


	//----- nvinfo : EIATTR_KPARAM_INFO
	.align		4
.L_27:
        /*00ac*/ 	.byte	0x04, 0x17
        /*00ae*/ 	.short	(.L_29 - .L_28)
.L_28:
        /*00b0*/ 	.word	0x00000000
        /*00b4*/ 	.short	0x0004
        /*00b6*/ 	.short	0x001c
        /*00b8*/ 	.byte	0x00, 0xf0, 0x11, 0x00


	//----- nvinfo : EIATTR_KPARAM_INFO
	.align		4
.L_29:
        /*00bc*/ 	.byte	0x04, 0x17
        /*00be*/ 	.short	(.L_31 - .L_30)
.L_30:
        /*00c0*/ 	.word	0x00000000
        /*00c4*/ 	.short	0x0003
        /*00c6*/ 	.short	0x0018
        /*00c8*/ 	.byte	0x00, 0xf0, 0x11, 0x00


	//----- nvinfo : EIATTR_KPARAM_INFO
	.align		4
.L_31:
        /*00cc*/ 	.byte	0x04, 0x17
        /*00ce*/ 	.short	(.L_33 - .L_32)
.L_32:
        /*00d0*/ 	.word	0x00000000
        /*00d4*/ 	.short	0x0002
        /*00d6*/ 	.short	0x0010
        /*00d8*/ 	.byte	0x00, 0xf4, 0x21, 0x00


	//----- nvinfo : EIATTR_KPARAM_INFO
	.align		4
.L_33:
        /*00dc*/ 	.byte	0x04, 0x17
        /*00de*/ 	.short	(.L_35 - .L_34)
.L_34:
        /*00e0*/ 	.word	0x00000000
        /*00e4*/ 	.short	0x0001
        /*00e6*/ 	.short	0x0008
        /*00e8*/ 	.byte	0x00, 0xf4, 0x21, 0x00


	//----- nvinfo : EIATTR_KPARAM_INFO
	.align		4
.L_35:
        /*00ec*/ 	.byte	0x04, 0x17
        /*00ee*/ 	.short	(.L_37 - .L_36)
.L_36:
        /*00f0*/ 	.word	0x00000000
        /*00f4*/ 	.short	0x0000
        /*00f6*/ 	.short	0x0000
        /*00f8*/ 	.byte	0x00, 0xf4, 0x21, 0x00


	//----- nvinfo : EIATTR_MAXREG_COUNT
	.align		4
.L_37:
        /*00fc*/ 	.byte	0x03, 0x1b
        /*00fe*/ 	.short	0x00ff


	//----- nvinfo : EIATTR_NUM_BARRIERS
	.align		4
        /*0100*/ 	.byte	0x02, 0x4c
        /*0102*/ 	.byte	0x01
	.zero		1


	//----- nvinfo : EIATTR_ANNOTATIONS
	.align		4
        /*0104*/ 	.byte	0x04, 0x55
        /*0106*/ 	.short	(.L_39 - .L_38)


	//   ....[0]....
.L_38:
        /*0108*/ 	.word	0x00000001
        /*010c*/ 	.byte	0x00, 0x05, 0x00, 0x00, 0x01, 0x00, 0x00, 0x00, 0x10, 0x05, 0x00, 0x00, 0x01, 0x00, 0x00, 0x00
        /* <DEDUP_REMOVED lines=3243> */
        /*cbcc*/ 	.byte	0x40, 0xf1, 0x02, 0x00, 0x01, 0x00, 0x00, 0x00, 0xf0, 0xf1, 0x02, 0x00


	//----- nvinfo : EIATTR_MERCURY_ISA_VERSION
	.align		4
.L_39:
        /*cbd8*/ 	.byte	0x03, 0x5f
        /*cbda*/ 	.short	0x0000


	//----- nvinfo : EIATTR_EXIT_INSTR_OFFSETS
	.align		4
        /*cbdc*/ 	.byte	0x04, 0x1c
        /*cbde*/ 	.short	(.L_41 - .L_40)


	//   ....[0]....
.L_40:
        /*cbe0*/ 	.word	0x0002f330


	//   ....[1]....
        /*cbe4*/ 	.word	0x0002f360


	//----- nvinfo : EIATTR_REQNTID
	.align		4
.L_41:
        /*cbe8*/ 	.byte	0x04, 0x10
        /*cbea*/ 	.short	(.L_43 - .L_42)
.L_42:
        /*cbec*/ 	.word	0x00000080
        /*cbf0*/ 	.word	0x00000001
        /*cbf4*/ 	.word	0x00000001
.L_43:


//--------------------- .nv.callgraph             --------------------------
	.section	.nv.callgraph,"",@"SHT_CUDA_CALLGRAPH"
	.align	4
	.sectionentsize	8
	.align		4
        /*0000*/ 	.word	0x00000000
	.align		4
        /*0004*/ 	.word	0xffffffff
	.align		4
        /*0008*/ 	.word	0x00000000
	.align		4
        /*000c*/ 	.word	0xfffffffe
	.align		4
        /*0010*/ 	.word	0x00000000
	.align		4
        /*0014*/ 	.word	0xfffffffd
	.align		4
        /*0018*/ 	.word	0x00000000
	.align		4
        /*001c*/ 	.word	0xfffffffc


//--------------------- .nv.rel.action            --------------------------
	.section	.nv.rel.action,"",@"SHT_CUDA_RELOCINFO"
	.align	8
	.sectionentsize	8
        /*0000*/ 	.byte	0x73, 0x00, 0x00, 0x00, 0x00, 0x00, 0x00, 0x00, 0x00, 0x00, 0x00, 0x11, 0x25, 0x00, 0x05, 0x36


//--------------------- .nv.constant0.matmul_kernel --------------------------
	.section	.nv.constant0.matmul_kernel,"a",@progbits
	.sectionflags	@""
	.align	4
.nv.constant0.matmul_kernel:
	.zero		432


//--------------------- .text.matmul_kernel       --------------------------
	.section	.text.matmul_kernel,"ax",@progbits
	.sectioninfo	@"SHI_REGISTERS=32"
	.align	128
        .global         matmul_kernel
        .type           matmul_kernel,@function
        .size           matmul_kernel,(.L_x_5 - matmul_kernel)
        .other          matmul_kernel,@"STO_CUDA_ENTRY STV_DEFAULT"
matmul_kernel:
.text.matmul_kernel:
[----:B------:R-:W-:-:S03]  /*0000*/  IMAD.MOV.U32 R1, RZ, RZ, c[0x0][0x28] ;  /* 0x00000a00ff017624 */ /* 0x000fc600078e00ff */
[----:B------:R-:W-:Y:S01]  /*0010*/  IMAD.MOV.U32 R0, RZ, RZ, c[0x0][0x17c] ;  /* 0x00005f00ff007624 */ /* 0x000fe200078e00ff */
[----:B------:R-:W0:Y:S01]  /*0020*/  S2R R12, SR_TID.X ;  /* 0x00000000000c7919 */ /* 0x000e220000002100 */
[----:B------:R-:W-:Y:S01]  /*0030*/  IADD3 R1, R1, -0x2070, RZ ;  /* 0xffffdf9001017810 */ /* 0x000fe20007ffe0ff */
[----:B------:R-:W-:Y:S02]  /*0040*/  ULDC.64 UR6, c[0x0][0x118] ;  /* 0x0000460000067ab9 */ /* 0x000fe40000000a00 */
[----:B------:R-:W-:-:S04]  /*0050*/  IADD3 R0, R0, 0x7f, RZ ;  /* 0x0000007f00007810 */ /* 0x000fc80007ffe0ff */
[----:B------:R-:W-:-:S04]  /*0060*/  SHF.R.S32.HI R3, RZ, 0x1f, R0 ;  /* 0x0000001fff037819 */ /* 0x000fc80000011400 */
[----:B------:R-:W-:Y:S02]  /*0070*/  LEA.HI R0, R3, R0, RZ, 0x7 ;  /* 0x0000000003007211 */ /* 0x000fe400078f38ff */
[----:B------:R-:W1:Y:S02]  /*0080*/  S2R R3, SR_CTAID.X ;  /* 0x0000000000037919 */ /* 0x000e640000002500 */
[----:B------:R-:W-:-:S04]  /*0090*/  SHF.R.S32.HI R0, RZ, 0x7, R0 ;  /* 0x00000007ff007819 */ /* 0x000fc80000011400 */
[-C--:B------:R-:W-:Y:S02]  /*00a0*/  IABS R7, R0.reuse ;  /* 0x0000000000077213 */ /* 0x080fe40000000000 */
[----:B------:R-:W-:Y:S02]  /*00b0*/  IABS R10, R0 ;  /* 0x00000000000a7213 */ /* 0x000fe40000000000 */
[----:B------:R-:W2:Y:S01]  /*00c0*/  I2F.RP R2, R7 ;  /* 0x0000000700027306 */ /* 0x000ea20000209400 */
[----:B0-----:R-:W-:Y:S02]  /*00d0*/  LOP3.LUT R13, R12, 0x7f, RZ, 0xc0, !PT ;  /* 0x0000007f0c0d7812 */ /* 0x001fe400078ec0ff */
[----:B-1----:R-:W-:-:S05]  /*00e0*/  IABS R8, R3 ;  /* 0x0000000300087213 */ /* 0x002fca0000000000 */
[----:B--2---:R-:W0:Y:S02]  /*00f0*/  MUFU.RCP R2, R2 ;  /* 0x0000000200027308 */ /* 0x004e240000001000 */
[----:B0-----:R-:W-:-:S06]  /*0100*/  IADD3 R4, R2, 0xffffffe, RZ ;  /* 0x0ffffffe02047810 */ /* 0x001fcc0007ffe0ff */
[----:B------:R0:W1:Y:S02]  /*0110*/  F2I.FTZ.U32.TRUNC.NTZ R5, R4 ;  /* 0x0000000400057305 */ /* 0x000064000021f000 */
[----:B0-----:R-:W-:Y:S02]  /*0120*/  IMAD.MOV.U32 R4, RZ, RZ, RZ ;  /* 0x000000ffff047224 */ /* 0x001fe400078e00ff */
[----:B-1----:R-:W-:-:S04]  /*0130*/  IMAD.MOV R6, RZ, RZ, -R5 ;  /* 0x000000ffff067224 */ /* 0x002fc800078e0a05 */
[----:B------:R-:W-:Y:S02]  /*0140*/  IMAD R9, R6, R7, RZ ;  /* 0x0000000706097224 */ /* 0x000fe400078e02ff */
[----:B------:R-:W-:Y:S02]  /*0150*/  IMAD.MOV.U32 R6, RZ, RZ, R8 ;  /* 0x000000ffff067224 */ /* 0x000fe400078e0008 */
[----:B------:R-:W-:-:S04]  /*0160*/  IMAD.HI.U32 R5, R5, R9, R4 ;  /* 0x0000000905057227 */ /* 0x000fc800078e0004 */
[----:B------:R-:W-:Y:S02]  /*0170*/  IMAD.MOV R9, RZ, RZ, -R10 ;  /* 0x000000ffff097224 */ /* 0x000fe400078e0a0a */
[----:B------:R-:W-:-:S04]  /*0180*/  IMAD.HI.U32 R2, R5, R6, RZ ;  /* 0x0000000605027227 */ /* 0x000fc800078e00ff */
[----:B------:R-:W-:-:S05]  /*0190*/  IMAD R4, R2, R9, R6 ;  /* 0x0000000902047224 */ /* 0x000fca00078e0206 */
[----:B------:R-:W-:-:S13]  /*01a0*/  ISETP.GT.U32.AND P1, PT, R7, R4, PT ;  /* 0x000000040700720c */ /* 0x000fda0003f24070 */
[----:B------:R-:W-:Y:S01]  /*01b0*/  @!P1 IMAD.IADD R4, R4, 0x1, -R7 ;  /* 0x0000000104049824 */ /* 0x000fe200078e0a07 */
[----:B------:R-:W-:Y:S02]  /*01c0*/  @!P1 IADD3 R2, R2, 0x1, RZ ;  /* 0x0000000102029810 */ /* 0x000fe40007ffe0ff */
[----:B------:R-:W-:Y:S02]  /*01d0*/  ISETP.NE.AND P1, PT, R0, RZ, PT ;  /* 0x000000ff0000720c */ /* 0x000fe40003f25270 */
[----:B------:R-:W-:Y:S02]  /*01e0*/  ISETP.GE.U32.AND P0, PT, R4, R7, PT ;  /* 0x000000070400720c */ /* 0x000fe40003f06070 */
[----:B------:R-:W-:-:S04]  /*01f0*/  LOP3.LUT R4, R3, R0, RZ, 0x3c, !PT ;  /* 0x0000000003047212 */ /* 0x000fc800078e3cff */
[----:B------:R-:W-:Y:S01]  /*0200*/  ISETP.GE.AND P2, PT, R4, RZ, PT ;  /* 0x000000ff0400720c */ /* 0x000fe20003f46270 */
[----:B------:R-:W-:-:S05]  /*0210*/  IMAD.MOV.U32 R4, RZ, RZ, c[0x0][0x178] ;  /* 0x00005e00ff047624 */ /* 0x000fca00078e00ff */
[----:B------:R-:W-:Y:S02]  /*0220*/  IADD3 R4, R4, 0xff, RZ ;  /* 0x000000ff04047810 */ /* 0x000fe40007ffe0ff */
[----:B------:R-:W-:Y:S02]  /*0230*/  @P0 IADD3 R2, R2, 0x1, RZ ;  /* 0x0000000102020810 */ /* 0x000fe40007ffe0ff */
[----:B------:R-:W-:-:S03]  /*0240*/  SHF.R.S32.HI R5, RZ, 0x1f, R4 ;  /* 0x0000001fff057819 */ /* 0x000fc60000011404 */
[----:B------:R-:W-:Y:S01]  /*0250*/  @!P2 IMAD.MOV R2, RZ, RZ, -R2 ;  /* 0x000000ffff02a224 */ /* 0x000fe200078e0a02 */
[----:B------:R-:W-:Y:S02]  /*0260*/  LEA.HI R5, R5, R4, RZ, 0x8 ;  /* 0x0000000405057211 */ /* 0x000fe400078f40ff */
[----:B------:R-:W-:-:S04]  /*0270*/  @!P1 LOP3.LUT R2, RZ, R0, RZ, 0x33, !PT ;  /* 0x00000000ff029212 */ /* 0x000fc800078e33ff */
[----:B------:R-:W-:Y:S01]  /*0280*/  LEA.HI.SX32 R5, R5, -R2, 0x18 ;  /* 0x8000000205057211 */ /* 0x000fe200078fc2ff */
[----:B------:R-:W-:-:S03]  /*0290*/  IMAD.MOV R7, RZ, RZ, -R2 ;  /* 0x000000ffff077224 */ /* 0x000fc600078e0a02 */
[----:B------:R-:W-:Y:S01]  /*02a0*/  IMNMX R8, R5, 0x1, PT ;  /* 0x0000000105087817 */ /* 0x000fe20003800200 */
[----:B------:R-:W-:-:S03]  /*02b0*/  IMAD R7, R0, R7, R3 ;  /* 0x0000000700077224 */ /* 0x000fc600078e0203 */
[-C--:B------:R-:W-:Y:S02]  /*02c0*/  IABS R9, R8.reuse ;  /* 0x0000000800097213 */ /* 0x080fe40000000000 */
[----:B------:R-:W-:Y:S02]  /*02d0*/  IABS R11, R8 ;  /* 0x00000008000b7213 */ /* 0x000fe40000000000 */
[----:B------:R-:W0:Y:S08]  /*02e0*/  I2F.RP R6, R9 ;  /* 0x0000000900067306 */ /* 0x000e300000209400 */
[----:B0-----:R-:W0:Y:S02]  /*02f0*/  MUFU.RCP R6, R6 ;  /* 0x0000000600067308 */ /* 0x001e240000001000 */
[----:B0-----:R-:W-:-:S06]  /*0300*/  IADD3 R4, R6, 0xffffffe, RZ ;  /* 0x0ffffffe06047810 */ /* 0x001fcc0007ffe0ff */
[----:B------:R0:W1:Y:S02]  /*0310*/  F2I.FTZ.U32.TRUNC.NTZ R5, R4 ;  /* 0x0000000400057305 */ /* 0x000064000021f000 */
[----:B0-----:R-:W-:Y:S02]  /*0320*/  IMAD.MOV.U32 R4, RZ, RZ, RZ ;  /* 0x000000ffff047224 */ /* 0x001fe400078e00ff */
[----:B-1----:R-:W-:-:S04]  /*0330*/  IMAD.MOV R10, RZ, RZ, -R5 ;  /* 0x000000ffff0a7224 */ /* 0x002fc800078e0a05 */
[----:B------:R-:W-:Y:S01]  /*0340*/  IMAD.MOV.U32 R0, RZ, RZ, R10 ;  /* 0x000000ffff007224 */ /* 0x000fe200078e000a */
[----:B------:R-:W-:-:S03]  /*0350*/  IABS R10, R7 ;  /* 0x00000007000a7213 */ /* 0x000fc60000000000 */
        /* <DEDUP_REMOVED lines=12> */
[----:B------:R-:W-:-:S07]  /*0420*/  ISETP.GE.AND P2, PT, R0, RZ, PT ;  /* 0x000000ff0000720c */ /* 0x000fce0003f46270 */
[----:B------:R-:W-:-:S05]  /*0430*/  @P0 IADD3 R5, R5, 0x1, RZ ;  /* 0x0000000105050810 */ /* 0x000fca0007ffe0ff */
[----:B------:R-:W-:Y:S02]  /*0440*/  IMAD.MOV.U32 R0, RZ, RZ, R5 ;  /* 0x000000ffff007224 */ /* 0x000fe400078e0005 */
[----:B------:R-:W-:Y:S02]  /*0450*/  IMAD.MOV.U32 R5, RZ, RZ, 0x3f ;  /* 0x0000003fff057424 */ /* 0x000fe400078e00ff */
[----:B------:R-:W-:Y:S01]  /*0460*/  @!P2 IMAD.MOV R0, RZ, RZ, -R0 ;  /* 0x000000ffff00a224 */ /* 0x000fe200078e0a00 */
[----:B------:R-:W-:Y:S02]  /*0470*/  @!P1 LOP3.LUT R0, RZ, R8, RZ, 0x33, !PT ;  /* 0x00000008ff009212 */ /* 0x000fe400078e33ff */
[----:B------:R-:W-:-:S03]  /*0480*/  IADD3 R5, R5, c[0x0][0x180], RZ ;  /* 0x0000600005057a10 */ /* 0x000fc60007ffe0ff */
[----:B------:R-:W-:Y:S01]  /*0490*/  IMAD.MOV R3, RZ, RZ, -R0 ;  /* 0x000000ffff037224 */ /* 0x000fe200078e0a00 */
[----:B------:R-:W-:Y:S01]  /*04a0*/  ISETP.GT.AND P0, PT, R5, 0x3f, PT ;  /* 0x0000003f0500780c */ /* 0x000fe20003f04270 */
[----:B------:R-:W-:Y:S02]  /*04b0*/  IMAD.SHL.U32 R0, R0, 0x80, RZ ;  /* 0x0000008000007824 */ /* 0x000fe400078e00ff */
[----:B------:R-:W-:-:S04]  /*04c0*/  IMAD R3, R8, R3, R7 ;  /* 0x0000000308037224 */ /* 0x000fc800078e0207 */
[----:B------:R-:W-:-:S04]  /*04d0*/  IMAD.IADD R3, R2, 0x1, R3 ;  /* 0x0000000102037824 */ /* 0x000fc800078e0203 */
[----:B------:R-:W-:-:S05]  /*04e0*/  IMAD R28, R3, 0x100, R13 ;  /* 0x00000100031c7824 */ /* 0x000fca00078e020d */
[----:B------:R-:W-:Y:S01]  /*04f0*/  IADD3 R29, R28, 0x80, RZ ;  /* 0x000000801c1d7810 */ /* 0x000fe20007ffe0ff */
[----:B------:R0:W-:Y:S04]  /*0500*/  STL [R1+0x760], R28 ;  /* 0x0007601c01007387 */ /* 0x0001e80000100800 */
[----:B------:R0:W-:Y:S04]  /*0510*/  STL [R1+0x764], R29 ;  /* 0x0007641d01007387 */ /* 0x0001e80000100800 */
[----:B------:R0:W-:Y:S01]  /*0520*/  STL [R1+0x75c], R0 ;  /* 0x00075c0001007387 */ /* 0x0001e20000100800 */
[----:B------:R-:W-:Y:S05]  /*0530*/  @P0 BRA `(.L_x_0) ;  /* 0x0000077000000947 */ /* 0x000fea0003800000 */
[----:B0-----:R-:W-:Y:S01]  /*0540*/  IMAD.SHL.U32 R0, R12, 0x20, RZ ;  /* 0x000000200c007824 */ /* 0x001fe200078e00ff */
[----:B------:R-:W-:Y:S01]  /*0550*/  CS2R R24, SRZ ;  /* 0x0000000000187805 */ /* 0x000fe2000001ff00 */
[----:B------:R-:W-:Y:S01]  /*0560*/  CS2R R26, SRZ ;  /* 0x00000000001a7805 */ /* 0x000fe2000001ff00 */
[----:B------:R-:W-:Y:S01]  /*0570*/  CS2R R20, SRZ ;  /* 0x0000000000147805 */ /* 0x000fe2000001ff00 */
[----:B------:R-:W-:Y:S01]  /*0580*/  CS2R R22, SRZ ;  /* 0x0000000000167805 */ /* 0x000fe2000001ff00 */
[----:B------:R0:W-:Y:S01]  /*0590*/  STL [R1+0xd8c], R0 ;  /* 0x000d8c0001007387 */ /* 0x0001e20000100800 */
[----:B------:R-:W-:Y:S01]  /*05a0*/  CS2R R16, SRZ ;  /* 0x0000000000107805 */ /* 0x000fe2000001ff00 */
[----:B------:R-:W-:Y:S01]  /*05b0*/  CS2R R18, SRZ ;  /* 0x0000000000127805 */ /* 0x000fe2000001ff00 */
[----:B------:R-:W-:Y:S01]  /*05c0*/  CS2R R12, SRZ ;  /* 0x00000000000c7805 */ /* 0x000fe2000001ff00 */
[----:B------:R0:W-:Y:S01]  /*05d0*/  STL [R1], RZ ;  /* 0x000000ff01007387 */ /* 0x0001e20000100800 */
[----:B------:R-:W-:Y:S01]  /*05e0*/  CS2R R14, SRZ ;  /* 0x00000000000e7805 */ /* 0x000fe2000001ff00 */
[----:B------:R-:W-:Y:S01]  /*05f0*/  CS2R R8, SRZ ;  /* 0x0000000000087805 */ /* 0x000fe2000001ff00 */
[----:B------:R-:W-:Y:S01]  /*0600*/  CS2R R10, SRZ ;  /* 0x00000000000a7805 */ /* 0x000fe2000001ff00 */
[----:B------:R0:W-:Y:S01]  /*0610*/  STL [R1+0x4], RZ ;  /* 0x000004ff01007387 */ /* 0x0001e20000100800 */
[----:B------:R-:W-:Y:S01]  /*0620*/  CS2R R4, SRZ ;  /* 0x0000000000047805 */ /* 0x000fe2000001ff00 */
[----:B------:R-:W-:-:S02]  /*0630*/  CS2R R6, SRZ ;  /* 0x0000000000067805 */ /* 0x000fc4000001ff00 */
[----:B------:R0:W-:Y:S04]  /*0640*/  STL [R1+0x8], RZ ;  /* 0x000008ff01007387 */ /* 0x0001e80000100800 */
        /* <DEDUP_REMOVED lines=100> */
[----:B------:R0:W-:Y:S01]  /*0c90*/  STL [R1+0x26c], RZ ;  /* 0x00026cff01007387 */ /* 0x0001e20000100800 */
[----:B------:R-:W-:Y:S05]  /*0ca0*/  BRA `(.L_x_1) ;  /* 0x0002780000007947 */ /* 0x000fea0003800000 */
.L_x_0:
[----:B------:R-:W-:Y:S01]  /*0cb0*/  IABS R4, c[0x0][0x178] ;  /* 0x00005e0000047a13 */ /* 0x000fe20000000000 */
[----:B------:R-:W-:Y:S01]  /*0cc0*/  IMAD.MOV.U32 R13, RZ, RZ, R0 ;  /* 0x000000ffff0d7224 */ /* 0x000fe200078e0000 */
[----:B0-----:R-:W-:Y:S01]  /*0cd0*/  IABS R0, c[0x0][0x17c] ;  /* 0x00005f0000007a13 */ /* 0x001fe20000000000 */
[----:B------:R-:W0:Y:S01]  /*0ce0*/  S2R R15, SR_TID.X ;  /* 0x00000000000f7919 */ /* 0x000e220000002100 */
[----:B------:R-:W1:Y:S01]  /*0cf0*/  I2F.RP R8, R4 ;  /* 0x0000000400087306 */ /* 0x000e620000209400 */
[----:B------:R-:W-:Y:S01]  /*0d00*/  SHF.R.S32.HI R14, RZ, 0x1f, R5 ;  /* 0x0000001fff0e7819 */ /* 0x000fe20000011405 */
[----:B------:R-:W-:Y:S01]  /*0d10*/  IMAD.MOV.U32 R19, RZ, RZ, R28 ;  /* 0x000000ffff137224 */ /* 0x000fe200078e001c */
[----:B------:R-:W-:-:S02]  /*0d20*/  ISETP.GE.AND P4, PT, R29, RZ, PT ;  /* 0x000000ff1d00720c */ /* 0x000fc40003f86270 */
[----:B------:R-:W-:-:S03]  /*0d30*/  LEA.HI R5, R14, R5, RZ, 0x6 ;  /* 0x000000050e057211 */ /* 0x000fc600078f30ff */
[----:B------:R-:W2:Y:S02]  /*0d40*/  I2F.RP R10, R0 ;  /* 0x00000000000a7306 */ /* 0x000ea40000209400 */
[----:B------:R-:W-:Y:S06]  /*0d50*/  STL [R1+0x114], R5 ;  /* 0x0001140501007387 */ /* 0x000fec0000100800 */
[----:B-1----:R-:W1:Y:S01]  /*0d60*/  MUFU.RCP R8, R8 ;  /* 0x0000000800087308 */ /* 0x002e620000001000 */
[----:B0-----:R-:W-:-:S07]  /*0d70*/  IMAD.SHL.U32 R2, R15, 0x2, RZ ;  /* 0x000000020f027824 */ /* 0x001fce00078e00ff */
[----:B--2---:R-:W0:Y:S01]  /*0d80*/  MUFU.RCP R10, R10 ;  /* 0x0000000a000a7308 */ /* 0x004e220000001000 */
[----:B------:R-:W-:Y:S02]  /*0d90*/  LOP3.LUT R9, R15, 0x40, RZ, 0xc0, !PT ;  /* 0x000000400f097812 */ /* 0x000fe400078ec0ff */
[----:B------:R-:W-:Y:S02]  /*0da0*/  SHF.R.U32.HI R28, RZ, 0x6, R15 ;  /* 0x00000006ff1c7819 */ /* 0x000fe4000001160f */
[----:B------:R-:W-:Y:S02]  /*0db0*/  LOP3.LUT R12, R2, 0x10, RZ, 0xc0, !PT ;  /* 0x00000010020c7812 */ /* 0x000fe400078ec0ff */
[----:B------:R-:W-:Y:S02]  /*0dc0*/  SGXT.U32 R28, R28, 0x1 ;  /* 0x000000011c1c781a */ /* 0x000fe40000000000 */
[----:B-1----:R-:W-:Y:S02]  /*0dd0*/  IADD3 R6, R8, 0xffffffe, RZ ;  /* 0x0ffffffe08067810 */ /* 0x002fe40007ffe0ff */
[----:B------:R-:W-:-:S02]  /*0de0*/  LEA.HI R9, R9, R12, RZ, 0x1f ;  /* 0x0000000c09097211 */ /* 0x000fc400078ff8ff */
[----:B------:R1:W2:Y:S01]  /*0df0*/  F2I.FTZ.U32.TRUNC.NTZ R7, R6 ;  /* 0x0000000600077305 */ /* 0x0002a2000021f000 */
[----:B------:R-:W-:Y:S02]  /*0e00*/  IABS R8, R19 ;  /* 0x0000001300087213 */ /* 0x000fe40000000000 */
[----:B0-----:R-:W-:Y:S01]  /*0e10*/  IADD3 R3, R10, 0xffffffe, RZ ;  /* 0x0ffffffe0a037810 */ /* 0x001fe20007ffe0ff */
[----:B------:R0:W-:Y:S01]  /*0e20*/  STL [R1+0x84], R9 ;  /* 0x0000840901007387 */ /* 0x0001e20000100800 */
[----:B------:R-:W-:Y:S02]  /*0e30*/  LOP3.LUT R10, R15, 0x7, RZ, 0xc0, !PT ;  /* 0x000000070f0a7812 */ /* 0x000fe400078ec0ff */
[----:B------:R-:W-:Y:S02]  /*0e40*/  LOP3.LUT R28, R13, R28, RZ, 0xfc, !PT ;  /* 0x0000001c0d1c7212 */ /* 0x000fe400078efcff */
[----:B------:R-:W3:Y:S01]  /*0e50*/  F2I.FTZ.U32.TRUNC.NTZ R3, R3 ;  /* 0x0000000300037305 */ /* 0x000ee2000021f000 */
[----:B-1----:R-:W-:Y:S01]  /*0e60*/  IMAD.MOV.U32 R6, RZ, RZ, RZ ;  /* 0x000000ffff067224 */ /* 0x002fe200078e00ff */
[----:B0-----:R-:W-:Y:S01]  /*0e70*/  IABS R9, R29 ;  /* 0x0000001d00097213 */ /* 0x001fe20000000000 */
[----:B--2---:R-:W-:-:S04]  /*0e80*/  IMAD.MOV R11, RZ, RZ, -R7 ;  /* 0x000000ffff0b7224 */ /* 0x004fc800078e0a07 */
[----:B------:R-:W-:-:S04]  /*0e90*/  IMAD R5, R11, R4, RZ ;  /* 0x000000040b057224 */ /* 0x000fc800078e02ff */
[----:B------:R-:W-:-:S04]  /*0ea0*/  IMAD.HI.U32 R6, R7, R5, R6 ;  /* 0x0000000507067227 */ /* 0x000fc800078e0006 */
[----:B------:R-:W-:Y:S02]  /*0eb0*/  IMAD.MOV.U32 R5, RZ, RZ, R8 ;  /* 0x000000ffff057224 */ /* 0x000fe400078e0008 */
[----:B------:R-:W-:Y:S02]  /*0ec0*/  IMAD.MOV.U32 R7, RZ, RZ, R9 ;  /* 0x000000ffff077224 */ /* 0x000fe400078e0009 */
[----:B------:R-:W-:-:S04]  /*0ed0*/  IMAD.HI.U32 R8, R6, R5, RZ ;  /* 0x0000000506087227 */ /* 0x000fc800078e00ff */
[----:B------:R-:W-:Y:S02]  /*0ee0*/  IMAD R9, R10, 0x90, RZ ;  /* 0x000000900a097824 */ /* 0x000fe400078e02ff */
[----:B---3--:R-:W-:Y:S02]  /*0ef0*/  IMAD.MOV R11, RZ, RZ, -R3 ;  /* 0x000000ffff0b7224 */ /* 0x008fe400078e0a03 */
[----:B------:R-:W-:Y:S01]  /*0f00*/  IMAD.MOV R8, RZ, RZ, -R8 ;  /* 0x000000ffff087224 */ /* 0x000fe200078e0a08 */
[----:B------:R-:W-:Y:S01]  /*0f10*/  LOP3.LUT R10, R9, 0x30, R2, 0x78, !PT ;  /* 0x00000030090a7812 */ /* 0x000fe200078e7802 */
[----:B------:R-:W-:-:S04]  /*0f20*/  IMAD.HI.U32 R6, R6, R7, RZ ;  /* 0x0000000706067227 */ /* 0x000fc800078e00ff */
[----:B------:R-:W-:Y:S01]  /*0f30*/  IMAD R9, R11, R0, RZ ;  /* 0x000000000b097224 */ /* 0x000fe200078e02ff */
[----:B------:R-:W-:Y:S01]  /*0f40*/  LOP3.LUT R11, R28, 0x7c, RZ, 0xfc, !PT ;  /* 0x0000007c1c0b7812 */ /* 0x000fe200078efcff */
[----:B------:R-:W-:Y:S01]  /*0f50*/  IMAD.MOV.U32 R2, RZ, RZ, RZ ;  /* 0x000000ffff027224 */ /* 0x000fe200078e00ff */
[----:B------:R0:W-:Y:S01]  /*0f60*/  STL [R1+0x118], R10 ;  /* 0x0001180a01007387 */ /* 0x0001e20000100800 */
[----:B------:R-:W-:Y:S01]  /*0f70*/  IMAD R5, R4, R8, R5 ;  /* 0x0000000804057224 */ /* 0x000fe200078e0205 */
[----:B------:R-:W-:Y:S01]  /*0f80*/  LOP3.LUT R8, R28, 0x7e, RZ, 0xfc, !PT ;  /* 0x0000007e1c087812 */ /* 0x000fe200078efcff */
[----:B------:R-:W-:Y:S01]  /*0f90*/  IMAD.MOV R6, RZ, RZ, -R6 ;  /* 0x000000ffff067224 */ /* 0x000fe200078e0a06 */
[----:B------:R-:W-:Y:S01]  /*0fa0*/  IABS R16, R11 ;  /* 0x0000000b00107213 */ /* 0x000fe20000000000 */
[----:B------:R-:W-:Y:S01]  /*0fb0*/  IMAD.HI.U32 R3, R3, R9, R2 ;  /* 0x0000000903037227 */ /* 0x000fe200078e0002 */
[----:B------:R-:W-:Y:S02]  /*0fc0*/  IABS R17, R8 ;  /* 0x0000000800117213 */ /* 0x000fe40000000000 */
[C---:B------:R-:W-:Y:S01]  /*0fd0*/  ISETP.GT.U32.AND P0, PT, R4.reuse, R5, PT ;  /* 0x000000050400720c */ /* 0x040fe20003f04070 */
[----:B------:R-:W-:Y:S01]  /*0fe0*/  IMAD R7, R4, R6, R7 ;  /* 0x0000000604077224 */ /* 0x000fe200078e0207 */
[----:B------:R-:W-:Y:S01]  /*0ff0*/  ISETP.GE.AND P5, PT, R8, RZ, PT ;  /* 0x000000ff0800720c */ /* 0x000fe20003fa6270 */
[----:B------:R-:W-:Y:S01]  /*1000*/  IMAD.HI.U32 R6, R3, R17, RZ ;  /* 0x0000001103067227 */ /* 0x000fe200078e00ff */
[----:B------:R-:W-:-:S02]  /*1010*/  LOP3.LUT R9, R15, 0x3f, RZ, 0xc0, !PT ;  /* 0x0000003f0f097812 */ /* 0x000fc400078ec0ff */
[----:B------:R-:W-:Y:S01]  /*1020*/  ISETP.GT.U32.AND P1, PT, R4, R7, PT ;  /* 0x000000070400720c */ /* 0x000fe20003f24070 */
[----:B------:R-:W-:Y:S01]  /*1030*/  IMAD.MOV R6, RZ, RZ, -R6 ;  /* 0x000000ffff067224 */ /* 0x000fe200078e0a06 */
[----:B------:R-:W-:Y:S01]  /*1040*/  SHF.R.S32.HI R2, RZ, 0x6, R15 ;  /* 0x00000006ff027819 */ /* 0x000fe2000001140f */
[----:B------:R-:W-:Y:S01]  /*1050*/  IMAD.HI.U32 R8, R3, R16, RZ ;  /* 0x0000001003087227 */ /* 0x000fe200078e00ff */
[----:B0-----:R-:W-:Y:S02]  /*1060*/  LOP3.LUT R10, R28, 0x7a, RZ, 0xfc, !PT ;  /* 0x0000007a1c0a7812 */ /* 0x001fe400078efcff */
[----:B------:R-:W-:Y:S01]  /*1070*/  SGXT R2, R2, 0x1 ;  /* 0x000000010202781a */ /* 0x000fe20000000200 */
[----:B------:R-:W-:Y:S01]  /*1080*/  IMAD R17, R0, R6, R17 ;  /* 0x0000000600117224 */ /* 0x000fe200078e0211 */
[----:B------:R-:W-:Y:S01]  /*1090*/  IABS R13, R10 ;  /* 0x0000000a000d7213 */ /* 0x000fe20000000000 */
[----:B------:R-:W-:Y:S01]  /*10a0*/  @!P0 IMAD.IADD R5, R5, 0x1, -R4 ;  /* 0x0000000105058824 */ /* 0x000fe200078e0a04 */
[----:B------:R-:W-:Y:S01]  /*10b0*/  LOP3.LUT R6, R28, 0x78, RZ, 0xfc, !PT ;  /* 0x000000781c067812 */ /* 0x000fe200078efcff */
[----:B------:R-:W-:Y:S01]  /*10c0*/  IMAD.MOV R15, RZ, RZ, -R8 ;  /* 0x000000ffff0f7224 */ /* 0x000fe200078e0a08 */
[----:B------:R-:W-:Y:S01]  /*10d0*/  ISETP.GT.U32.AND P6, PT, R0, R17, PT ;  /* 0x000000110000720c */ /* 0x000fe20003fc4070 */
[----:B------:R-:W-:Y:S01]  /*10e0*/  @!P1 IMAD.IADD R7, R7, 0x1, -R4 ;  /* 0x0000000107079824 */ /* 0x000fe200078e0a04 */
[----:B------:R-:W-:Y:S01]  /*10f0*/  ISETP.GT.U32.AND P1, PT, R4, R5, PT ;  /* 0x000000050400720c */ /* 0x000fe20003f24070 */
[----:B------:R-:W-:Y:S01]  /*1100*/  IMAD R16, R0, R15, R16 ;  /* 0x0000000f00107224 */ /* 0x000fe200078e0210 */
[----:B------:R-:W-:Y:S01]  /*1110*/  IABS R12, R6 ;  /* 0x00000006000c7213 */ /* 0x000fe20000000000 */
[----:B------:R-:W-:Y:S01]  /*1120*/  IMAD.SHL.U32 R9, R9, 0x2, RZ ;  /* 0x0000000209097824 */ /* 0x000fe200078e00ff */
[----:B------:R-:W-:-:S02]  /*1130*/  ISETP.GE.AND P2, PT, R11, RZ, PT ;  /* 0x000000ff0b00720c */ /* 0x000fc40003f46270 */
[----:B------:R-:W-:Y:S01]  /*1140*/  ISETP.GT.U32.AND P0, PT, R0, R16, PT ;  /* 0x000000100000720c */ /* 0x000fe20003f04070 */
[----:B------:R-:W-:Y:S01]  /*1150*/  IMAD.HI.U32 R11, R3, R12, RZ ;  /* 0x0000000c030b7227 */ /* 0x000fe200078e00ff */
[----:B------:R-:W-:Y:S02]  /*1160*/  LOP3.LUT R2, R9, 0x90, R2, 0x78, !PT ;  /* 0x0000009009027812 */ /* 0x000fe400078e7802 */
[----:B------:R-:W-:Y:S01]  /*1170*/  ISETP.GT.U32.AND P3, PT, R4, R7, PT ;  /* 0x000000070400720c */ /* 0x000fe20003f64070 */
[----:B------:R-:W-:Y:S02]  /*1180*/  @!P6 IMAD.IADD R17, R17, 0x1, -R0 ;  /* 0x000000011111e824 */ /* 0x000fe400078e0a00 */
[----:B------:R-:W-:Y:S01]  /*1190*/  IMAD.HI.U32 R9, R3, R13, RZ ;  /* 0x0000000d03097227 */ /* 0x000fe200078e00ff */
[----:B------:R0:W-:Y:S02]  /*11a0*/  STL [R1+0xd90], R2 ;  /* 0x000d900201007387 */ /* 0x0001e40000100800 */
[----:B------:R-:W-:Y:S01]  /*11b0*/  ISETP.GT.U32.AND P6, PT, R0, R17, PT ;  /* 0x000000110000720c */ /* 0x000fe20003fc4070 */
[----:B------:R-:W-:Y:S01]  /*11c0*/  @!P1 IMAD.IADD R5, R5, 0x1, -R4 ;  /* 0x0000000105059824 */ /* 0x000fe200078e0a04 */
[----:B------:R-:W-:Y:S01]  /*11d0*/  ISETP.GE.AND P1, PT, R19, RZ, PT ;  /* 0x000000ff1300720c */ /* 0x000fe20003f26270 */
[----:B------:R-:W-:-:S02]  /*11e0*/  IMAD.MOV R9, RZ, RZ, -R9 ;  /* 0x000000ffff097224 */ /* 0x000fc400078e0a09 */
[----:B------:R-:W-:Y:S02]  /*11f0*/  IMAD.MOV R11, RZ, RZ, -R11 ;  /* 0x000000ffff0b7224 */ /* 0x000fe400078e0a0b */
[----:B------:R-:W-:Y:S01]  /*1200*/  IMAD R13, R0, R9, R13 ;  /* 0x00000009000d7224 */ /* 0x000fe200078e020d */
[----:B------:R-:W-:Y:S01]  /*1210*/  LOP3.LUT R9, R28, 0x76, RZ, 0xfc, !PT ;  /* 0x000000761c097812 */ /* 0x000fe200078efcff */
[----:B------:R-:W-:Y:S02]  /*1220*/  @!P0 IMAD.IADD R16, R16, 0x1, -R0 ;  /* 0x0000000110108824 */ /* 0x000fe400078e0a00 */
[C---:B------:R-:W-:Y:S01]  /*1230*/  IMAD R12, R0.reuse, R11, R12 ;  /* 0x0000000b000c7224 */ /* 0x040fe200078e020c */
[C---:B------:R-:W-:Y:S01]  /*1240*/  ISETP.GT.U32.AND P0, PT, R0.reuse, R13, PT ;  /* 0x0000000d0000720c */ /* 0x040fe20003f04070 */
[----:B------:R-:W-:Y:S01]  /*1250*/  @!P6 IMAD.IADD R17, R17, 0x1, -R0 ;  /* 0x000000011111e824 */ /* 0x000fe200078e0a00 */
[----:B------:R-:W-:Y:S01]  /*1260*/  IABS R8, R9 ;  /* 0x0000000900087213 */ /* 0x000fe20000000000 */
[----:B------:R-:W-:Y:S01]  /*1270*/  @!P1 IMAD.MOV R5, RZ, RZ, -R5 ;  /* 0x000000ffff059224 */ /* 0x000fe200078e0a05 */
[C---:B------:R-:W-:Y:S01]  /*1280*/  ISETP.GT.U32.AND P1, PT, R0.reuse, R16, PT ;  /* 0x000000100000720c */ /* 0x040fe20003f24070 */
[----:B------:R-:W-:Y:S01]  /*1290*/  @!P3 IMAD.IADD R7, R7, 0x1, -R4 ;  /* 0x000000010707b824 */ /* 0x000fe200078e0a04 */
[----:B------:R-:W-:Y:S01]  /*12a0*/  ISETP.GT.U32.AND P6, PT, R0, R12, PT ;  /* 0x0000000c0000720c */ /* 0x000fe20003fc4070 */
[----:B------:R-:W-:Y:S01]  /*12b0*/  IMAD.MOV.U32 R21, RZ, RZ, R17 ;  /* 0x000000ffff157224 */ /* 0x000fe200078e0011 */
[----:B------:R-:W-:Y:S01]  /*12c0*/  ISETP.NE.AND P3, PT, RZ, c[0x0][0x178], PT ;  /* 0x00005e00ff007a0c */ /* 0x000fe20003f65270 */
[----:B------:R-:W-:Y:S01]  /*12d0*/  @!P4 IMAD.MOV R7, RZ, RZ, -R7 ;  /* 0x000000ffff07c224 */ /* 0x000fe200078e0a07 */
[----:B------:R-:W-:Y:S01]  /*12e0*/  LOP3.LUT R4, RZ, c[0x0][0x178], RZ, 0x33, !PT ;  /* 0x00005e00ff047a12 */ /* 0x000fe200078e33ff */
[----:B------:R-:W-:Y:S01]  /*12f0*/  @!P5 IMAD.MOV R21, RZ, RZ, -R21 ;  /* 0x000000ffff15d224 */ /* 0x000fe200078e0a15 */
[----:B------:R-:W-:Y:S01]  /*1300*/  ISETP.GE.AND P4, PT, R10, RZ, PT ;  /* 0x000000ff0a00720c */ /* 0x000fe20003f86270 */
[----:B------:R-:W-:Y:S01]  /*1310*/  @!P0 IMAD.IADD R13, R13, 0x1, -R0 ;  /* 0x000000010d0d8824 */ /* 0x000fe200078e0a00 */
[----:B------:R-:W-:-:S02]  /*1320*/  LOP3.LUT R10, R28, 0x74, RZ, 0xfc, !PT ;  /* 0x000000741c0a7812 */ /* 0x000fc400078efcff */
[----:B------:R-:W-:Y:S01]  /*1330*/  SEL R5, R4, R5, !P3 ;  /* 0x0000000504057207 */ /* 0x000fe20005800000 */
[--C-:B------:R-:W-:Y:S01]  /*1340*/  @!P1 IMAD.IADD R16, R16, 0x1, -R0.reuse ;  /* 0x0000000110109824 */ /* 0x100fe200078e0a00 */
[----:B------:R-:W-:Y:S01]  /*1350*/  ISETP.GE.AND P1, PT, R9, RZ, PT ;  /* 0x000000ff0900720c */ /* 0x000fe20003f26270 */
[----:B------:R-:W-:Y:S01]  /*1360*/  @!P6 IMAD.IADD R12, R12, 0x1, -R0 ;  /* 0x000000010c0ce824 */ /* 0x000fe200078e0a00 */
[----:B0-----:R-:W-:Y:S01]  /*1370*/  SEL R2, R4, R7, !P3 ;  /* 0x0000000704027207 */ /* 0x001fe20005800000 */
[C---:B------:R-:W-:Y:S01]  /*1380*/  IMAD.HI.U32 R4, R3.reuse, R8, RZ ;  /* 0x0000000803047227 */ /* 0x040fe200078e00ff */
[----:B------:R-:W-:Y:S01]  /*1390*/  IABS R9, R10 ;  /* 0x0000000a00097213 */ /* 0x000fe20000000000 */
[----:B------:R0:W-:Y:S01]  /*13a0*/  STL [R1+0x108], R5 ;  /* 0x0001080501007387 */ /* 0x0001e20000100800 */
[----:B------:R-:W-:Y:S02]  /*13b0*/  ISETP.GT.U32.AND P0, PT, R0, R13, PT ;  /* 0x0000000d0000720c */ /* 0x000fe40003f04070 */
[----:B------:R-:W-:Y:S01]  /*13c0*/  ISETP.GE.AND P3, PT, R6, RZ, PT ;  /* 0x000000ff0600720c */ /* 0x000fe20003f66270 */
[----:B------:R-:W-:Y:S01]  /*13d0*/  IMAD.HI.U32 R6, R3, R9, RZ ;  /* 0x0000000903067227 */ /* 0x000fe200078e00ff */
[----:B------:R-:W-:Y:S01]  /*13e0*/  ISETP.GT.U32.AND P6, PT, R0, R12, PT ;  /* 0x0000000c0000720c */ /* 0x000fe20003fc4070 */
[----:B------:R1:W-:Y:S01]  /*13f0*/  STL [R1+0x10c], R2 ;  /* 0x00010c0201007387 */ /* 0x0003e20000100800 */
[----:B------:R-:W-:Y:S01]  /*1400*/  LOP3.LUT R7, R28, 0x72, RZ, 0xfc, !PT ;  /* 0x000000721c077812 */ /* 0x000fe200078efcff */
[----:B------:R-:W-:-:S02]  /*1410*/  IMAD.MOV R6, RZ, RZ, -R6 ;  /* 0x000000ffff067224 */ /* 0x000fc400078e0a06 */
[----:B0-----:R-:W-:Y:S01]  /*1420*/  IMAD.MOV R5, RZ, RZ, -R4 ;  /* 0x000000ffff057224 */ /* 0x001fe200078e0a04 */
[----:B------:R-:W-:Y:S01]  /*1430*/  LOP3.LUT R4, R28, 0x70, RZ, 0xfc, !PT ;  /* 0x000000701c047812 */ /* 0x000fe200078efcff */
[C---:B------:R-:W-:Y:S01]  /*1440*/  IMAD R9, R0.reuse, R6, R9 ;  /* 0x0000000600097224 */ /* 0x040fe200078e0209 */
[----:B------:R-:W-:Y:S01]  /*1450*/  IABS R11, R7 ;  /* 0x00000007000b7213 */ /* 0x000fe20000000000 */
[----:B------:R-:W-:Y:S01]  /*1460*/  IMAD R8, R0, R5, R8 ;  /* 0x0000000500087224 */ /* 0x000fe200078e0208 */
[----:B------:R-:W-:Y:S01]  /*1470*/  LOP3.LUT R5, R28, 0x6e, RZ, 0xfc, !PT ;  /* 0x0000006e1c057812 */ /* 0x000fe200078efcff */
[--C-:B------:R-:W-:Y:S01]  /*1480*/  @!P0 IMAD.IADD R13, R13, 0x1, -R0.reuse ;  /* 0x000000010d0d8824 */ /* 0x100fe200078e0a00 */
[----:B------:R-:W-:Y:S01]  /*1490*/  IABS R15, R4 ;  /* 0x00000004000f7213 */ /* 0x000fe20000000000 */
[----:B------:R-:W-:Y:S01]  /*14a0*/  @!P6 IMAD.IADD R12, R12, 0x1, -R0 ;  /* 0x000000010c0ce824 */ /* 0x000fe200078e0a00 */
[C---:B------:R-:W-:Y:S01]  /*14b0*/  ISETP.GT.U32.AND P0, PT, R0.reuse, R8, PT ;  /* 0x000000080000720c */ /* 0x040fe20003f04070 */
[C---:B------:R-:W-:Y:S01]  /*14c0*/  IMAD.HI.U32 R20, R3.reuse, R11, RZ ;  /* 0x0000000b03147227 */ /* 0x040fe200078e00ff */
[----:B------:R-:W-:Y:S01]  /*14d0*/  ISETP.GT.U32.AND P6, PT, R0, R9, PT ;  /* 0x000000090000720c */ /* 0x000fe20003fc4070 */
[----:B------:R-:W-:Y:S01]  /*14e0*/  STL [R1+0x38], R21 ;  /* 0x0000381501007387 */ /* 0x000fe20000100800 */
[----:B------:R-:W-:Y:S01]  /*14f0*/  IABS R14, R5 ;  /* 0x00000005000e7213 */ /* 0x000fe20000000000 */
[----:B------:R-:W-:Y:S01]  /*1500*/  IMAD.HI.U32 R19, R3, R15, RZ ;  /* 0x0000000f03137227 */ /* 0x000fe200078e00ff */
[----:B------:R-:W-:-:S03]  /*1510*/  LOP3.LUT R6, R28, 0x6c, RZ, 0xfc, !PT ;  /* 0x0000006c1c067812 */ /* 0x000fc600078efcff */
[----:B------:R-:W-:Y:S02]  /*1520*/  IMAD.MOV R20, RZ, RZ, -R20 ;  /* 0x000000ffff147224 */ /* 0x000fe400078e0a14 */
[----:B------:R-:W-:-:S04]  /*1530*/  IMAD.HI.U32 R18, R3, R14, RZ ;  /* 0x0000000e03127227 */ /* 0x000fc800078e00ff */
[--C-:B------:R-:W-:Y:S01]  /*1540*/  @!P0 IMAD.IADD R8, R8, 0x1, -R0.reuse ;  /* 0x0000000108088824 */ /* 0x100fe200078e0a00 */
[----:B------:R-:W-:Y:S01]  /*1550*/  ISETP.GE.AND P0, PT, R10, RZ, PT ;  /* 0x000000ff0a00720c */ /* 0x000fe20003f06270 */
[----:B------:R-:W-:Y:S02]  /*1560*/  @!P6 IMAD.IADD R9, R9, 0x1, -R0 ;  /* 0x000000010909e824 */ /* 0x000fe400078e0a00 */
[----:B------:R-:W-:Y:S01]  /*1570*/  IMAD.MOV R19, RZ, RZ, -R19 ;  /* 0x000000ffff137224 */ /* 0x000fe200078e0a13 */
[C---:B------:R-:W-:Y:S01]  /*1580*/  ISETP.GT.U32.AND P6, PT, R0.reuse, R8, PT ;  /* 0x000000080000720c */ /* 0x040fe20003fc4070 */
[C---:B------:R-:W-:Y:S01]  /*1590*/  IMAD R10, R0.reuse, R20, R11 ;  /* 0x00000014000a7224 */ /* 0x040fe200078e020b */
[----:B------:R-:W-:Y:S01]  /*15a0*/  IABS R11, R6 ;  /* 0x00000006000b7213 */ /* 0x000fe20000000000 */
[----:B-1----:R-:W-:Y:S02]  /*15b0*/  IMAD.MOV.U32 R2, RZ, RZ, R16 ;  /* 0x000000ffff027224 */ /* 0x002fe400078e0010 */
[----:B------:R-:W-:Y:S01]  /*15c0*/  IMAD.MOV R18, RZ, RZ, -R18 ;  /* 0x000000ffff127224 */ /* 0x000fe200078e0a12 */
[C---:B------:R-:W-:Y:S01]  /*15d0*/  ISETP.GT.U32.AND P5, PT, R0.reuse, R10, PT ;  /* 0x0000000a0000720c */ /* 0x040fe20003fa4070 */
[----:B------:R-:W-:-:S02]  /*15e0*/  IMAD R15, R0, R19, R15 ;  /* 0x00000013000f7224 */ /* 0x000fc400078e020f */
[----:B------:R-:W-:Y:S01]  /*15f0*/  @!P2 IMAD.MOV R2, RZ, RZ, -R2 ;  /* 0x000000ffff02a224 */ /* 0x000fe200078e0a02 */
[C---:B------:R-:W-:Y:S01]  /*1600*/  ISETP.GT.U32.AND P2, PT, R0.reuse, R9, PT ;  /* 0x000000090000720c */ /* 0x040fe20003f44070 */
[C---:B------:R-:W-:Y:S02]  /*1610*/  IMAD R14, R0.reuse, R18, R14 ;  /* 0x00000012000e7224 */ /* 0x040fe400078e020e */
[----:B------:R-:W-:Y:S01]  /*1620*/  @!P4 IMAD.MOV R13, RZ, RZ, -R13 ;  /* 0x000000ffff0dc224 */ /* 0x000fe200078e0a0d */
[----:B------:R-:W-:Y:S01]  /*1630*/  ISETP.GT.U32.AND P4, PT, R0, R15, PT ;  /* 0x0000000f0000720c */ /* 0x000fe20003f84070 */
[----:B------:R0:W-:Y:S01]  /*1640*/  STL [R1+0x24], R2 ;  /* 0x0000240201007387 */ /* 0x0001e20000100800 */
[--C-:B------:R-:W-:Y:S01]  /*1650*/  @!P6 IMAD.IADD R8, R8, 0x1, -R0.reuse ;  /* 0x000000010808e824 */ /* 0x100fe200078e0a00 */
[----:B------:R-:W-:Y:S02]  /*1660*/  ISETP.GT.U32.AND P6, PT, R0, R14, PT ;  /* 0x0000000e0000720c */ /* 0x000fe40003fc4070 */
[----:B------:R-:W-:Y:S01]  /*1670*/  @!P5 IMAD.IADD R10, R10, 0x1, -R0 ;  /* 0x000000010a0ad824 */ /* 0x000fe200078e0a00 */
[----:B------:R1:W-:Y:S01]  /*1680*/  STL [R1+0x14], R13 ;  /* 0x0000140d01007387 */ /* 0x0003e20000100800 */
[----:B------:R-:W-:Y:S01]  /*1690*/  @!P1 IMAD.MOV R8, RZ, RZ, -R8 ;  /* 0x000000ffff089224 */ /* 0x000fe200078e0a08 */
[----:B------:R-:W-:Y:S01]  /*16a0*/  ISETP.GE.AND P5, PT, R5, RZ, PT ;  /* 0x000000ff0500720c */ /* 0x000fe20003fa6270 */
[----:B------:R-:W-:Y:S01]  /*16b0*/  @!P2 IMAD.IADD R9, R9, 0x1, -R0 ;  /* 0x000000010909a824 */ /* 0x000fe200078e0a00 */
[----:B------:R-:W-:Y:S01]  /*16c0*/  ISETP.GE.AND P2, PT, R4, RZ, PT ;  /* 0x000000ff0400720c */ /* 0x000fe20003f46270 */
[----:B0-----:R-:W-:Y:S01]  /*16d0*/  IMAD.MOV.U32 R2, RZ, RZ, R12 ;  /* 0x000000ffff027224 */ /* 0x001fe200078e000c */
[----:B------:R-:W-:Y:S01]  /*16e0*/  LOP3.LUT R5, R28, 0x68, RZ, 0xfc, !PT ;  /* 0x000000681c057812 */ /* 0x000fe200078efcff */
[----:B------:R-:W-:-:S03]  /*16f0*/  IMAD.HI.U32 R12, R3, R11, RZ ;  /* 0x0000000b030c7227 */ /* 0x000fc600078e00ff */
[----:B------:R-:W-:Y:S01]  /*1700*/  IABS R17, R5 ;  /* 0x0000000500117213 */ /* 0x000fe20000000000 */
[----:B------:R-:W-:Y:S01]  /*1710*/  @!P3 IMAD.MOV R2, RZ, RZ, -R2 ;  /* 0x000000ffff02b224 */ /* 0x000fe200078e0a02 */
[----:B------:R-:W-:Y:S01]  /*1720*/  ISETP.GE.AND P3, PT, R7, RZ, PT ;  /* 0x000000ff0700720c */ /* 0x000fe20003f66270 */
[----:B------:R-:W-:Y:S01]  /*1730*/  IMAD.MOV R12, RZ, RZ, -R12 ;  /* 0x000000ffff0c7224 */ /* 0x000fe200078e0a0c */
[----:B------:R-:W-:Y:S01]  /*1740*/  LOP3.LUT R7, R28, 0x6a, RZ, 0xfc, !PT ;  /* 0x0000006a1c077812 */ /* 0x000fe200078efcff */
[--C-:B------:R-:W-:Y:S01]  /*1750*/  @!P4 IMAD.IADD R15, R15, 0x1, -R0.reuse ;  /* 0x000000010f0fc824 */ /* 0x100fe200078e0a00 */
[----:B------:R-:W-:Y:S01]  /*1760*/  ISETP.GT.U32.AND P4, PT, R0, R10, PT ;  /* 0x0000000a0000720c */ /* 0x000fe20003f84070 */
[----:B------:R-:W-:Y:S01]  /*1770*/  @!P6 IMAD.IADD R14, R14, 0x1, -R0 ;  /* 0x000000010e0ee824 */ /* 0x000fe200078e0a00 */
[----:B-1----:R-:W-:Y:S01]  /*1780*/  IABS R13, R7 ;  /* 0x00000007000d7213 */ /* 0x002fe20000000000 */
[C---:B------:R-:W-:Y:S01]  /*1790*/  IMAD R4, R0.reuse, R12, R11 ;  /* 0x0000000c00047224 */ /* 0x040fe200078e020b */
[C---:B------:R-:W-:Y:S01]  /*17a0*/  ISETP.GT.U32.AND P1, PT, R0.reuse, R15, PT ;  /* 0x0000000f0000720c */ /* 0x040fe20003f24070 */
[----:B------:R-:W-:Y:S01]  /*17b0*/  @!P0 IMAD.MOV R9, RZ, RZ, -R9 ;  /* 0x000000ffff098224 */ /* 0x000fe200078e0a09 */
[C---:B------:R-:W-:Y:S01]  /*17c0*/  ISETP.GT.U32.AND P6, PT, R0.reuse, R14, PT ;  /* 0x0000000e0000720c */ /* 0x040fe20003fc4070 */
[----:B------:R-:W-:Y:S01]  /*17d0*/  IMAD.MOV.U32 R11, RZ, RZ, R13 ;  /* 0x000000ffff0b7224 */ /* 0x000fe200078e000d */
[----:B------:R-:W-:Y:S01]  /*17e0*/  ISETP.GT.U32.AND P0, PT, R0, R4, PT ;  /* 0x000000040000720c */ /* 0x000fe20003f04070 */
[----:B------:R0:W-:Y:S02]  /*17f0*/  STL [R1], R2 ;  /* 0x0000000201007387 */ /* 0x0001e40000100800 */
[----:B------:R-:W-:-:S02]  /*1800*/  IMAD.HI.U32 R12, R3, R11, RZ ;  /* 0x0000000b030c7227 */ /* 0x000fc400078e00ff */
[----:B------:R-:W-:Y:S02]  /*1810*/  STL [R1+0xed4], R8 ;  /* 0x000ed40801007387 */ /* 0x000fe40000100800 */
[----:B------:R-:W-:Y:S02]  /*1820*/  IMAD.MOV R12, RZ, RZ, -R12 ;  /* 0x000000ffff0c7224 */ /* 0x000fe400078e0a0c */
[--C-:B------:R-:W-:Y:S01]  /*1830*/  @!P4 IMAD.IADD R10, R10, 0x1, -R0.reuse ;  /* 0x000000010a0ac824 */ /* 0x100fe200078e0a00 */
[----:B------:R-:W-:Y:S01]  /*1840*/  ISETP.GE.AND P4, PT, R6, RZ, PT ;  /* 0x000000ff0600720c */ /* 0x000fe20003f86270 */
[----:B------:R-:W-:Y:S01]  /*1850*/  IMAD R6, R0, R12, R11 ;  /* 0x0000000c00067224 */ /* 0x000fe200078e020b */
[----:B------:R-:W-:Y:S01]  /*1860*/  LOP3.LUT R11, R28, 0x66, RZ, 0xfc, !PT ;  /* 0x000000661c0b7812 */ /* 0x000fe200078efcff */
[----:B------:R-:W-:Y:S01]  /*1870*/  @!P6 IMAD.IADD R14, R14, 0x1, -R0 ;  /* 0x000000010e0ee824 */ /* 0x000fe200078e0a00 */
[----:B------:R-:W-:Y:S01]  /*1880*/  STL [R1+0xed8], R9 ;  /* 0x000ed80901007387 */ /* 0x000fe20000100800 */
[----:B------:R-:W-:Y:S01]  /*1890*/  IMAD.HI.U32 R12, R3, R17, RZ ;  /* 0x00000011030c7227 */ /* 0x000fe200078e00ff */
[----:B------:R-:W-:-:S02]  /*18a0*/  ISETP.GT.U32.AND P6, PT, R0, R6, PT ;  /* 0x000000060000720c */ /* 0x000fc40003fc4070 */
[----:B------:R-:W-:Y:S01]  /*18b0*/  IABS R18, R11 ;  /* 0x0000000b00127213 */ /* 0x000fe20000000000 */
[----:B------:R-:W-:Y:S01]  /*18c0*/  @!P1 IMAD.IADD R15, R15, 0x1, -R0 ;  /* 0x000000010f0f9824 */ /* 0x000fe200078e0a00 */
[----:B------:R-:W-:Y:S01]  /*18d0*/  ISETP.GE.AND P1, PT, R7, RZ, PT ;  /* 0x000000ff0700720c */ /* 0x000fe20003f26270 */
[----:B------:R-:W-:Y:S01]  /*18e0*/  IMAD.MOV R12, RZ, RZ, -R12 ;  /* 0x000000ffff0c7224 */ /* 0x000fe200078e0a0c */
[----:B------:R-:W-:Y:S01]  /*18f0*/  LOP3.LUT R7, R28, 0x64, RZ, 0xfc, !PT ;  /* 0x000000641c077812 */ /* 0x000fe200078efcff */
[----:B------:R-:W-:Y:S01]  /*1900*/  @!P0 IMAD.IADD R4, R4, 0x1, -R0 ;  /* 0x0000000104048824 */ /* 0x000fe200078e0a00 */
[----:B------:R-:W-:Y:S01]  /*1910*/  ISETP.GE.AND P0, PT, R5, RZ, PT ;  /* 0x000000ff0500720c */ /* 0x000fe20003f06270 */
[----:B------:R-:W-:Y:S01]  /*1920*/  IMAD.MOV.U32 R16, RZ, RZ, R10 ;  /* 0x000000ffff107224 */ /* 0x000fe200078e000a */
[----:B------:R-:W-:Y:S01]  /*1930*/  LOP3.LUT R5, R28, 0x62, RZ, 0xfc, !PT ;  /* 0x000000621c057812 */ /* 0x000fe200078efcff */
[----:B0-----:R-:W-:Y:S02]  /*1940*/  IMAD.MOV.U32 R2, RZ, RZ, R15 ;  /* 0x000000ffff027224 */ /* 0x001fe400078e000f */
[----:B------:R-:W-:Y:S01]  /*1950*/  IMAD R17, R0, R12, R17 ;  /* 0x0000000c00117224 */ /* 0x000fe200078e0211 */
[----:B------:R-:W-:Y:S01]  /*1960*/  IABS R12, R7 ;  /* 0x00000007000c7213 */ /* 0x000fe20000000000 */
[----:B------:R-:W-:Y:S01]  /*1970*/  @!P6 IMAD.IADD R6, R6, 0x1, -R0 ;  /* 0x000000010606e824 */ /* 0x000fe200078e0a00 */
[C---:B------:R-:W-:Y:S01]  /*1980*/  ISETP.GT.U32.AND P6, PT, R0.reuse, R4, PT ;  /* 0x000000040000720c */ /* 0x040fe20003fc4070 */
[----:B------:R-:W-:Y:S01]  /*1990*/  @!P3 IMAD.MOV R16, RZ, RZ, -R16 ;  /* 0x000000ffff10b224 */ /* 0x000fe200078e0a10 */
[C---:B------:R-:W-:Y:S01]  /*19a0*/  ISETP.GT.U32.AND P3, PT, R0.reuse, R17, PT ;  /* 0x000000110000720c */ /* 0x040fe20003f64070 */
[----:B------:R-:W-:Y:S01]  /*19b0*/  @!P2 IMAD.MOV R2, RZ, RZ, -R2 ;  /* 0x000000ffff02a224 */ /* 0x000fe200078e0a02 */
[----:B------:R-:W-:Y:S01]  /*19c0*/  ISETP.GT.U32.AND P2, PT, R0, R6, PT ;  /* 0x000000060000720c */ /* 0x000fe20003f44070 */
[----:B------:R-:W-:Y:S01]  /*19d0*/  IMAD.HI.U32 R10, R3, R18, RZ ;  /* 0x00000012030a7227 */ /* 0x000fe200078e00ff */
[----:B------:R-:W-:Y:S01]  /*19e0*/  STL [R1+0x3c], R16 ;  /* 0x00003c1001007387 */ /* 0x000fe20000100800 */
[----:B------:R-:W-:-:S02]  /*19f0*/  IABS R13, R5 ;  /* 0x00000005000d7213 */ /* 0x000fc40000000000 */
[----:B------:R-:W-:Y:S01]  /*1a00*/  IMAD.MOV R10, RZ, RZ, -R10 ;  /* 0x000000ffff0a7224 */ /* 0x000fe200078e0a0a */
[----:B------:R0:W-:Y:S03]  /*1a10*/  STL [R1+0x50], R2 ;  /* 0x0000500201007387 */ /* 0x0001e60000100800 */
[--C-:B------:R-:W-:Y:S02]  /*1a20*/  @!P6 IMAD.IADD R4, R4, 0x1, -R0.reuse ;  /* 0x000000010404e824 */ /* 0x100fe400078e0a00 */
[----:B------:R-:W-:Y:S01]  /*1a30*/  @!P3 IMAD.IADD R17, R17, 0x1, -R0 ;  /* 0x000000011111b824 */ /* 0x000fe200078e0a00 */
[----:B------:R-:W-:Y:S01]  /*1a40*/  ISETP.GE.AND P3, PT, R5, RZ, PT ;  /* 0x000000ff0500720c */ /* 0x000fe20003f66270 */
[----:B------:R-:W-:Y:S01]  /*1a50*/  IMAD R18, R0, R10, R18 ;  /* 0x0000000a00127224 */ /* 0x000fe200078e0212 */
[----:B------:R-:W-:Y:S01]  /*1a60*/  LOP3.LUT R5, R28, 0x60, RZ, 0xfc, !PT ;  /* 0x000000601c057812 */ /* 0x000fe200078efcff */
[----:B------:R-:W-:-:S03]  /*1a70*/  IMAD.HI.U32 R10, R3, R12, RZ ;  /* 0x0000000c030a7227 */ /* 0x000fc600078e00ff */
[----:B------:R-:W-:Y:S01]  /*1a80*/  ISETP.GT.U32.AND P6, PT, R0, R18, PT ;  /* 0x000000120000720c */ /* 0x000fe20003fc4070 */
[----:B0-----:R-:W-:Y:S01]  /*1a90*/  IMAD.MOV.U32 R2, RZ, RZ, R14 ;  /* 0x000000ffff027224 */ /* 0x001fe200078e000e */
[----:B------:R-:W-:Y:S01]  /*1aa0*/  LOP3.LUT R14, R28, 0x5e, RZ, 0xfc, !PT ;  /* 0x0000005e1c0e7812 */ /* 0x000fe200078efcff */
[----:B------:R-:W-:Y:S01]  /*1ab0*/  @!P2 IMAD.IADD R6, R6, 0x1, -R0 ;  /* 0x000000010606a824 */ /* 0x000fe200078e0a00 */
[----:B------:R-:W-:Y:S01]  /*1ac0*/  ISETP.GE.AND P2, PT, R7, RZ, PT ;  /* 0x000000ff0700720c */ /* 0x000fe20003f46270 */
[----:B------:R-:W-:Y:S01]  /*1ad0*/  @!P5 IMAD.MOV R2, RZ, RZ, -R2 ;  /* 0x000000ffff02d224 */ /* 0x000fe200078e0a02 */
[----:B------:R-:W-:Y:S01]  /*1ae0*/  ISETP.GE.AND P5, PT, R11, RZ, PT ;  /* 0x000000ff0b00720c */ /* 0x000fe20003fa6270 */
[----:B------:R-:W-:Y:S01]  /*1af0*/  IMAD.HI.U32 R11, R3, R13, RZ ;  /* 0x0000000d030b7227 */ /* 0x000fe200078e00ff */
[----:B------:R-:W-:Y:S02]  /*1b00*/  IABS R15, R14 ;  /* 0x0000000e000f7213 */ /* 0x000fe40000000000 */
[----:B------:R0:W-:Y:S01]  /*1b10*/  STL [R1+0x54], R2 ;  /* 0x0000540201007387 */ /* 0x0001e20000100800 */
[----:B------:R-:W-:-:S02]  /*1b20*/  IMAD.MOV R10, RZ, RZ, -R10 ;  /* 0x000000ffff0a7224 */ /* 0x000fc400078e0a0a */
[----:B------:R-:W-:Y:S02]  /*1b30*/  IMAD.MOV R7, RZ, RZ, -R11 ;  /* 0x000000ffff077224 */ /* 0x000fe400078e0a0b */
[C---:B------:R-:W-:Y:S01]  /*1b40*/  IMAD R12, R0.reuse, R10, R12 ;  /* 0x0000000a000c7224 */ /* 0x040fe200078e020c */
[----:B------:R-:W-:Y:S01]  /*1b50*/  IABS R10, R5 ;  /* 0x00000005000a7213 */ /* 0x000fe20000000000 */
[----:B------:R-:W-:Y:S01]  /*1b60*/  IMAD R13, R0, R7, R13 ;  /* 0x00000007000d7224 */ /* 0x000fe200078e020d */
[----:B------:R-:W-:Y:S01]  /*1b70*/  LOP3.LUT R7, R28, 0x5a, RZ, 0xfc, !PT ;  /* 0x0000005a1c077812 */ /* 0x000fe200078efcff */
[----:B------:R-:W-:Y:S02]  /*1b80*/  @!P6 IMAD.IADD R18, R18, 0x1, -R0 ;  /* 0x000000011212e824 */ /* 0x000fe400078e0a00 */
[----:B0-----:R-:W-:Y:S01]  /*1b90*/  IMAD.MOV.U32 R2, RZ, RZ, R4 ;  /* 0x000000ffff027224 */ /* 0x001fe200078e0004 */
[----:B------:R-:W-:Y:S01]  /*1ba0*/  LOP3.LUT R4, R28, 0x5c, RZ, 0xfc, !PT ;  /* 0x0000005c1c047812 */ /* 0x000fe200078efcff */
[----:B------:R-:W-:Y:S01]  /*1bb0*/  IMAD.HI.U32 R16, R3, R10, RZ ;  /* 0x0000000a03107227 */ /* 0x000fe200078e00ff */
[----:B------:R-:W-:-:S02]  /*1bc0*/  ISETP.GT.U32.AND P6, PT, R0, R18, PT ;  /* 0x000000120000720c */ /* 0x000fc40003fc4070 */
[----:B------:R-:W-:Y:S01]  /*1bd0*/  IABS R11, R4 ;  /* 0x00000004000b7213 */ /* 0x000fe20000000000 */
[----:B------:R-:W-:Y:S01]  /*1be0*/  @!P4 IMAD.MOV R2, RZ, RZ, -R2 ;  /* 0x000000ffff02c224 */ /* 0x000fe200078e0a02 */
[----:B------:R-:W-:Y:S01]  /*1bf0*/  ISETP.GT.U32.AND P4, PT, R0, R17, PT ;  /* 0x000000110000720c */ /* 0x000fe20003f84070 */
[----:B------:R-:W-:-:S03]  /*1c00*/  IMAD.MOV R16, RZ, RZ, -R16 ;  /* 0x000000ffff107224 */ /* 0x000fc600078e0a10 */
[----:B------:R0:W-:Y:S01]  /*1c10*/  STL [R1+0x74], R2 ;  /* 0x0000740201007387 */ /* 0x0001e20000100800 */
[----:B------:R-:W-:Y:S02]  /*1c20*/  IMAD R10, R0, R16, R10 ;  /* 0x00000010000a7224 */ /* 0x000fe400078e020a */
[----:B------:R-:W-:-:S04]  /*1c30*/  IMAD.HI.U32 R16, R3, R15, RZ ;  /* 0x0000000f03107227 */ /* 0x000fc800078e00ff */
[--C-:B------:R-:W-:Y:S01]  /*1c40*/  @!P6 IMAD.IADD R18, R18, 0x1, -R0.reuse ;  /* 0x000000011212e824 */ /* 0x100fe200078e0a00 */
[----:B------:R-:W-:Y:S01]  /*1c50*/  ISETP.GE.AND P6, PT, R5, RZ, PT ;  /* 0x000000ff0500720c */ /* 0x000fe20003fc6270 */
[----:B------:R-:W-:Y:S01]  /*1c60*/  @!P4 IMAD.IADD R17, R17, 0x1, -R0 ;  /* 0x000000011111c824 */ /* 0x000fe200078e0a00 */
[----:B------:R-:W-:Y:S01]  /*1c70*/  ISETP.GT.U32.AND P4, PT, R0, R13, PT ;  /* 0x0000000d0000720c */ /* 0x000fe20003f84070 */
[----:B0-----:R-:W-:Y:S01]  /*1c80*/  IMAD.MOV.U32 R2, RZ, RZ, R6 ;  /* 0x000000ffff027224 */ /* 0x001fe200078e0006 */
[----:B------:R-:W-:Y:S01]  /*1c90*/  IABS R6, R7 ;  /* 0x0000000700067213 */ /* 0x000fe20000000000 */
[----:B------:R-:W-:-:S04]  /*1ca0*/  IMAD.HI.U32 R5, R3, R11, RZ ;  /* 0x0000000b03057227 */ /* 0x000fc800078e00ff */
[----:B------:R-:W-:Y:S01]  /*1cb0*/  @!P1 IMAD.MOV R2, RZ, RZ, -R2 ;  /* 0x000000ffff029224 */ /* 0x000fe200078e0a02 */
[C---:B------:R-:W-:Y:S01]  /*1cc0*/  ISETP.GT.U32.AND P1, PT, R0.reuse, R12, PT ;  /* 0x0000000c0000720c */ /* 0x040fe20003f24070 */
[----:B------:R-:W-:Y:S02]  /*1cd0*/  IMAD.MOV R16, RZ, RZ, -R16 ;  /* 0x000000ffff107224 */ /* 0x000fe400078e0a10 */
[----:B------:R-:W-:Y:S01]  /*1ce0*/  IMAD.MOV R5, RZ, RZ, -R5 ;  /* 0x000000ffff057224 */ /* 0x000fe200078e0a05 */
[----:B------:R0:W-:Y:S01]  /*1cf0*/  STL [R1+0x78], R2 ;  /* 0x0000780201007387 */ /* 0x0001e20000100800 */
[----:B------:R-:W-:Y:S02]  /*1d00*/  @!P4 IMAD.IADD R13, R13, 0x1, -R0 ;  /* 0x000000010d0dc824 */ /* 0x000fe400078e0a00 */
[C---:B------:R-:W-:Y:S02]  /*1d10*/  IMAD R15, R0.reuse, R16, R15 ;  /* 0x00000010000f7224 */ /* 0x040fe400078e020f */
[C---:B------:R-:W-:Y:S01]  /*1d20*/  IMAD R11, R0.reuse, R5, R11 ;  /* 0x00000005000b7224 */ /* 0x040fe200078e020b */
[----:B------:R-:W-:-:S02]  /*1d30*/  ISETP.GT.U32.AND P4, PT, R0, R13, PT ;  /* 0x0000000d0000720c */ /* 0x000fc40003f84070 */
[----:B------:R-:W-:Y:S01]  /*1d40*/  LOP3.LUT R5, R28, 0x58, RZ, 0xfc, !PT ;  /* 0x000000581c057812 */ /* 0x000fe200078efcff */
[----:B------:R-:W-:Y:S01]  /*1d50*/  @!P1 IMAD.IADD R12, R12, 0x1, -R0 ;  /* 0x000000010c0c9824 */ /* 0x000fe200078e0a00 */
[----:B------:R-:W-:Y:S01]  /*1d60*/  ISETP.GT.U32.AND P1, PT, R0, R10, PT ;  /* 0x0000000a0000720c */ /* 0x000fe20003f24070 */
[----:B0-----:R-:W-:Y:S02]  /*1d70*/  IMAD.MOV.U32 R2, RZ, RZ, R17 ;  /* 0x000000ffff027224 */ /* 0x001fe400078e0011 */
[----:B------:R-:W-:-:S04]  /*1d80*/  IMAD.HI.U32 R17, R3, R6, RZ ;  /* 0x0000000603117227 */ /* 0x000fc800078e00ff */
[----:B------:R-:W-:Y:S01]  /*1d90*/  @!P0 IMAD.MOV R2, RZ, RZ, -R2 ;  /* 0x000000ffff028224 */ /* 0x000fe200078e0a02 */
[C---:B------:R-:W-:Y:S01]  /*1da0*/  ISETP.GT.U32.AND P0, PT, R0.reuse, R12, PT ;  /* 0x0000000c0000720c */ /* 0x040fe20003f04070 */
[--C-:B------:R-:W-:Y:S01]  /*1db0*/  @!P4 IMAD.IADD R13, R13, 0x1, -R0.reuse ;  /* 0x000000010d0dc824 */ /* 0x100fe200078e0a00 */
[----:B------:R-:W-:Y:S02]  /*1dc0*/  ISETP.GT.U32.AND P4, PT, R0, R11, PT ;  /* 0x0000000b0000720c */ /* 0x000fe40003f84070 */
[----:B------:R0:W-:Y:S01]  /*1dd0*/  STL [R1+0x6c], R2 ;  /* 0x00006c0201007387 */ /* 0x0001e20000100800 */
[----:B------:R-:W-:-:S05]  /*1de0*/  @!P1 IMAD.IADD R10, R10, 0x1, -R0 ;  /* 0x000000010a0a9824 */ /* 0x000fca00078e0a00 */
[----:B------:R-:W-:-:S03]  /*1df0*/  ISETP.GT.U32.AND P1, PT, R0, R10, PT ;  /* 0x0000000a0000720c */ /* 0x000fc60003f24070 */
[----:B------:R-:W-:Y:S01]  /*1e00*/  @!P0 IMAD.IADD R12, R12, 0x1, -R0 ;  /* 0x000000010c0c8824 */ /* 0x000fe200078e0a00 */
[----:B------:R-:W-:Y:S01]  /*1e10*/  ISETP.GT.U32.AND P0, PT, R0, R15, PT ;  /* 0x0000000f0000720c */ /* 0x000fe20003f04070 */
[----:B0-----:R-:W-:Y:S02]  /*1e20*/  IMAD.MOV.U32 R2, RZ, RZ, R18 ;  /* 0x000000ffff027224 */ /* 0x001fe400078e0012 */
[----:B------:R-:W-:Y:S02]  /*1e30*/  IMAD.MOV.U32 R8, RZ, RZ, R12 ;  /* 0x000000ffff087224 */ /* 0x000fe400078e000c */
[----:B------:R-:W-:Y:S01]  /*1e40*/  @!P5 IMAD.MOV R2, RZ, RZ, -R2 ;  /* 0x000000ffff02d224 */ /* 0x000fe200078e0a02 */
[----:B------:R-:W-:Y:S01]  /*1e50*/  ISETP.GE.AND P5, PT, R14, RZ, PT ;  /* 0x000000ff0e00720c */ /* 0x000fe20003fa6270 */
[----:B------:R-:W-:Y:S01]  /*1e60*/  IMAD.MOV R14, RZ, RZ, -R17 ;  /* 0x000000ffff0e7224 */ /* 0x000fe200078e0a11 */
[----:B------:R-:W-:Y:S01]  /*1e70*/  LOP3.LUT R17, R28, 0x3c, RZ, 0xfc, !PT ;  /* 0x0000003c1c117812 */ /* 0x000fe200078efcff */
[----:B------:R-:W-:Y:S01]  /*1e80*/  @!P2 IMAD.MOV R8, RZ, RZ, -R8 ;  /* 0x000000ffff08a224 */ /* 0x000fe200078e0a08 */
[----:B------:R0:W-:Y:S01]  /*1e90*/  STL [R1+0x58], R2 ;  /* 0x0000580201007387 */ /* 0x0001e20000100800 */
[----:B------:R-:W-:Y:S01]  /*1ea0*/  IMAD R6, R0, R14, R6 ;  /* 0x0000000e00067224 */ /* 0x000fe200078e0206 */
[----:B------:R-:W-:Y:S01]  /*1eb0*/  IABS R14, R5 ;  /* 0x00000005000e7213 */ /* 0x000fe20000000000 */
[--C-:B------:R-:W-:Y:S01]  /*1ec0*/  @!P0 IMAD.IADD R15, R15, 0x1, -R0.reuse ;  /* 0x000000010f0f8824 */ /* 0x100fe200078e0a00 */
[----:B------:R-:W-:Y:S01]  /*1ed0*/  ISETP.GE.AND P2, PT, R4, RZ, PT ;  /* 0x000000ff0400720c */ /* 0x000fe20003f46270 */
[----:B------:R-:W-:Y:S01]  /*1ee0*/  @!P4 IMAD.IADD R11, R11, 0x1, -R0 ;  /* 0x000000010b0bc824 */ /* 0x000fe200078e0a00 */
[----:B------:R-:W-:Y:S01]  /*1ef0*/  STL [R1+0x5c], R8 ;  /* 0x00005c0801007387 */ /* 0x000fe20000100800 */
[----:B------:R-:W-:Y:S01]  /*1f00*/  IMAD.MOV.U32 R12, RZ, RZ, R14 ;  /* 0x000000ffff0c7224 */ /* 0x000fe200078e000e */
[----:B------:R-:W-:Y:S01]  /*1f10*/  ISETP.GT.U32.AND P0, PT, R0, R15, PT ;  /* 0x0000000f0000720c */ /* 0x000fe20003f04070 */
[----:B------:R-:W-:Y:S01]  /*1f20*/  @!P1 IMAD.IADD R10, R10, 0x1, -R0 ;  /* 0x000000010a0a9824 */ /* 0x000fe200078e0a00 */
[----:B------:R-:W-:Y:S01]  /*1f30*/  ISETP.GE.AND P1, PT, R7, RZ, PT ;  /* 0x000000ff0700720c */ /* 0x000fe20003f26270 */
[----:B0-----:R-:W-:Y:S01]  /*1f40*/  IMAD.MOV.U32 R2, RZ, RZ, R13 ;  /* 0x000000ffff027224 */ /* 0x001fe200078e000d */
[----:B------:R-:W-:Y:S01]  /*1f50*/  LOP3.LUT R7, R28, 0x56, RZ, 0xfc, !PT ;  /* 0x000000561c077812 */ /* 0x000fe200078efcff */
[----:B------:R-:W-:Y:S01]  /*1f60*/  IMAD.HI.U32 R4, R3, R12, RZ ;  /* 0x0000000c03047227 */ /* 0x000fe200078e00ff */
[----:B------:R-:W-:-:S02]  /*1f70*/  ISETP.GT.U32.AND P4, PT, R0, R11, PT ;  /* 0x0000000b0000720c */ /* 0x000fc40003f84070 */
[----:B------:R-:W-:Y:S01]  /*1f80*/  IABS R14, R7 ;  /* 0x00000007000e7213 */ /* 0x000fe20000000000 */
[----:B------:R-:W-:Y:S01]  /*1f90*/  @!P3 IMAD.MOV R2, RZ, RZ, -R2 ;  /* 0x000000ffff02b224 */ /* 0x000fe200078e0a02 */
[----:B------:R-:W-:Y:S01]  /*1fa0*/  ISETP.GT.U32.AND P3, PT, R0, R6, PT ;  /* 0x000000060000720c */ /* 0x000fe20003f64070 */
[----:B------:R-:W-:Y:S01]  /*1fb0*/  IMAD.MOV R4, RZ, RZ, -R4 ;  /* 0x000000ffff047224 */ /* 0x000fe200078e0a04 */
[----:B------:R-:W-:Y:S01]  /*1fc0*/  LOP3.LUT R13, R28, 0x54, RZ, 0xfc, !PT ;  /* 0x000000541c0d7812 */ /* 0x000fe200078efcff */
[----:B------:R-:W-:Y:S01]  /*1fd0*/  IMAD.HI.U32 R16, R3, R14, RZ ;  /* 0x0000000e03107227 */ /* 0x000fe200078e00ff */
[----:B------:R0:W-:Y:S03]  /*1fe0*/  STL [R1+0x100], R2 ;  /* 0x0001000201007387 */ /* 0x0001e60000100800 */
[----:B------:R-:W-:Y:S01]  /*1ff0*/  IMAD R12, R0, R4, R12 ;  /* 0x00000004000c7224 */ /* 0x000fe200078e020c */
[----:B------:R-:W-:Y:S01]  /*2000*/  IABS R4, R13 ;  /* 0x0000000d00047213 */ /* 0x000fe20000000000 */
[----:B------:R-:W-:Y:S01]  /*2010*/  @!P0 IMAD.IADD R15, R15, 0x1, -R0 ;  /* 0x000000010f0f8824 */ /* 0x000fe200078e0a00 */
[----:B------:R-:W-:Y:S01]  /*2020*/  ISETP.GE.AND P0, PT, R5, RZ, PT ;  /* 0x000000ff0500720c */ /* 0x000fe20003f06270 */
[----:B------:R-:W-:Y:S01]  /*2030*/  IMAD.MOV R16, RZ, RZ, -R16 ;  /* 0x000000ffff107224 */ /* 0x000fe200078e0a10 */
[----:B------:R-:W-:Y:S01]  /*2040*/  LOP3.LUT R5, R28, 0x52, RZ, 0xfc, !PT ;  /* 0x000000521c057812 */ /* 0x000fe200078efcff */
[----:B------:R-:W-:-:S02]  /*2050*/  @!P3 IMAD.IADD R6, R6, 0x1, -R0 ;  /* 0x000000010606b824 */ /* 0x000fc400078e0a00 */
[----:B0-----:R-:W-:Y:S02]  /*2060*/  IMAD.MOV.U32 R2, RZ, RZ, R10 ;  /* 0x000000ffff027224 */ /* 0x001fe400078e000a */
[----:B------:R-:W-:Y:S01]  /*2070*/  @!P4 IMAD.IADD R11, R11, 0x1, -R0 ;  /* 0x000000010b0bc824 */ /* 0x000fe200078e0a00 */
[C---:B------:R-:W-:Y:S01]  /*2080*/  ISETP.GT.U32.AND P3, PT, R0.reuse, R6, PT ;  /* 0x000000060000720c */ /* 0x040fe20003f64070 */
[----:B------:R-:W-:Y:S01]  /*2090*/  @!P6 IMAD.MOV R2, RZ, RZ, -R2 ;  /* 0x000000ffff02e224 */ /* 0x000fe200078e0a02 */
[C---:B------:R-:W-:Y:S01]  /*20a0*/  ISETP.GT.U32.AND P6, PT, R0.reuse, R12, PT ;  /* 0x0000000c0000720c */ /* 0x040fe20003fc4070 */
[----:B------:R-:W-:Y:S01]  /*20b0*/  IMAD.HI.U32 R10, R3, R4, RZ ;  /* 0x00000004030a7227 */ /* 0x000fe200078e00ff */
[----:B------:R-:W-:Y:S02]  /*20c0*/  ISETP.GE.AND P4, PT, R7, RZ, PT ;  /* 0x000000ff0700720c */ /* 0x000fe40003f86270 */
[----:B------:R0:W-:Y:S01]  /*20d0*/  STL [R1+0x104], R2 ;  /* 0x0001040201007387 */ /* 0x0001e20000100800 */
[----:B------:R-:W-:Y:S01]  /*20e0*/  IMAD R7, R0, R16, R14 ;  /* 0x0000001000077224 */ /* 0x000fe200078e020e */
[----:B------:R-:W-:Y:S01]  /*20f0*/  IABS R14, R5 ;  /* 0x00000005000e7213 */ /* 0x000fe20000000000 */
[----:B------:R-:W-:-:S02]  /*2100*/  IMAD.MOV R10, RZ, RZ, -R10 ;  /* 0x000000ffff0a7224 */ /* 0x000fc400078e0a0a */
[----:B------:R-:W-:Y:S01]  /*2110*/  IMAD.MOV.U32 R8, RZ, RZ, R11 ;  /* 0x000000ffff087224 */ /* 0x000fe200078e000b */
[----:B------:R-:W-:Y:S01]  /*2120*/  LOP3.LUT R11, R28, 0x50, RZ, 0xfc, !PT ;  /* 0x000000501c0b7812 */ /* 0x000fe200078efcff */
[--C-:B------:R-:W-:Y:S01]  /*2130*/  @!P3 IMAD.IADD R6, R6, 0x1, -R0.reuse ;  /* 0x000000010606b824 */ /* 0x100fe200078e0a00 */
[----:B------:R-:W-:Y:S01]  /*2140*/  ISETP.GT.U32.AND P3, PT, R0, R7, PT ;  /* 0x000000070000720c */ /* 0x000fe20003f64070 */
[----:B------:R-:W-:Y:S02]  /*2150*/  @!P6 IMAD.IADD R12, R12, 0x1, -R0 ;  /* 0x000000010c0ce824 */ /* 0x000fe400078e0a00 */
[----:B0-----:R-:W-:Y:S02]  /*2160*/  IMAD.MOV.U32 R2, RZ, RZ, R15 ;  /* 0x000000ffff027224 */ /* 0x001fe400078e000f */
[C---:B------:R-:W-:Y:S01]  /*2170*/  IMAD R4, R0.reuse, R10, R4 ;  /* 0x0000000a00047224 */ /* 0x040fe200078e0204 */
[----:B------:R-:W-:Y:S01]  /*2180*/  ISETP.GT.U32.AND P6, PT, R0, R12, PT ;  /* 0x0000000c0000720c */ /* 0x000fe20003fc4070 */
[----:B------:R-:W-:Y:S01]  /*2190*/  @!P5 IMAD.MOV R2, RZ, RZ, -R2 ;  /* 0x000000ffff02d224 */ /* 0x000fe200078e0a02 */
[----:B------:R-:W-:Y:S01]  /*21a0*/  ISETP.GE.AND P5, PT, R13, RZ, PT ;  /* 0x000000ff0d00720c */ /* 0x000fe20003fa6270 */
[----:B------:R-:W-:Y:S01]  /*21b0*/  @!P2 IMAD.MOV R8, RZ, RZ, -R8 ;  /* 0x000000ffff08a224 */ /* 0x000fe200078e0a08 */
[----:B------:R-:W-:-:S02]  /*21c0*/  LOP3.LUT R13, R28, 0x4e, RZ, 0xfc, !PT ;  /* 0x0000004e1c0d7812 */ /* 0x000fc400078efcff */
[----:B------:R0:W-:Y:S01]  /*21d0*/  STL [R1+0xe4], R2 ;  /* 0x0000e40201007387 */ /* 0x0001e20000100800 */
[--C-:B------:R-:W-:Y:S01]  /*21e0*/  @!P3 IMAD.IADD R7, R7, 0x1, -R0.reuse ;  /* 0x000000010707b824 */ /* 0x100fe200078e0a00 */
[----:B------:R-:W-:Y:S02]  /*21f0*/  IABS R10, R13 ;  /* 0x0000000d000a7213 */ /* 0x000fe40000000000 */
[----:B------:R-:W-:Y:S01]  /*2200*/  STL [R1+0xe8], R8 ;  /* 0x0000e80801007387 */ /* 0x000fe20000100800 */
[----:B------:R-:W-:Y:S02]  /*2210*/  ISETP.GE.AND P2, PT, R5, RZ, PT ;  /* 0x000000ff0500720c */ /* 0x000fe40003f46270 */
[----:B------:R-:W-:Y:S01]  /*2220*/  ISETP.GT.U32.AND P3, PT, R0, R7, PT ;  /* 0x000000070000720c */ /* 0x000fe20003f64070 */
[----:B------:R-:W-:Y:S01]  /*2230*/  @!P6 IMAD.IADD R12, R12, 0x1, -R0 ;  /* 0x000000010c0ce824 */ /* 0x000fe200078e0a00 */
[----:B------:R-:W-:Y:S01]  /*2240*/  ISETP.GE.AND P6, PT, R11, RZ, PT ;  /* 0x000000ff0b00720c */ /* 0x000fe20003fc6270 */
[----:B0-----:R-:W-:Y:S01]  /*2250*/  IMAD.MOV.U32 R2, RZ, RZ, R6 ;  /* 0x000000ffff027224 */ /* 0x001fe200078e0006 */
[----:B------:R-:W-:Y:S01]  /*2260*/  IABS R11, R11 ;  /* 0x0000000b000b7213 */ /* 0x000fe20000000000 */
[----:B------:R-:W-:Y:S01]  /*2270*/  IMAD.HI.U32 R6, R3, R14, RZ ;  /* 0x0000000e03067227 */ /* 0x000fe200078e00ff */
[----:B------:R-:W-:-:S03]  /*2280*/  LOP3.LUT R5, R28, 0x4c, RZ, 0xfc, !PT ;  /* 0x0000004c1c057812 */ /* 0x000fc600078efcff */
[----:B------:R-:W-:Y:S01]  /*2290*/  @!P1 IMAD.MOV R2, RZ, RZ, -R2 ;  /* 0x000000ffff029224 */ /* 0x000fe200078e0a02 */
[C---:B------:R-:W-:Y:S01]  /*22a0*/  ISETP.GT.U32.AND P1, PT, R0.reuse, R4, PT ;  /* 0x000000040000720c */ /* 0x040fe20003f24070 */
[----:B------:R-:W-:Y:S02]  /*22b0*/  IMAD.MOV R6, RZ, RZ, -R6 ;  /* 0x000000ffff067224 */ /* 0x000fe400078e0a06 */
[----:B------:R-:W-:Y:S01]  /*22c0*/  @!P3 IMAD.IADD R7, R7, 0x1, -R0 ;  /* 0x000000010707b824 */ /* 0x000fe200078e0a00 */
[----:B------:R0:W-:Y:S01]  /*22d0*/  STL [R1+0xfc], R2 ;  /* 0x0000fc0201007387 */ /* 0x0001e20000100800 */
[----:B------:R-:W-:Y:S01]  /*22e0*/  IMAD R14, R0, R6, R14 ;  /* 0x00000006000e7224 */ /* 0x000fe200078e020e */
[----:B------:R-:W-:-:S04]  /*22f0*/  IABS R6, R5 ;  /* 0x0000000500067213 */ /* 0x000fc80000000000 */
[----:B------:R-:W-:-:S03]  /*2300*/  ISETP.GT.U32.AND P3, PT, R0, R14, PT ;  /* 0x0000000e0000720c */ /* 0x000fc60003f64070 */
[----:B------:R-:W-:Y:S02]  /*2310*/  @!P1 IMAD.IADD R4, R4, 0x1, -R0 ;  /* 0x0000000104049824 */ /* 0x000fe400078e0a00 */
[----:B0-----:R-:W-:Y:S02]  /*2320*/  IMAD.MOV.U32 R2, RZ, RZ, R12 ;  /* 0x000000ffff027224 */ /* 0x001fe400078e000c */
[----:B------:R-:W-:Y:S01]  /*2330*/  IMAD.HI.U32 R12, R3, R11, RZ ;  /* 0x0000000b030c7227 */ /* 0x000fe200078e00ff */
[----:B------:R-:W-:-:S03]  /*2340*/  ISETP.GT.U32.AND P1, PT, R0, R4, PT ;  /* 0x000000040000720c */ /* 0x000fc60003f24070 */
[----:B------:R-:W-:Y:S01]  /*2350*/  @!P0 IMAD.MOV R2, RZ, RZ, -R2 ;  /* 0x000000ffff028224 */ /* 0x000fe200078e0a02 */
[----:B------:R-:W-:Y:S01]  /*2360*/  ISETP.GE.AND P0, PT, R13, RZ, PT ;  /* 0x000000ff0d00720c */ /* 0x000fe20003f06270 */
[----:B------:R-:W-:Y:S02]  /*2370*/  IMAD.MOV R12, RZ, RZ, -R12 ;  /* 0x000000ffff0c7224 */ /* 0x000fe400078e0a0c */
[--C-:B------:R-:W-:Y:S01]  /*2380*/  @!P3 IMAD.IADD R14, R14, 0x1, -R0.reuse ;  /* 0x000000010e0eb824 */ /* 0x100fe200078e0a00 */
[----:B------:R0:W-:Y:S01]  /*2390*/  STL [R1+0xf8], R2 ;  /* 0x0000f80201007387 */ /* 0x0001e20000100800 */
[----:B------:R-:W-:Y:S01]  /*23a0*/  IMAD R11, R0, R12, R11 ;  /* 0x0000000c000b7224 */ /* 0x000fe200078e020b */
[----:B------:R-:W-:Y:S02]  /*23b0*/  LOP3.LUT R12, R28, 0x48, RZ, 0xfc, !PT ;  /* 0x000000481c0c7812 */ /* 0x000fe400078efcff */
[----:B------:R-:W-:Y:S01]  /*23c0*/  ISETP.GT.U32.AND P3, PT, R0, R14, PT ;  /* 0x0000000e0000720c */ /* 0x000fe20003f64070 */
[----:B------:R-:W-:Y:S01]  /*23d0*/  @!P1 IMAD.IADD R4, R4, 0x1, -R0 ;  /* 0x0000000104049824 */ /* 0x000fe200078e0a00 */
[----:B------:R-:W-:Y:S01]  /*23e0*/  ISETP.GT.U32.AND P1, PT, R0, R11, PT ;  /* 0x0000000b0000720c */ /* 0x000fe20003f24070 */
[----:B0-----:R-:W-:-:S02]  /*23f0*/  IMAD.MOV.U32 R2, RZ, RZ, R7 ;  /* 0x000000ffff027224 */ /* 0x001fc400078e0007 */
[----:B------:R-:W-:-:S04]  /*2400*/  IMAD.HI.U32 R7, R3, R10, RZ ;  /* 0x0000000a03077227 */ /* 0x000fc800078e00ff */
[----:B------:R-:W-:Y:S01]  /*2410*/  @!P4 IMAD.MOV R2, RZ, RZ, -R2 ;  /* 0x000000ffff02c224 */ /* 0x000fe200078e0a02 */
[----:B------:R-:W-:Y:S01]  /*2420*/  ISETP.GE.AND P4, PT, R5, RZ, PT ;  /* 0x000000ff0500720c */ /* 0x000fe20003f86270 */
[----:B------:R-:W-:Y:S02]  /*2430*/  IMAD.MOV R7, RZ, RZ, -R7 ;  /* 0x000000ffff077224 */ /* 0x000fe400078e0a07 */
[----:B------:R-:W-:Y:S01]  /*2440*/  IMAD.HI.U32 R5, R3, R6, RZ ;  /* 0x0000000603057227 */ /* 0x000fe200078e00ff */
[----:B------:R0:W-:Y:S03]  /*2450*/  STL [R1+0xf0], R2 ;  /* 0x0000f00201007387 */ /* 0x0001e60000100800 */
[----:B------:R-:W-:Y:S01]  /*2460*/  IMAD R10, R0, R7, R10 ;  /* 0x00000007000a7224 */ /* 0x000fe200078e020a */
[----:B------:R-:W-:Y:S01]  /*2470*/  LOP3.LUT R7, R28, 0x46, RZ, 0xfc, !PT ;  /* 0x000000461c077812 */ /* 0x000fe200078efcff */
[----:B------:R-:W-:-:S02]  /*2480*/  @!P1 IMAD.IADD R11, R11, 0x1, -R0 ;  /* 0x000000010b0b9824 */ /* 0x000fc400078e0a00 */
[----:B------:R-:W-:Y:S01]  /*2490*/  IMAD.MOV R5, RZ, RZ, -R5 ;  /* 0x000000ffff057224 */ /* 0x000fe200078e0a05 */
[----:B------:R-:W-:Y:S01]  /*24a0*/  IABS R16, R7 ;  /* 0x0000000700107213 */ /* 0x000fe20000000000 */
[----:B------:R-:W-:Y:S01]  /*24b0*/  @!P3 IMAD.IADD R14, R14, 0x1, -R0 ;  /* 0x000000010e0eb824 */ /* 0x000fe200078e0a00 */
[----:B------:R-:W-:Y:S01]  /*24c0*/  ISETP.GT.U32.AND P1, PT, R0, R11, PT ;  /* 0x0000000b0000720c */ /* 0x000fe20003f24070 */
[----:B0-----:R-:W-:Y:S01]  /*24d0*/  IMAD.MOV.U32 R2, RZ, RZ, R4 ;  /* 0x000000ffff027224 */ /* 0x001fe200078e0004 */
[----:B------:R-:W-:Y:S01]  /*24e0*/  LOP3.LUT R4, R28, 0x4a, RZ, 0xfc, !PT ;  /* 0x0000004a1c047812 */ /* 0x000fe200078efcff */
[C---:B------:R-:W-:Y:S01]  /*24f0*/  IMAD R6, R0.reuse, R5, R6 ;  /* 0x0000000500067224 */ /* 0x040fe200078e0206 */
[----:B------:R-:W-:Y:S01]  /*2500*/  IABS R5, R12 ;  /* 0x0000000c00057213 */ /* 0x000fe20000000000 */
[----:B------:R-:W-:Y:S01]  /*2510*/  @!P5 IMAD.MOV R2, RZ, RZ, -R2 ;  /* 0x000000ffff02d224 */ /* 0x000fe200078e0a02 */
[C---:B------:R-:W-:Y:S02]  /*2520*/  ISETP.GT.U32.AND P5, PT, R0.reuse, R10, PT ;  /* 0x0000000a0000720c */ /* 0x040fe40003fa4070 */
[----:B------:R-:W-:Y:S01]  /*2530*/  IABS R13, R4 ;  /* 0x00000004000d7213 */ /* 0x000fe20000000000 */
[----:B------:R-:W-:Y:S01]  /*2540*/  IMAD.HI.U32 R15, R3, R5, RZ ;  /* 0x00000005030f7227 */ /* 0x000fe200078e00ff */
[----:B------:R0:W-:Y:S01]  /*2550*/  STL [R1+0xf4], R2 ;  /* 0x0000f40201007387 */ /* 0x0001e20000100800 */
[----:B------:R-:W-:-:S02]  /*2560*/  ISETP.GT.U32.AND P3, PT, R0, R6, PT ;  /* 0x000000060000720c */ /* 0x000fc40003f64070 */
[----:B------:R-:W-:Y:S02]  /*2570*/  IMAD.MOV R15, RZ, RZ, -R15 ;  /* 0x000000ffff0f7224 */ /* 0x000fe400078e0a0f */
[--C-:B------:R-:W-:Y:S01]  /*2580*/  @!P1 IMAD.IADD R11, R11, 0x1, -R0.reuse ;  /* 0x000000010b0b9824 */ /* 0x100fe200078e0a00 */
[----:B------:R-:W-:Y:S01]  /*2590*/  ISETP.GE.AND P1, PT, R12, RZ, PT ;  /* 0x000000ff0c00720c */ /* 0x000fe20003f26270 */
[----:B------:R-:W-:Y:S02]  /*25a0*/  IMAD R5, R0, R15, R5 ;  /* 0x0000000f00057224 */ /* 0x000fe400078e0205 */
[----:B------:R-:W-:Y:S02]  /*25b0*/  @!P5 IMAD.IADD R10, R10, 0x1, -R0 ;  /* 0x000000010a0ad824 */ /* 0x000fe400078e0a00 */
[----:B0-----:R-:W-:Y:S02]  /*25c0*/  IMAD.MOV.U32 R2, RZ, RZ, R14 ;  /* 0x000000ffff027224 */ /* 0x001fe400078e000e */
[----:B------:R-:W-:Y:S01]  /*25d0*/  IMAD.HI.U32 R14, R3, R13, RZ ;  /* 0x0000000d030e7227 */ /* 0x000fe200078e00ff */
[----:B------:R-:W-:-:S03]  /*25e0*/  ISETP.GT.U32.AND P5, PT, R0, R10, PT ;  /* 0x0000000a0000720c */ /* 0x000fc60003fa4070 */
[----:B------:R-:W-:Y:S02]  /*25f0*/  IMAD.MOV R14, RZ, RZ, -R14 ;  /* 0x000000ffff0e7224 */ /* 0x000fe400078e0a0e */
[----:B------:R-:W-:Y:S01]  /*2600*/  IMAD.MOV.U32 R8, RZ, RZ, R11 ;  /* 0x000000ffff087224 */ /* 0x000fe200078e000b */
[----:B------:R-:W-:Y:S01]  /*2610*/  LOP3.LUT R11, R28, 0x44, RZ, 0xfc, !PT ;  /* 0x000000441c0b7812 */ /* 0x000fe200078efcff */
[----:B------:R-:W-:Y:S01]  /*2620*/  IMAD R13, R0, R14, R13 ;  /* 0x0000000e000d7224 */ /* 0x000fe200078e020d */
[----:B------:R-:W-:Y:S01]  /*2630*/  LOP3.LUT R14, R28, 0x40, RZ, 0xfc, !PT ;  /* 0x000000401c0e7812 */ /* 0x000fe200078efcff */
[----:B------:R-:W-:Y:S01]  /*2640*/  @!P6 IMAD.MOV R8, RZ, RZ, -R8 ;  /* 0x000000ffff08e224 */ /* 0x000fe200078e0a08 */
[----:B------:R-:W-:Y:S01]  /*2650*/  ISETP.GT.U32.AND P6, PT, R0, R5, PT ;  /* 0x000000050000720c */ /* 0x000fe20003fc4070 */
[--C-:B------:R-:W-:Y:S02]  /*2660*/  @!P3 IMAD.IADD R6, R6, 0x1, -R0.reuse ;  /* 0x000000010606b824 */ /* 0x100fe400078e0a00 */
[----:B------:R-:W-:Y:S01]  /*2670*/  @!P5 IMAD.IADD R10, R10, 0x1, -R0 ;  /* 0x000000010a0ad824 */ /* 0x000fe200078e0a00 */
[----:B------:R-:W-:Y:S01]  /*2680*/  ISETP.GT.U32.AND P5, PT, R0, R13, PT ;  /* 0x0000000d0000720c */ /* 0x000fe20003fa4070 */
[----:B------:R-:W-:Y:S01]  /*2690*/  @!P2 IMAD.MOV R2, RZ, RZ, -R2 ;  /* 0x000000ffff02a224 */ /* 0x000fe200078e0a02 */
[----:B------:R-:W-:Y:S01]  /*26a0*/  ISETP.GE.AND P2, PT, R4, RZ, PT ;  /* 0x000000ff0400720c */ /* 0x000fe20003f46270 */
[----:B------:R-:W-:Y:S01]  /*26b0*/  IMAD.MOV.U32 R4, RZ, RZ, R16 ;  /* 0x000000ffff047224 */ /* 0x000fe200078e0010 */
[----:B------:R-:W-:-:S02]  /*26c0*/  ISETP.GT.U32.AND P3, PT, R0, R6, PT ;  /* 0x000000060000720c */ /* 0x000fc40003f64070 */
[----:B------:R-:W-:Y:S01]  /*26d0*/  IABS R16, R11 ;  /* 0x0000000b00107213 */ /* 0x000fe20000000000 */
[----:B------:R0:W-:Y:S01]  /*26e0*/  STL [R1+0xec], R2 ;  /* 0x0000ec0201007387 */ /* 0x0001e20000100800 */
[----:B------:R-:W-:-:S03]  /*26f0*/  IMAD.HI.U32 R12, R3, R4, RZ ;  /* 0x00000004030c7227 */ /* 0x000fc600078e00ff */
[----:B------:R-:W-:Y:S01]  /*2700*/  STL [R1+0xd8], R8 ;  /* 0x0000d80801007387 */ /* 0x000fe20000100800 */
[--C-:B------:R-:W-:Y:S02]  /*2710*/  @!P6 IMAD.IADD R5, R5, 0x1, -R0.reuse ;  /* 0x000000010505e824 */ /* 0x100fe400078e0a00 */
[----:B------:R-:W-:Y:S01]  /*2720*/  @!P5 IMAD.IADD R13, R13, 0x1, -R0 ;  /* 0x000000010d0dd824 */ /* 0x000fe200078e0a00 */
[----:B------:R-:W-:Y:S01]  /*2730*/  ISETP.GE.AND P5, PT, R11, RZ, PT ;  /* 0x000000ff0b00720c */ /* 0x000fe20003fa6270 */
[----:B------:R-:W-:Y:S01]  /*2740*/  IMAD.MOV R12, RZ, RZ, -R12 ;  /* 0x000000ffff0c7224 */ /* 0x000fe200078e0a0c */
[----:B------:R-:W-:Y:S01]  /*2750*/  IABS R11, R14 ;  /* 0x0000000e000b7213 */ /* 0x000fe20000000000 */
[----:B0-----:R-:W-:Y:S01]  /*2760*/  IMAD.MOV.U32 R2, RZ, RZ, R10 ;  /* 0x000000ffff027224 */ /* 0x001fe200078e000a */
[----:B------:R-:W-:Y:S01]  /*2770*/  ISETP.GT.U32.AND P6, PT, R0, R13, PT ;  /* 0x0000000d0000720c */ /* 0x000fe20003fc4070 */
[----:B------:R-:W-:-:S04]  /*2780*/  IMAD.HI.U32 R10, R3, R16, RZ ;  /* 0x00000010030a7227 */ /* 0x000fc800078e00ff */
[----:B------:R-:W-:Y:S02]  /*2790*/  IMAD.MOV R10, RZ, RZ, -R10 ;  /* 0x000000ffff0a7224 */ /* 0x000fe400078e0a0a */
[----:B------:R-:W-:Y:S01]  /*27a0*/  @!P0 IMAD.MOV R2, RZ, RZ, -R2 ;  /* 0x000000ffff028224 */ /* 0x000fe200078e0a02 */
[----:B------:R-:W-:Y:S01]  /*27b0*/  ISETP.GE.AND P0, PT, R7, RZ, PT ;  /* 0x000000ff0700720c */ /* 0x000fe20003f06270 */
[----:B------:R-:W-:Y:S01]  /*27c0*/  @!P3 IMAD.IADD R6, R6, 0x1, -R0 ;  /* 0x000000010606b824 */ /* 0x000fe200078e0a00 */
[----:B------:R-:W-:Y:S01]  /*27d0*/  LOP3.LUT R7, R28, 0x3e, RZ, 0xfc, !PT ;  /* 0x0000003e1c077812 */ /* 0x000fe200078efcff */
[C---:B------:R-:W-:Y:S01]  /*27e0*/  IMAD R16, R0.reuse, R10, R16 ;  /* 0x0000000a00107224 */ /* 0x040fe200078e0210 */
[----:B------:R0:W-:Y:S01]  /*27f0*/  STL [R1+0xdc], R2 ;  /* 0x0000dc0201007387 */ /* 0x0001e20000100800 */
[----:B------:R-:W-:Y:S01]  /*2800*/  @!P6 IMAD.IADD R13, R13, 0x1, -R0 ;  /* 0x000000010d0de824 */ /* 0x000fe200078e0a00 */
[----:B------:R-:W-:Y:S01]  /*2810*/  IABS R10, R7 ;  /* 0x00000007000a7213 */ /* 0x000fe20000000000 */
[C---:B------:R-:W-:Y:S01]  /*2820*/  IMAD R4, R0.reuse, R12, R4 ;  /* 0x0000000c00047224 */ /* 0x040fe200078e0204 */
[----:B------:R-:W-:-:S03]  /*2830*/  ISETP.GT.U32.AND P6, PT, R0, R16, PT ;  /* 0x000000100000720c */ /* 0x000fc60003fc4070 */
[----:B------:R-:W-:Y:S01]  /*2840*/  IMAD.HI.U32 R12, R3, R10, RZ ;  /* 0x0000000a030c7227 */ /* 0x000fe200078e00ff */
[----:B------:R-:W-:-:S03]  /*2850*/  ISETP.GT.U32.AND P3, PT, R0, R4, PT ;  /* 0x000000040000720c */ /* 0x000fc60003f64070 */
[----:B0-----:R-:W-:Y:S01]  /*2860*/  IMAD.MOV.U32 R2, RZ, RZ, R6 ;  /* 0x000000ffff027224 */ /* 0x001fe200078e0006 */
[----:B------:R-:W-:Y:S01]  /*2870*/  LOP3.LUT R6, R28, 0x42, RZ, 0xfc, !PT ;  /* 0x000000421c067812 */ /* 0x000fe200078efcff */
[----:B------:R-:W-:Y:S02]  /*2880*/  IMAD.MOV R12, RZ, RZ, -R12 ;  /* 0x000000ffff0c7224 */ /* 0x000fe400078e0a0c */
[----:B------:R-:W-:Y:S01]  /*2890*/  @!P4 IMAD.MOV R2, RZ, RZ, -R2 ;  /* 0x000000ffff02c224 */ /* 0x000fe200078e0a02 */
[----:B------:R-:W-:Y:S01]  /*28a0*/  ISETP.GT.U32.AND P4, PT, R0, R5, PT ;  /* 0x000000050000720c */ /* 0x000fe20003f84070 */
[----:B------:R-:W-:Y:S01]  /*28b0*/  @!P6 IMAD.IADD R16, R16, 0x1, -R0 ;  /* 0x000000011010e824 */ /* 0x000fe200078e0a00 */
[----:B------:R-:W-:Y:S01]  /*28c0*/  IABS R22, R6 ;  /* 0x0000000600167213 */ /* 0x000fe20000000000 */
[----:B------:R-:W-:Y:S01]  /*28d0*/  IMAD R10, R0, R12, R10 ;  /* 0x0000000c000a7224 */ /* 0x000fe200078e020a */
[----:B------:R0:W-:Y:S01]  /*28e0*/  STL [R1+0xe0], R2 ;  /* 0x0000e00201007387 */ /* 0x0001e20000100800 */
[----:B------:R-:W-:Y:S01]  /*28f0*/  @!P3 IMAD.IADD R4, R4, 0x1, -R0 ;  /* 0x000000010404b824 */ /* 0x000fe200078e0a00 */
[----:B------:R-:W-:Y:S01]  /*2900*/  ISETP.GT.U32.AND P6, PT, R0, R16, PT ;  /* 0x000000100000720c */ /* 0x000fe20003fc4070 */
[----:B------:R-:W-:Y:S01]  /*2910*/  IMAD.HI.U32 R15, R3, R22, RZ ;  /* 0x00000016030f7227 */ /* 0x000fe200078e00ff */
[----:B------:R-:W-:-:S02]  /*2920*/  LOP3.LUT R12, R28, 0x38, RZ, 0xfc, !PT ;  /* 0x000000381c0c7812 */ /* 0x000fc400078efcff */
[----:B------:R-:W-:Y:S01]  /*2930*/  ISETP.GT.U32.AND P3, PT, R0, R4, PT ;  /* 0x000000040000720c */ /* 0x000fe20003f64070 */
[----:B------:R-:W-:Y:S02]  /*2940*/  IMAD.MOV R15, RZ, RZ, -R15 ;  /* 0x000000ffff0f7224 */ /* 0x000fe400078e0a0f */
[----:B------:R-:W-:Y:S01]  /*2950*/  @!P4 IMAD.IADD R5, R5, 0x1, -R0 ;  /* 0x000000010505c824 */ /* 0x000fe200078e0a00 */
[----:B------:R-:W-:Y:S01]  /*2960*/  ISETP.GE.AND P4, PT, R6, RZ, PT ;  /* 0x000000ff0600720c */ /* 0x000fe20003f86270 */
[----:B------:R-:W-:-:S04]  /*2970*/  IMAD.HI.U32 R6, R3, R11, RZ ;  /* 0x0000000b03067227 */ /* 0x000fc800078e00ff */
[C---:B------:R-:W-:Y:S02]  /*2980*/  IMAD R22, R0.reuse, R15, R22 ;  /* 0x0000000f00167224 */ /* 0x040fe400078e0216 */
[----:B------:R-:W-:Y:S02]  /*2990*/  IMAD.MOV R6, RZ, RZ, -R6 ;  /* 0x000000ffff067224 */ /* 0x000fe400078e0a06 */
[----:B------:R-:W-:Y:S01]  /*29a0*/  @!P1 IMAD.MOV R5, RZ, RZ, -R5 ;  /* 0x000000ffff059224 */ /* 0x000fe200078e0a05 */
[C---:B------:R-:W-:Y:S01]  /*29b0*/  ISETP.GT.U32.AND P1, PT, R0.reuse, R22, PT ;  /* 0x000000160000720c */ /* 0x040fe20003f24070 */
[----:B------:R-:W-:Y:S02]  /*29c0*/  IMAD R11, R0, R6, R11 ;  /* 0x00000006000b7224 */ /* 0x000fe400078e020b */
[----:B0-----:R-:W-:Y:S01]  /*29d0*/  IMAD.MOV.U32 R2, RZ, RZ, R13 ;  /* 0x000000ffff027224 */ /* 0x001fe200078e000d */
[----:B------:R-:W-:Y:S01]  /*29e0*/  LOP3.LUT R13, R28, 0x36, RZ, 0xfc, !PT ;  /* 0x000000361c0d7812 */ /* 0x000fe200078efcff */
[----:B------:R-:W-:Y:S01]  /*29f0*/  @!P6 IMAD.IADD R16, R16, 0x1, -R0 ;  /* 0x000000011010e824 */ /* 0x000fe200078e0a00 */
[----:B------:R-:W-:Y:S01]  /*2a00*/  ISETP.GT.U32.AND P6, PT, R0, R11, PT ;  /* 0x0000000b0000720c */ /* 0x000fe20003fc4070 */
[----:B------:R-:W-:Y:S01]  /*2a10*/  @!P2 IMAD.MOV R2, RZ, RZ, -R2 ;  /* 0x000000ffff02a224 */ /* 0x000fe200078e0a02 */
[----:B------:R-:W-:Y:S01]  /*2a20*/  ISETP.GE.AND P2, PT, R7, RZ, PT ;  /* 0x000000ff0700720c */ /* 0x000fe20003f46270 */
[----:B------:R-:W-:Y:S01]  /*2a30*/  @!P3 IMAD.IADD R4, R4, 0x1, -R0 ;  /* 0x000000010404b824 */ /* 0x000fe200078e0a00 */
[----:B------:R-:W-:-:S02]  /*2a40*/  LOP3.LUT R7, R28, 0x3a, RZ, 0xfc, !PT ;  /* 0x0000003a1c077812 */ /* 0x000fc400078efcff */
[----:B------:R0:W-:Y:S01]  /*2a50*/  STL [R1+0xd4], R2 ;  /* 0x0000d40201007387 */ /* 0x0001e20000100800 */
[--C-:B------:R-:W-:Y:S01]  /*2a60*/  @!P1 IMAD.IADD R22, R22, 0x1, -R0.reuse ;  /* 0x0000000116169824 */ /* 0x100fe200078e0a00 */
[----:B------:R-:W-:Y:S02]  /*2a70*/  IABS R6, R7 ;  /* 0x0000000700067213 */ /* 0x000fe40000000000 */
[----:B------:R1:W-:Y:S01]  /*2a80*/  STL [R1+0xd0], R5 ;  /* 0x0000d00501007387 */ /* 0x0003e20000100800 */
[----:B------:R-:W-:Y:S02]  /*2a90*/  ISETP.GE.AND P3, PT, R14, RZ, PT ;  /* 0x000000ff0e00720c */ /* 0x000fe40003f66270 */
[C---:B------:R-:W-:Y:S01]  /*2aa0*/  ISETP.GT.U32.AND P1, PT, R0.reuse, R22, PT ;  /* 0x000000160000720c */ /* 0x040fe20003f24070 */
[----:B------:R-:W-:Y:S02]  /*2ab0*/  @!P6 IMAD.IADD R11, R11, 0x1, -R0 ;  /* 0x000000010b0be824 */ /* 0x000fe400078e0a00 */
[----:B0-----:R-:W-:Y:S01]  /*2ac0*/  IMAD.MOV.U32 R2, RZ, RZ, R4 ;  /* 0x000000ffff027224 */ /* 0x001fe200078e0004 */
[----:B------:R-:W-:Y:S01]  /*2ad0*/  IABS R4, R13 ;  /* 0x0000000d00047213 */ /* 0x000fe20000000000 */
[----:B------:R-:W-:Y:S01]  /*2ae0*/  IMAD.HI.U32 R19, R3, R6, RZ ;  /* 0x0000000603137227 */ /* 0x000fe200078e00ff */
[----:B------:R-:W-:-:S02]  /*2af0*/  ISETP.GT.U32.AND P6, PT, R0, R11, PT ;  /* 0x0000000b0000720c */ /* 0x000fc40003fc4070 */
[----:B-1----:R-:W-:Y:S01]  /*2b00*/  IABS R5, R12 ;  /* 0x0000000c00057213 */ /* 0x002fe20000000000 */
[----:B------:R-:W-:Y:S01]  /*2b10*/  @!P0 IMAD.MOV R2, RZ, RZ, -R2 ;  /* 0x000000ffff028224 */ /* 0x000fe200078e0a02 */
[----:B------:R-:W-:Y:S01]  /*2b20*/  ISETP.GE.AND P0, PT, R17, RZ, PT ;  /* 0x000000ff1100720c */ /* 0x000fe20003f06270 */
[----:B------:R-:W-:Y:S01]  /*2b30*/  IMAD.HI.U32 R14, R3, R4, RZ ;  /* 0x00000004030e7227 */ /* 0x000fe200078e00ff */
[----:B------:R-:W-:Y:S02]  /*2b40*/  IABS R17, R17 ;  /* 0x0000001100117213 */ /* 0x000fe40000000000 */
[----:B------:R0:W-:Y:S01]  /*2b50*/  STL [R1+0xcc], R2 ;  /* 0x0000cc0201007387 */ /* 0x0001e20000100800 */
[----:B------:R-:W-:Y:S01]  /*2b60*/  @!P1 IMAD.IADD R22, R22, 0x1, -R0 ;  /* 0x0000000116169824 */ /* 0x000fe200078e0a00 */
[----:B------:R-:W-:Y:S01]  /*2b70*/  ISETP.GE.AND P1, PT, R7, RZ, PT ;  /* 0x000000ff0700720c */ /* 0x000fe20003f26270 */
[----:B------:R-:W-:-:S04]  /*2b80*/  IMAD.HI.U32 R18, R3, R17, RZ ;  /* 0x0000001103127227 */ /* 0x000fc800078e00ff */
[----:B------:R-:W-:Y:S02]  /*2b90*/  IMAD.MOV R18, RZ, RZ, -R18 ;  /* 0x000000ffff127224 */ /* 0x000fe400078e0a12 */
[----:B------:R-:W-:Y:S02]  /*2ba0*/  @!P6 IMAD.IADD R11, R11, 0x1, -R0 ;  /* 0x000000010b0be824 */ /* 0x000fe400078e0a00 */
[----:B0-----:R-:W-:Y:S02]  /*2bb0*/  IMAD.MOV.U32 R2, RZ, RZ, R16 ;  /* 0x000000ffff027224 */ /* 0x001fe400078e0010 */
[----:B------:R-:W-:Y:S01]  /*2bc0*/  IMAD R7, R0, R18, R17 ;  /* 0x0000001200077224 */ /* 0x000fe200078e0211 */
[----:B------:R-:W-:Y:S01]  /*2bd0*/  LOP3.LUT R17, R28, 0x2e, RZ, 0xfc, !PT ;  /* 0x0000002e1c117812 */ /* 0x000fe200078efcff */
[----:B------:R-:W-:Y:S01]  /*2be0*/  @!P5 IMAD.MOV R2, RZ, RZ, -R2 ;  /* 0x000000ffff02d224 */ /* 0x000fe200078e0a02 */
[C---:B------:R-:W-:Y:S01]  /*2bf0*/  ISETP.GT.U32.AND P5, PT, R0.reuse, R10, PT ;  /* 0x0000000a0000720c */ /* 0x040fe20003fa4070 */
[----:B------:R-:W-:Y:S01]  /*2c00*/  IMAD.MOV R14, RZ, RZ, -R14 ;  /* 0x000000ffff0e7224 */ /* 0x000fe200078e0a0e */
[C---:B------:R-:W-:Y:S01]  /*2c10*/  ISETP.GT.U32.AND P6, PT, R0.reuse, R7, PT ;  /* 0x000000070000720c */ /* 0x040fe20003fc4070 */
[----:B------:R-:W-:Y:S01]  /*2c20*/  IMAD.MOV R16, RZ, RZ, -R19 ;  /* 0x000000ffff107224 */ /* 0x000fe200078e0a13 */
[----:B------:R0:W-:Y:S01]  /*2c30*/  STL [R1+0xc8], R2 ;  /* 0x0000c80201007387 */ /* 0x0001e20000100800 */
[----:B------:R-:W-:Y:S01]  /*2c40*/  IMAD R4, R0, R14, R4 ;  /* 0x0000000e00047224 */ /* 0x000fe200078e0204 */
[----:B------:R-:W-:Y:S01]  /*2c50*/  LOP3.LUT R14, R28, 0x34, RZ, 0xfc, !PT ;  /* 0x000000341c0e7812 */ /* 0x000fe200078efcff */
[----:B------:R-:W-:Y:S01]  /*2c60*/  IMAD R6, R0, R16, R6 ;  /* 0x0000001000067224 */ /* 0x000fe200078e0206 */
[----:B------:R-:W-:Y:S01]  /*2c70*/  LOP3.LUT R16, R28, 0x30, RZ, 0xfc, !PT ;  /* 0x000000301c107812 */ /* 0x000fe200078efcff */
[----:B------:R-:W-:Y:S01]  /*2c80*/  IMAD.HI.U32 R15, R3, R5, RZ ;  /* 0x00000005030f7227 */ /* 0x000fe200078e00ff */
[----:B------:R-:W-:-:S02]  /*2c90*/  IABS R19, R14 ;  /* 0x0000000e00137213 */ /* 0x000fc40000000000 */
[----:B------:R-:W-:Y:S01]  /*2ca0*/  IABS R21, R16 ;  /* 0x0000001000157213 */ /* 0x000fe20000000000 */
[--C-:B------:R-:W-:Y:S01]  /*2cb0*/  @!P5 IMAD.IADD R10, R10, 0x1, -R0.reuse ;  /* 0x000000010a0ad824 */ /* 0x100fe200078e0a00 */
[C---:B------:R-:W-:Y:S01]  /*2cc0*/  ISETP.GT.U32.AND P5, PT, R0.reuse, R6, PT ;  /* 0x000000060000720c */ /* 0x040fe20003fa4070 */
[----:B------:R-:W-:Y:S01]  /*2cd0*/  @!P6 IMAD.IADD R7, R7, 0x1, -R0 ;  /* 0x000000010707e824 */ /* 0x000fe200078e0a00 */
[----:B------:R-:W-:Y:S01]  /*2ce0*/  IABS R18, R17 ;  /* 0x0000001100127213 */ /* 0x000fe20000000000 */
[----:B0-----:R-:W-:Y:S01]  /*2cf0*/  IMAD.MOV.U32 R2, RZ, RZ, R22 ;  /* 0x000000ffff027224 */ /* 0x001fe200078e0016 */
[C---:B------:R-:W-:Y:S01]  /*2d00*/  ISETP.GT.U32.AND P6, PT, R0.reuse, R10, PT ;  /* 0x0000000a0000720c */ /* 0x040fe20003fc4070 */
[----:B------:R-:W-:Y:S02]  /*2d10*/  IMAD.MOV R15, RZ, RZ, -R15 ;  /* 0x000000ffff0f7224 */ /* 0x000fe400078e0a0f */
[----:B------:R-:W-:Y:S01]  /*2d20*/  @!P4 IMAD.MOV R2, RZ, RZ, -R2 ;  /* 0x000000ffff02c224 */ /* 0x000fe200078e0a02 */
[----:B------:R-:W-:Y:S01]  /*2d30*/  ISETP.GT.U32.AND P4, PT, R0, R7, PT ;  /* 0x000000070000720c */ /* 0x000fe20003f84070 */
[----:B------:R-:W-:-:S03]  /*2d40*/  IMAD.HI.U32 R22, R3, R19, RZ ;  /* 0x0000001303167227 */ /* 0x000fc600078e00ff */
[----:B------:R0:W-:Y:S01]  /*2d50*/  STL [R1+0xc4], R2 ;  /* 0x0000c40201007387 */ /* 0x0001e20000100800 */
[----:B------:R-:W-:Y:S01]  /*2d60*/  IMAD R5, R0, R15, R5 ;  /* 0x0000000f00057224 */ /* 0x000fe200078e0205 */
[----:B------:R-:W-:Y:S01]  /*2d70*/  LOP3.LUT R15, R28, 0x32, RZ, 0xfc, !PT ;  /* 0x000000321c0f7812 */ /* 0x000fe200078efcff */
[----:B------:R-:W-:Y:S02]  /*2d80*/  IMAD.MOV R22, RZ, RZ, -R22 ;  /* 0x000000ffff167224 */ /* 0x000fe400078e0a16 */
[--C-:B------:R-:W-:Y:S01]  /*2d90*/  @!P6 IMAD.IADD R10, R10, 0x1, -R0.reuse ;  /* 0x000000010a0ae824 */ /* 0x100fe200078e0a00 */
[C---:B------:R-:W-:Y:S01]  /*2da0*/  ISETP.GT.U32.AND P6, PT, R0.reuse, R4, PT ;  /* 0x000000040000720c */ /* 0x040fe20003fc4070 */
[C---:B------:R-:W-:Y:S01]  /*2db0*/  IMAD R19, R0.reuse, R22, R19 ;  /* 0x0000001600137224 */ /* 0x040fe200078e0213 */
[----:B------:R-:W-:Y:S01]  /*2dc0*/  IABS R20, R15 ;  /* 0x0000000f00147213 */ /* 0x000fe20000000000 */
[--C-:B------:R-:W-:Y:S02]  /*2dd0*/  @!P4 IMAD.IADD R7, R7, 0x1, -R0.reuse ;  /* 0x000000010707c824 */ /* 0x100fe400078e0a00 */
[----:B0-----:R-:W-:Y:S01]  /*2de0*/  IMAD.MOV.U32 R2, RZ, RZ, R11 ;  /* 0x000000ffff027224 */ /* 0x001fe200078e000b */
[----:B------:R-:W-:Y:S01]  /*2df0*/  ISETP.GT.U32.AND P4, PT, R0, R19, PT ;  /* 0x000000130000720c */ /* 0x000fe20003f84070 */
[----:B------:R-:W-:-:S02]  /*2e00*/  @!P5 IMAD.IADD R6, R6, 0x1, -R0 ;  /* 0x000000010606d824 */ /* 0x000fc400078e0a00 */
[----:B------:R-:W-:Y:S01]  /*2e10*/  @!P3 IMAD.MOV R2, RZ, RZ, -R2 ;  /* 0x000000ffff02b224 */ /* 0x000fe200078e0a02 */
[C---:B------:R-:W-:Y:S01]  /*2e20*/  ISETP.GT.U32.AND P3, PT, R0.reuse, R5, PT ;  /* 0x000000050000720c */ /* 0x040fe20003f64070 */
[----:B------:R-:W-:Y:S01]  /*2e30*/  IMAD.MOV.U32 R8, RZ, RZ, R10 ;  /* 0x000000ffff087224 */ /* 0x000fe200078e000a */
[----:B------:R-:W-:Y:S01]  /*2e40*/  ISETP.GT.U32.AND P5, PT, R0, R6, PT ;  /* 0x000000060000720c */ /* 0x000fe20003fa4070 */
[----:B------:R-:W-:Y:S01]  /*2e50*/  @!P6 IMAD.IADD R4, R4, 0x1, -R0 ;  /* 0x000000010404e824 */ /* 0x000fe200078e0a00 */
[----:B------:R0:W-:Y:S01]  /*2e60*/  STL [R1+0xc0], R2 ;  /* 0x0000c00201007387 */ /* 0x0001e20000100800 */
[----:B------:R-:W-:Y:S01]  /*2e70*/  @!P2 IMAD.MOV R8, RZ, RZ, -R8 ;  /* 0x000000ffff08a224 */ /* 0x000fe200078e0a08 */
[----:B------:R-:W-:Y:S01]  /*2e80*/  ISETP.GE.AND P6, PT, R13, RZ, PT ;  /* 0x000000ff0d00720c */ /* 0x000fe20003fc6270 */
[----:B------:R-:W-:Y:S01]  /*2e90*/  IMAD.HI.U32 R22, R3, R21, RZ ;  /* 0x0000001503167227 */ /* 0x000fe200078e00ff */
[----:B------:R-:W-:Y:S02]  /*2ea0*/  ISETP.GT.U32.AND P2, PT, R0, R4, PT ;  /* 0x000000040000720c */ /* 0x000fe40003f44070 */
[----:B------:R-:W-:Y:S01]  /*2eb0*/  LOP3.LUT R13, R28, 0x2a, RZ, 0xfc, !PT ;  /* 0x0000002a1c0d7812 */ /* 0x000fe200078efcff */
[--C-:B------:R-:W-:Y:S01]  /*2ec0*/  @!P4 IMAD.IADD R19, R19, 0x1, -R0.reuse ;  /* 0x000000011313c824 */ /* 0x100fe200078e0a00 */
[----:B------:R-:W-:Y:S01]  /*2ed0*/  STL [R1+0xbc], R8 ;  /* 0x0000bc0801007387 */ /* 0x000fe20000100800 */
[----:B------:R-:W-:-:S02]  /*2ee0*/  @!P3 IMAD.IADD R5, R5, 0x1, -R0 ;  /* 0x000000010505b824 */ /* 0x000fc400078e0a00 */
[----:B0-----:R-:W-:Y:S01]  /*2ef0*/  IMAD.MOV.U32 R2, RZ, RZ, R7 ;  /* 0x000000ffff027224 */ /* 0x001fe200078e0007 */
[----:B------:R-:W-:Y:S01]  /*2f00*/  LOP3.LUT R7, R28, 0x28, RZ, 0xfc, !PT ;  /* 0x000000281c077812 */ /* 0x000fe200078efcff */
[----:B------:R-:W-:Y:S01]  /*2f10*/  IMAD.HI.U32 R11, R3, R18, RZ ;  /* 0x00000012030b7227 */ /* 0x000fe200078e00ff */
[----:B------:R-:W-:-:S03]  /*2f20*/  ISETP.GT.U32.AND P4, PT, R0, R5, PT ;  /* 0x000000050000720c */ /* 0x000fc60003f84070 */
[----:B------:R-:W-:Y:S01]  /*2f30*/  @!P0 IMAD.MOV R2, RZ, RZ, -R2 ;  /* 0x000000ffff028224 */ /* 0x000fe200078e0a02 */
[----:B------:R-:W-:Y:S01]  /*2f40*/  ISETP.GT.U32.AND P0, PT, R0, R19, PT ;  /* 0x000000130000720c */ /* 0x000fe20003f04070 */
[----:B------:R-:W-:-:S03]  /*2f50*/  IMAD.HI.U32 R23, R3, R20, RZ ;  /* 0x0000001403177227 */ /* 0x000fc600078e00ff */
[----:B------:R0:W-:Y:S01]  /*2f60*/  STL [R1+0xb8], R2 ;  /* 0x0000b80201007387 */ /* 0x0001e20000100800 */
[----:B------:R-:W-:Y:S01]  /*2f70*/  @!P5 IMAD.IADD R6, R6, 0x1, -R0 ;  /* 0x000000010606d824 */ /* 0x000fe200078e0a00 */
[----:B------:R-:W-:Y:S01]  /*2f80*/  ISETP.GE.AND P5, PT, R12, RZ, PT ;  /* 0x000000ff0c00720c */ /* 0x000fe20003fa6270 */
[----:B------:R-:W-:Y:S02]  /*2f90*/  IMAD.MOV R22, RZ, RZ, -R22 ;  /* 0x000000ffff167224 */ /* 0x000fe400078e0a16 */
[----:B------:R-:W-:Y:S01]  /*2fa0*/  IMAD.MOV R12, RZ, RZ, -R11 ;  /* 0x000000ffff0c7224 */ /* 0x000fe200078e0a0b */
[----:B------:R-:W-:Y:S01]  /*2fb0*/  LOP3.LUT R11, R28, 0x2c, RZ, 0xfc, !PT ;  /* 0x0000002c1c0b7812 */ /* 0x000fe200078efcff */
[----:B------:R-:W-:Y:S02]  /*2fc0*/  IMAD.MOV R23, RZ, RZ, -R23 ;  /* 0x000000ffff177224 */ /* 0x000fe400078e0a17 */
[C---:B------:R-:W-:Y:S02]  /*2fd0*/  IMAD R21, R0.reuse, R22, R21 ;  /* 0x0000001600157224 */ /* 0x040fe400078e0215 */
[----:B0-----:R-:W-:Y:S01]  /*2fe0*/  IMAD.MOV.U32 R2, RZ, RZ, R6 ;  /* 0x000000ffff027224 */ /* 0x001fe200078e0006 */
[----:B------:R-:W-:Y:S01]  /*2ff0*/  IABS R6, R13 ;  /* 0x0000000d00067213 */ /* 0x000fe20000000000 */
[C---:B------:R-:W-:Y:S01]  /*3000*/  IMAD R12, R0.reuse, R12, R18 ;  /* 0x0000000c000c7224 */ /* 0x040fe200078e0212 */
[----:B------:R-:W-:Y:S01]  /*3010*/  IABS R18, R11 ;  /* 0x0000000b00127213 */ /* 0x000fe20000000000 */
[----:B------:R-:W-:-:S02]  /*3020*/  IMAD R20, R0, R23, R20 ;  /* 0x0000001700147224 */ /* 0x000fc400078e0214 */
[----:B------:R-:W-:Y:S01]  /*3030*/  @!P1 IMAD.MOV R2, RZ, RZ, -R2 ;  /* 0x000000ffff029224 */ /* 0x000fe200078e0a02 */
[----:B------:R-:W-:Y:S01]  /*3040*/  ISETP.GT.U32.AND P1, PT, R0, R21, PT ;  /* 0x000000150000720c */ /* 0x000fe20003f24070 */
[--C-:B------:R-:W-:Y:S01]  /*3050*/  @!P4 IMAD.IADD R5, R5, 0x1, -R0.reuse ;  /* 0x000000010505c824 */ /* 0x100fe200078e0a00 */
[----:B------:R-:W-:Y:S01]  /*3060*/  ISETP.GE.AND P4, PT, R14, RZ, PT ;  /* 0x000000ff0e00720c */ /* 0x000fe20003f86270 */
[----:B------:R-:W-:Y:S01]  /*3070*/  @!P2 IMAD.IADD R4, R4, 0x1, -R0 ;  /* 0x000000010404a824 */ /* 0x000fe200078e0a00 */
[C---:B------:R-:W-:Y:S01]  /*3080*/  ISETP.GT.U32.AND P3, PT, R0.reuse, R20, PT ;  /* 0x000000140000720c */ /* 0x040fe20003f64070 */
[----:B------:R-:W-:Y:S01]  /*3090*/  IMAD.MOV.U32 R14, RZ, RZ, R6 ;  /* 0x000000ffff0e7224 */ /* 0x000fe200078e0006 */
[----:B------:R0:W-:Y:S01]  /*30a0*/  STL [R1+0xb0], R2 ;  /* 0x0000b00201007387 */ /* 0x0001e20000100800 */
[----:B------:R-:W-:Y:S01]  /*30b0*/  IMAD.HI.U32 R6, R3, R18, RZ ;  /* 0x0000001203067227 */ /* 0x000fe200078e00ff */
[----:B------:R-:W-:-:S03]  /*30c0*/  ISETP.GT.U32.AND P2, PT, R0, R12, PT ;  /* 0x0000000c0000720c */ /* 0x000fc60003f44070 */
[----:B------:R-:W-:Y:S01]  /*30d0*/  IMAD.MOV.U32 R8, RZ, RZ, R5 ;  /* 0x000000ffff087224 */ /* 0x000fe200078e0005 */
[----:B------:R-:W-:Y:S01]  /*30e0*/  LOP3.LUT R5, R28, 0x26, RZ, 0xfc, !PT ;  /* 0x000000261c057812 */ /* 0x000fe200078efcff */
[----:B------:R-:W-:Y:S02]  /*30f0*/  IMAD.MOV R6, RZ, RZ, -R6 ;  /* 0x000000ffff067224 */ /* 0x000fe400078e0a06 */
[----:B------:R-:W-:Y:S01]  /*3100*/  IMAD.HI.U32 R10, R3, R14, RZ ;  /* 0x0000000e030a7227 */ /* 0x000fe200078e00ff */
[----:B------:R-:W-:-:S03]  /*3110*/  IABS R22, R5 ;  /* 0x0000000500167213 */ /* 0x000fc60000000000 */
[----:B0-----:R-:W-:Y:S01]  /*3120*/  IMAD.MOV.U32 R2, RZ, RZ, R4 ;  /* 0x000000ffff027224 */ /* 0x001fe200078e0004 */
[----:B------:R-:W-:Y:S01]  /*3130*/  IABS R4, R7 ;  /* 0x0000000700047213 */ /* 0x000fe20000000000 */
[----:B------:R-:W-:Y:S02]  /*3140*/  @!P5 IMAD.MOV R8, RZ, RZ, -R8 ;  /* 0x000000ffff08d224 */ /* 0x000fe400078e0a08 */
[----:B------:R-:W-:Y:S02]  /*3150*/  @!P6 IMAD.MOV R2, RZ, RZ, -R2 ;  /* 0x000000ffff02e224 */ /* 0x000fe400078e0a02 */
[----:B------:R-:W-:Y:S01]  /*3160*/  @!P0 IMAD.IADD R19, R19, 0x1, -R0 ;  /* 0x0000000113138824 */ /* 0x000fe200078e0a00 */
[----:B------:R-:W-:Y:S01]  /*3170*/  STL [R1+0x80], R8 ;  /* 0x0000800801007387 */ /* 0x000fe20000100800 */
[C---:B------:R-:W-:Y:S01]  /*3180*/  IMAD R6, R0.reuse, R6, R18 ;  /* 0x0000000600067224 */ /* 0x040fe200078e0212 */
[----:B------:R-:W-:Y:S01]  /*3190*/  ISETP.GE.AND P0, PT, R15, RZ, PT ;  /* 0x000000ff0f00720c */ /* 0x000fe20003f06270 */
[----:B------:R-:W-:Y:S01]  /*31a0*/  IMAD.MOV R10, RZ, RZ, -R10 ;  /* 0x000000ffff0a7224 */ /* 0x000fe200078e0a0a */
[----:B------:R0:W-:Y:S01]  /*31b0*/  STL [R1+0x7c], R2 ;  /* 0x00007c0201007387 */ /* 0x0001e20000100800 */
[----:B------:R-:W-:Y:S01]  /*31c0*/  @!P1 IMAD.IADD R21, R21, 0x1, -R0 ;  /* 0x0000000115159824 */ /* 0x000fe200078e0a00 */
[C---:B------:R-:W-:Y:S01]  /*31d0*/  ISETP.GT.U32.AND P5, PT, R0.reuse, R6, PT ;  /* 0x000000060000720c */ /* 0x040fe20003fa4070 */
[----:B------:R-:W-:Y:S01]  /*31e0*/  IMAD R14, R0, R10, R14 ;  /* 0x0000000a000e7224 */ /* 0x000fe200078e020e */
[----:B------:R-:W-:Y:S01]  /*31f0*/  ISETP.GE.AND P1, PT, R17, RZ, PT ;  /* 0x000000ff1100720c */ /* 0x000fe20003f26270 */
[--C-:B------:R-:W-:Y:S01]  /*3200*/  @!P3 IMAD.IADD R20, R20, 0x1, -R0.reuse ;  /* 0x000000011414b824 */ /* 0x100fe200078e0a00 */
[----:B------:R-:W-:Y:S01]  /*3210*/  LOP3.LUT R15, R28, 0x24, RZ, 0xfc, !PT ;  /* 0x000000241c0f7812 */ /* 0x000fe200078efcff */
[----:B------:R-:W-:Y:S01]  /*3220*/  @!P2 IMAD.IADD R12, R12, 0x1, -R0 ;  /* 0x000000010c0ca824 */ /* 0x000fe200078e0a00 */
[C---:B------:R-:W-:Y:S01]  /*3230*/  ISETP.GT.U32.AND P2, PT, R0.reuse, R21, PT ;  /* 0x000000150000720c */ /* 0x040fe20003f44070 */
[----:B0-----:R-:W-:Y:S01]  /*3240*/  IMAD.MOV.U32 R2, RZ, RZ, R19 ;  /* 0x000000ffff027224 */ /* 0x001fe200078e0013 */
[----:B------:R-:W-:-:S02]  /*3250*/  ISETP.GT.U32.AND P3, PT, R0, R20, PT ;  /* 0x000000140000720c */ /* 0x000fc40003f64070 */
[C---:B------:R-:W-:Y:S01]  /*3260*/  ISETP.GT.U32.AND P6, PT, R0.reuse, R12, PT ;  /* 0x0000000c0000720c */ /* 0x040fe20003fc4070 */
[----:B------:R-:W-:Y:S01]  /*3270*/  @!P4 IMAD.MOV R2, RZ, RZ, -R2 ;  /* 0x000000ffff02c224 */ /* 0x000fe200078e0a02 */
[----:B------:R-:W-:Y:S01]  /*3280*/  ISETP.GT.U32.AND P4, PT, R0, R14, PT ;  /* 0x0000000e0000720c */ /* 0x000fe20003f84070 */
[----:B------:R-:W-:Y:S01]  /*3290*/  @!P5 IMAD.IADD R6, R6, 0x1, -R0 ;  /* 0x000000010606d824 */ /* 0x000fe200078e0a00 */
[----:B------:R-:W-:Y:S02]  /*32a0*/  ISETP.GE.AND P5, PT, R5, RZ, PT ;  /* 0x000000ff0500720c */ /* 0x000fe40003fa6270 */
[----:B------:R-:W-:-:S03]  /*32b0*/  LOP3.LUT R19, R28, 0x20, RZ, 0xfc, !PT ;  /* 0x000000201c137812 */ /* 0x000fc600078efcff */
[--C-:B------:R-:W-:Y:S01]  /*32c0*/  @!P2 IMAD.IADD R21, R21, 0x1, -R0.reuse ;  /* 0x000000011515a824 */ /* 0x100fe200078e0a00 */
[----:B------:R-:W-:Y:S01]  /*32d0*/  ISETP.GE.AND P2, PT, R13, RZ, PT ;  /* 0x000000ff0d00720c */ /* 0x000fe20003f46270 */
[----:B------:R-:W-:Y:S01]  /*32e0*/  IMAD.HI.U32 R13, R3, R4, RZ ;  /* 0x00000004030d7227 */ /* 0x000fe200078e00ff */
[----:B------:R-:W-:Y:S02]  /*32f0*/  IABS R17, R19 ;  /* 0x0000001300117213 */ /* 0x000fe40000000000 */
[----:B------:R-:W-:Y:S01]  /*3300*/  LOP3.LUT R8, R28, 0x1a, RZ, 0xfc, !PT ;  /* 0x0000001a1c087812 */ /* 0x000fe200078efcff */
[--C-:B------:R-:W-:Y:S01]  /*3310*/  @!P3 IMAD.IADD R20, R20, 0x1, -R0.reuse ;  /* 0x000000011414b824 */ /* 0x100fe200078e0a00 */
[----:B------:R-:W-:Y:S01]  /*3320*/  ISETP.GE.AND P3, PT, R16, RZ, PT ;  /* 0x000000ff1000720c */ /* 0x000fe20003f66270 */
[----:B------:R-:W-:Y:S01]  /*3330*/  @!P4 IMAD.IADD R14, R14, 0x1, -R0 ;  /* 0x000000010e0ec824 */ /* 0x000fe200078e0a00 */
[----:B------:R-:W-:Y:S01]  /*3340*/  ISETP.GT.U32.AND P4, PT, R0, R6, PT ;  /* 0x000000060000720c */ /* 0x000fe20003f84070 */
[----:B------:R-:W-:Y:S01]  /*3350*/  IMAD.MOV.U32 R10, RZ, RZ, R20 ;  /* 0x000000ffff0a7224 */ /* 0x000fe200078e0014 */
[----:B------:R-:W-:Y:S01]  /*3360*/  LOP3.LUT R16, R28, 0x22, RZ, 0xfc, !PT ;  /* 0x000000221c107812 */ /* 0x000fe200078efcff */
[----:B------:R-:W-:-:S02]  /*3370*/  IMAD.MOV R13, RZ, RZ, -R13 ;  /* 0x000000ffff0d7224 */ /* 0x000fc400078e0a0d */
[----:B------:R-:W-:Y:S01]  /*3380*/  @!P0 IMAD.MOV R10, RZ, RZ, -R10 ;  /* 0x000000ffff0a8224 */ /* 0x000fe200078e0a0a */
[----:B------:R-:W-:Y:S01]  /*3390*/  ISETP.GE.AND P0, PT, R11, RZ, PT ;  /* 0x000000ff0b00720c */ /* 0x000fe20003f06270 */
[----:B------:R-:W-:Y:S01]  /*33a0*/  @!P6 IMAD.IADD R12, R12, 0x1, -R0 ;  /* 0x000000010c0ce824 */ /* 0x000fe200078e0a00 */
[----:B------:R-:W-:Y:S01]  /*33b0*/  ISETP.GE.AND P6, PT, R7, RZ, PT ;  /* 0x000000ff0700720c */ /* 0x000fe20003fc6270 */
[----:B------:R-:W-:Y:S01]  /*33c0*/  IMAD R5, R0, R13, R4 ;  /* 0x0000000d00057224 */ /* 0x000fe200078e0204 */
[----:B------:R-:W-:Y:S01]  /*33d0*/  LOP3.LUT R4, R28, 0x1e, RZ, 0xfc, !PT ;  /* 0x0000001e1c047812 */ /* 0x000fe200078efcff */
[----:B------:R-:W-:Y:S01]  /*33e0*/  IMAD.HI.U32 R7, R3, R22, RZ ;  /* 0x0000001603077227 */ /* 0x000fe200078e00ff */
[----:B------:R0:W-:Y:S02]  /*33f0*/  STL [R1+0xe70], R10 ;  /* 0x000e700a01007387 */ /* 0x0001e40000100800 */
[----:B------:R-:W-:Y:S01]  /*3400*/  IABS R18, R4 ;  /* 0x0000000400127213 */ /* 0x000fe20000000000 */
[----:B------:R-:W-:Y:S01]  /*3410*/  @!P4 IMAD.IADD R6, R6, 0x1, -R0 ;  /* 0x000000010606c824 */ /* 0x000fe200078e0a00 */
[----:B------:R-:W-:Y:S01]  /*3420*/  ISETP.GT.U32.AND P4, PT, R0, R5, PT ;  /* 0x000000050000720c */ /* 0x000fe20003f84070 */
[----:B------:R-:W-:Y:S01]  /*3430*/  IMAD.MOV R7, RZ, RZ, -R7 ;  /* 0x000000ffff077224 */ /* 0x000fe200078e0a07 */
[----:B------:R1:W-:Y:S01]  /*3440*/  STL [R1+0x70], R2 ;  /* 0x0000700201007387 */ /* 0x0003e20000100800 */
[----:B------:R-:W-:-:S02]  /*3450*/  IMAD.MOV.U32 R11, RZ, RZ, R21 ;  /* 0x000000ffff0b7224 */ /* 0x000fc400078e0015 */
[----:B------:R-:W-:Y:S01]  /*3460*/  IMAD R22, R0, R7, R22 ;  /* 0x0000000700167224 */ /* 0x000fe200078e0216 */
[----:B0-----:R-:W-:Y:S01]  /*3470*/  LOP3.LUT R10, R28, 0x14, RZ, 0xfc, !PT ;  /* 0x000000141c0a7812 */ /* 0x001fe200078efcff */
[----:B------:R-:W-:Y:S02]  /*3480*/  IMAD.MOV.U32 R13, RZ, RZ, R6 ;  /* 0x000000ffff0d7224 */ /* 0x000fe400078e0006 */
[----:B------:R-:W-:Y:S01]  /*3490*/  @!P3 IMAD.MOV R11, RZ, RZ, -R11 ;  /* 0x000000ffff0bb224 */ /* 0x000fe200078e0a0b */
[C---:B------:R-:W-:Y:S01]  /*34a0*/  ISETP.GT.U32.AND P3, PT, R0.reuse, R14, PT ;  /* 0x0000000e0000720c */ /* 0x040fe20003f64070 */
[----:B------:R-:W-:Y:S01]  /*34b0*/  @!P0 IMAD.MOV R13, RZ, RZ, -R13 ;  /* 0x000000ffff0d8224 */ /* 0x000fe200078e0a0d */
[C---:B------:R-:W-:Y:S01]  /*34c0*/  ISETP.GT.U32.AND P0, PT, R0.reuse, R22, PT ;  /* 0x000000160000720c */ /* 0x040fe20003f04070 */
[----:B------:R-:W-:Y:S01]  /*34d0*/  @!P4 IMAD.IADD R5, R5, 0x1, -R0 ;  /* 0x000000010505c824 */ /* 0x000fe200078e0a00 */
[----:B------:R0:W-:Y:S01]  /*34e0*/  STL [R1+0xe74], R11 ;  /* 0x000e740b01007387 */ /* 0x0001e20000100800 */
[----:B------:R-:W-:Y:S01]  /*34f0*/  @!P1 IMAD.MOV R12, RZ, RZ, -R12 ;  /* 0x000000ffff0c9224 */ /* 0x000fe200078e0a0c */
[----:B------:R-:W-:Y:S01]  /*3500*/  ISETP.GE.AND P1, PT, R15, RZ, PT ;  /* 0x000000ff0f00720c */ /* 0x000fe20003f26270 */
[----:B------:R-:W-:Y:S01]  /*3510*/  IMAD.HI.U32 R6, R3, R17, RZ ;  /* 0x0000001103067227 */ /* 0x000fe200078e00ff */
[----:B------:R-:W-:-:S02]  /*3520*/  ISETP.GT.U32.AND P4, PT, R0, R5, PT ;  /* 0x000000050000720c */ /* 0x000fc40003f84070 */
[----:B------:R-:W-:Y:S01]  /*3530*/  IABS R15, R15 ;  /* 0x0000000f000f7213 */ /* 0x000fe20000000000 */
[----:B------:R-:W-:Y:S01]  /*3540*/  STL [R1+0xe78], R12 ;  /* 0x000e780c01007387 */ /* 0x000fe20000100800 */
[----:B------:R-:W-:Y:S01]  /*3550*/  IMAD.MOV R6, RZ, RZ, -R6 ;  /* 0x000000ffff067224 */ /* 0x000fe200078e0a06 */
[----:B-1----:R-:W-:Y:S01]  /*3560*/  LOP3.LUT R2, R28, 0x18, RZ, 0xfc, !PT ;  /* 0x000000181c027812 */ /* 0x002fe200078efcff */
[--C-:B------:R-:W-:Y:S01]  /*3570*/  @!P3 IMAD.IADD R14, R14, 0x1, -R0.reuse ;  /* 0x000000010e0eb824 */ /* 0x100fe200078e0a00 */
[----:B------:R-:W-:Y:S01]  /*3580*/  ISETP.GE.AND P3, PT, R16, RZ, PT ;  /* 0x000000ff1000720c */ /* 0x000fe20003f66270 */
[----:B------:R-:W-:Y:S01]  /*3590*/  @!P0 IMAD.IADD R22, R22, 0x1, -R0 ;  /* 0x0000000116168824 */ /* 0x000fe200078e0a00 */
[----:B------:R-:W-:Y:S01]  /*35a0*/  IABS R16, R16 ;  /* 0x0000001000107213 */ /* 0x000fe20000000000 */
[----:B------:R-:W-:Y:S01]  /*35b0*/  IMAD.HI.U32 R20, R3, R15, RZ ;  /* 0x0000000f03147227 */ /* 0x000fe200078e00ff */
[----:B------:R1:W-:Y:S01]  /*35c0*/  STL [R1+0xe7c], R13 ;  /* 0x000e7c0d01007387 */ /* 0x0003e20000100800 */
[----:B------:R-:W-:-:S02]  /*35d0*/  IABS R21, R2 ;  /* 0x0000000200157213 */ /* 0x000fc40000000000 */
[----:B------:R-:W-:Y:S01]  /*35e0*/  IMAD.HI.U32 R7, R3, R16, RZ ;  /* 0x0000001003077227 */ /* 0x000fe200078e00ff */
[----:B------:R-:W-:Y:S02]  /*35f0*/  ISETP.GT.U32.AND P0, PT, R0, R22, PT ;  /* 0x000000160000720c */ /* 0x000fe40003f04070 */
[C---:B0-----:R-:W-:Y:S01]  /*3600*/  LOP3.LUT R11, R28.reuse, 0x16, RZ, 0xfc, !PT ;  /* 0x000000161c0b7812 */ /* 0x041fe200078efcff */
[----:B------:R-:W-:Y:S01]  /*3610*/  IMAD.MOV R20, RZ, RZ, -R20 ;  /* 0x000000ffff147224 */ /* 0x000fe200078e0a14 */
[----:B------:R-:W-:Y:S01]  /*3620*/  IABS R23, R10 ;  /* 0x0000000a00177213 */ /* 0x000fe20000000000 */
[----:B------:R-:W-:Y:S01]  /*3630*/  @!P4 IMAD.IADD R5, R5, 0x1, -R0 ;  /* 0x000000010505c824 */ /* 0x000fe200078e0a00 */
[C---:B------:R-:W-:Y:S01]  /*3640*/  LOP3.LUT R10, R28.reuse, 0xe, RZ, 0xfc, !PT ;  /* 0x0000000e1c0a7812 */ /* 0x040fe200078efcff */
[----:B------:R-:W-:Y:S01]  /*3650*/  IMAD.MOV R7, RZ, RZ, -R7 ;  /* 0x000000ffff077224 */ /* 0x000fe200078e0a07 */
[----:B-1----:R-:W-:Y:S01]  /*3660*/  LOP3.LUT R13, R28, 0xa, RZ, 0xfc, !PT ;  /* 0x0000000a1c0d7812 */ /* 0x002fe200078efcff */
[C---:B------:R-:W-:Y:S01]  /*3670*/  IMAD R15, R0.reuse, R20, R15 ;  /* 0x00000014000f7224 */ /* 0x040fe200078e020f */
[----:B------:R-:W-:Y:S01]  /*3680*/  IABS R20, R8 ;  /* 0x0000000800147213 */ /* 0x000fe20000000000 */
[----:B------:R-:W-:Y:S01]  /*3690*/  IMAD.MOV.U32 R9, RZ, RZ, R5 ;  /* 0x000000ffff097224 */ /* 0x000fe200078e0005 */
[----:B------:R-:W-:Y:S01]  /*36a0*/  IABS R26, R10 ;  /* 0x0000000a001a7213 */ /* 0x000fe20000000000 */
[C---:B------:R-:W-:Y:S01]  /*36b0*/  IMAD R16, R0.reuse, R7, R16 ;  /* 0x0000000700107224 */ /* 0x040fe200078e0210 */
[----:B------:R-:W-:Y:S01]  /*36c0*/  ISETP.GT.U32.AND P4, PT, R0, R15, PT ;  /* 0x0000000f0000720c */ /* 0x000fe20003f84070 */
[----:B------:R-:W-:Y:S01]  /*36d0*/  IMAD.HI.U32 R7, R3, R18, RZ ;  /* 0x0000001203077227 */ /* 0x000fe200078e00ff */
[----:B------:R-:W-:-:S02]  /*36e0*/  IABS R29, R13 ;  /* 0x0000000d001d7213 */ /* 0x000fc40000000000 */
[----:B------:R-:W-:Y:S01]  /*36f0*/  LOP3.LUT R12, R28, 0x6, RZ, 0xfc, !PT ;  /* 0x000000061c0c7812 */ /* 0x000fe200078efcff */
[----:B------:R-:W-:Y:S01]  /*3700*/  @!P2 IMAD.MOV R14, RZ, RZ, -R14 ;  /* 0x000000ffff0ea224 */ /* 0x000fe200078e0a0e */
[----:B------:R-:W-:Y:S01]  /*3710*/  ISETP.GE.AND P2, PT, R19, RZ, PT ;  /* 0x000000ff1300720c */ /* 0x000fe20003f46270 */
[----:B------:R-:W-:Y:S01]  /*3720*/  @!P6 IMAD.MOV R9, RZ, RZ, -R9 ;  /* 0x000000ffff09e224 */ /* 0x000fe200078e0a09 */
[----:B------:R-:W-:Y:S01]  /*3730*/  ISETP.GT.U32.AND P6, PT, R0, R16, PT ;  /* 0x000000100000720c */ /* 0x000fe20003fc4070 */
[----:B------:R-:W-:Y:S01]  /*3740*/  IMAD.MOV R7, RZ, RZ, -R7 ;  /* 0x000000ffff077224 */ /* 0x000fe200078e0a07 */
[----:B------:R-:W-:Y:S01]  /*3750*/  STL [R1+0xe80], R14 ;  /* 0x000e800e01007387 */ /* 0x000fe20000100800 */
[----:B------:R-:W-:Y:S01]  /*3760*/  @!P0 IMAD.IADD R22, R22, 0x1, -R0 ;  /* 0x0000000116168824 */ /* 0x000fe200078e0a00 */
[----:B------:R-:W-:Y:S01]  /*3770*/  LOP3.LUT R10, R28, 0x4, RZ, 0xfc, !PT ;  /* 0x000000041c0a7812 */ /* 0x000fe200078efcff */
[----:B------:R-:W-:Y:S01]  /*3780*/  IMAD R18, R0, R7, R18 ;  /* 0x0000000700127224 */ /* 0x000fe200078e0212 */
[----:B------:R0:W-:Y:S01]  /*3790*/  STL [R1+0x18], R9 ;  /* 0x0000180901007387 */ /* 0x0001e20000100800 */
[----:B------:R-:W-:-:S02]  /*37a0*/  @!P4 IMAD.IADD R15, R15, 0x1, -R0 ;  /* 0x000000010f0fc824 */ /* 0x000fc400078e0a00 */
[----:B------:R-:W-:Y:S01]  /*37b0*/  IMAD R17, R0, R6, R17 ;  /* 0x0000000600117224 */ /* 0x000fe200078e0211 */
[----:B------:R-:W-:Y:S01]  /*37c0*/  LOP3.LUT R6, R28, 0x1c, RZ, 0xfc, !PT ;  /* 0x0000001c1c067812 */ /* 0x000fe200078efcff */
[C---:B------:R-:W-:Y:S01]  /*37d0*/  IMAD.HI.U32 R5, R3.reuse, R20, RZ ;  /* 0x0000001403057227 */ /* 0x040fe200078e00ff */
[C---:B------:R-:W-:Y:S02]  /*37e0*/  ISETP.GT.U32.AND P4, PT, R0.reuse, R15, PT ;  /* 0x0000000f0000720c */ /* 0x040fe40003f84070 */
[----:B------:R-:W-:Y:S01]  /*37f0*/  ISETP.GT.U32.AND P0, PT, R0, R17, PT ;  /* 0x000000110000720c */ /* 0x000fe20003f04070 */
[----:B------:R-:W-:Y:S01]  /*3800*/  @!P6 IMAD.IADD R16, R16, 0x1, -R0 ;  /* 0x000000011010e824 */ /* 0x000fe200078e0a00 */
[----:B------:R-:W-:Y:S01]  /*3810*/  IABS R19, R6 ;  /* 0x0000000600137213 */ /* 0x000fe20000000000 */
[----:B0-----:R-:W-:Y:S01]  /*3820*/  IMAD.MOV.U32 R9, RZ, RZ, R22 ;  /* 0x000000ffff097224 */ /* 0x001fe200078e0016 */
[----:B------:R-:W-:Y:S01]  /*3830*/  LOP3.LUT R14, R28, 0x10, RZ, 0xfc, !PT ;  /* 0x000000101c0e7812 */ /* 0x000fe200078efcff */
[----:B------:R-:W-:Y:S01]  /*3840*/  IMAD.HI.U32 R22, R3, R21, RZ ;  /* 0x0000001503167227 */ /* 0x000fe200078e00ff */
[----:B------:R-:W-:-:S02]  /*3850*/  ISETP.GT.U32.AND P6, PT, R0, R16, PT ;  /* 0x000000100000720c */ /* 0x000fc40003fc4070 */
[----:B------:R-:W-:Y:S01]  /*3860*/  IABS R25, R14 ;  /* 0x0000000e00197213 */ /* 0x000fe20000000000 */
[----:B------:R-:W-:Y:S01]  /*3870*/  @!P5 IMAD.MOV R9, RZ, RZ, -R9 ;  /* 0x000000ffff09d224 */ /* 0x000fe200078e0a09 */
[----:B------:R-:W-:Y:S01]  /*3880*/  ISETP.GT.U32.AND P5, PT, R0, R18, PT ;  /* 0x000000120000720c */ /* 0x000fe20003fa4070 */
[----:B------:R-:W-:Y:S01]  /*3890*/  @!P4 IMAD.IADD R15, R15, 0x1, -R0 ;  /* 0x000000010f0fc824 */ /* 0x000fe200078e0a00 */
[----:B------:R-:W-:Y:S01]  /*38a0*/  ISETP.GE.AND P4, PT, R4, RZ, PT ;  /* 0x000000ff0400720c */ /* 0x000fe20003f86270 */
[----:B------:R-:W-:Y:S01]  /*38b0*/  IMAD.MOV R4, RZ, RZ, -R22 ;  /* 0x000000ffff047224 */ /* 0x000fe200078e0a16 */
[----:B------:R0:W-:Y:S01]  /*38c0*/  STL [R1+0x20], R9 ;  /* 0x0000200901007387 */ /* 0x0001e20000100800 */
[----:B------:R-:W-:Y:S01]  /*38d0*/  @!P0 IMAD.IADD R17, R17, 0x1, -R0 ;  /* 0x0000000111118824 */ /* 0x000fe200078e0a00 */
[----:B------:R-:W-:Y:S01]  /*38e0*/  IABS R22, R11 ;  /* 0x0000000b00167213 */ /* 0x000fe20000000000 */
[----:B------:R-:W-:Y:S01]  /*38f0*/  IMAD R21, R0, R4, R21 ;  /* 0x0000000400157224 */ /* 0x000fe200078e0215 */
[----:B------:R-:W-:Y:S01]  /*3900*/  LOP3.LUT R11, R28, 0x2, RZ, 0xfc, !PT ;  /* 0x000000021c0b7812 */ /* 0x000fe200078efcff */
[----:B------:R-:W-:Y:S01]  /*3910*/  IMAD.HI.U32 R7, R3, R19, RZ ;  /* 0x0000001303077227 */ /* 0x000fe200078e00ff */
[----:B------:R-:W-:-:S03]  /*3920*/  ISETP.GT.U32.AND P0, PT, R0, R17, PT ;  /* 0x000000110000720c */ /* 0x000fc60003f04070 */
[----:B------:R-:W-:Y:S01]  /*3930*/  @!P5 IMAD.IADD R18, R18, 0x1, -R0 ;  /* 0x000000011212d824 */ /* 0x000fe200078e0a00 */
[----:B0-----:R-:W-:Y:S01]  /*3940*/  LOP3.LUT R9, R28, 0x12, RZ, 0xfc, !PT ;  /* 0x000000121c097812 */ /* 0x001fe200078efcff */
[----:B------:R-:W-:Y:S02]  /*3950*/  IMAD.MOV R7, RZ, RZ, -R7 ;  /* 0x000000ffff077224 */ /* 0x000fe400078e0a07 */
[----:B------:R-:W-:Y:S01]  /*3960*/  IMAD.MOV R5, RZ, RZ, -R5 ;  /* 0x000000ffff057224 */ /* 0x000fe200078e0a05 */
[C---:B------:R-:W-:Y:S01]  /*3970*/  ISETP.GT.U32.AND P5, PT, R0.reuse, R18, PT ;  /* 0x000000120000720c */ /* 0x040fe20003fa4070 */
[C---:B------:R-:W-:Y:S01]  /*3980*/  IMAD R19, R0.reuse, R7, R19 ;  /* 0x0000000700137224 */ /* 0x040fe200078e0213 */
[----:B------:R-:W-:Y:S01]  /*3990*/  IABS R24, R9 ;  /* 0x0000000900187213 */ /* 0x000fe20000000000 */
[----:B------:R-:W-:Y:S01]  /*39a0*/  IMAD R20, R0, R5, R20 ;  /* 0x0000000500147224 */ /* 0x000fe200078e0214 */
[----:B------:R-:W-:Y:S01]  /*39b0*/  LOP3.LUT R9, R28, 0xc, RZ, 0xfc, !PT ;  /* 0x0000000c1c097812 */ /* 0x000fe200078efcff */
[--C-:B------:R-:W-:Y:S01]  /*39c0*/  @!P6 IMAD.IADD R16, R16, 0x1, -R0.reuse ;  /* 0x000000011010e824 */ /* 0x100fe200078e0a00 */
[C---:B------:R-:W-:Y:S01]  /*39d0*/  ISETP.GT.U32.AND P6, PT, R0.reuse, R19, PT ;  /* 0x000000130000720c */ /* 0x040fe20003fc4070 */
[----:B------:R-:W-:Y:S01]  /*39e0*/  @!P0 IMAD.IADD R17, R17, 0x1, -R0 ;  /* 0x0000000111118824 */ /* 0x000fe200078e0a00 */
[----:B------:R-:W-:Y:S01]  /*39f0*/  ISETP.GT.U32.AND P0, PT, R0, R20, PT ;  /* 0x000000140000720c */ /* 0x000fe20003f04070 */
[----:B------:R-:W-:Y:S01]  /*3a00*/  @!P1 IMAD.MOV R15, RZ, RZ, -R15 ;  /* 0x000000ffff0f9224 */ /* 0x000fe200078e0a0f */
[----:B------:R-:W-:Y:S01]  /*3a10*/  IABS R27, R9 ;  /* 0x00000009001b7213 */ /* 0x000fe20000000000 */
[----:B------:R-:W-:-:S04]  /*3a20*/  IMAD.HI.U32 R4, R3, R24, RZ ;  /* 0x0000001803047227 */ /* 0x000fc800078e00ff */
[----:B------:R-:W-:Y:S01]  /*3a30*/  @!P5 IMAD.IADD R18, R18, 0x1, -R0 ;  /* 0x000000011212d824 */ /* 0x000fe200078e0a00 */
[----:B------:R-:W-:Y:S01]  /*3a40*/  ISETP.GT.U32.AND P5, PT, R0, R21, PT ;  /* 0x000000150000720c */ /* 0x000fe20003fa4070 */
[----:B------:R-:W-:Y:S02]  /*3a50*/  IMAD.MOV R4, RZ, RZ, -R4 ;  /* 0x000000ffff047224 */ /* 0x000fe400078e0a04 */
[--C-:B------:R-:W-:Y:S01]  /*3a60*/  @!P6 IMAD.IADD R19, R19, 0x1, -R0.reuse ;  /* 0x000000011313e824 */ /* 0x100fe200078e0a00 */
[----:B------:R-:W-:Y:S01]  /*3a70*/  ISETP.GE.AND P6, PT, R6, RZ, PT ;  /* 0x000000ff0600720c */ /* 0x000fe20003fc6270 */
[----:B------:R-:W-:Y:S01]  /*3a80*/  @!P0 IMAD.IADD R20, R20, 0x1, -R0 ;  /* 0x0000000114148824 */ /* 0x000fe200078e0a00 */
[----:B------:R-:W-:Y:S01]  /*3a90*/  STL [R1+0xedc], R18 ;  /* 0x000edc1201007387 */ /* 0x000fe20000100800 */
[C---:B------:R-:W-:Y:S01]  /*3aa0*/  IMAD R24, R0.reuse, R4, R24 ;  /* 0x0000000400187224 */ /* 0x040fe200078e0218 */
[C---:B------:R-:W-:Y:S01]  /*3ab0*/  ISETP.GT.U32.AND P0, PT, R0.reuse, R19, PT ;  /* 0x000000130000720c */ /* 0x040fe20003f04070 */
[----:B------:R-:W-:Y:S01]  /*3ac0*/  IMAD.HI.U32 R7, R3, R22, RZ ;  /* 0x0000001603077227 */ /* 0x000fe200078e00ff */
[----:B------:R0:W-:Y:S03]  /*3ad0*/  STL [R1+0xe84], R15 ;  /* 0x000e840f01007387 */ /* 0x0001e60000100800 */
[----:B------:R-:W-:Y:S01]  /*3ae0*/  @!P5 IMAD.IADD R21, R21, 0x1, -R0 ;  /* 0x000000011515d824 */ /* 0x000fe200078e0a00 */
[----:B------:R1:W-:Y:S01]  /*3af0*/  STL [R1+0xee0], R14 ;  /* 0x000ee00e01007387 */ /* 0x0003e20000100800 */
[----:B------:R-:W-:Y:S01]  /*3b00*/  IMAD.MOV R7, RZ, RZ, -R7 ;  /* 0x000000ffff077224 */ /* 0x000fe200078e0a07 */
[C---:B------:R-:W-:Y:S01]  /*3b10*/  ISETP.GT.U32.AND P5, PT, R0.reuse, R20, PT ;  /* 0x000000140000720c */ /* 0x040fe20003fa4070 */
[----:B------:R-:W-:Y:S01]  /*3b20*/  IMAD.HI.U32 R5, R3, R23, RZ ;  /* 0x0000001703057227 */ /* 0x000fe200078e00ff */
[----:B------:R-:W-:-:S02]  /*3b30*/  ISETP.GT.U32.AND P1, PT, R0, R21, PT ;  /* 0x000000150000720c */ /* 0x000fc40003f24070 */
[----:B0-----:R-:W-:Y:S01]  /*3b40*/  IABS R15, R28 ;  /* 0x0000001c000f7213 */ /* 0x001fe20000000000 */
[----:B------:R-:W-:-:S04]  /*3b50*/  IMAD.HI.U32 R4, R3, R25, RZ ;  /* 0x0000001903047227 */ /* 0x000fc800078e00ff */
[C---:B------:R-:W-:Y:S01]  /*3b60*/  IMAD R22, R0.reuse, R7, R22 ;  /* 0x0000000700167224 */ /* 0x040fe200078e0216 */
[----:B------:R-:W-:Y:S01]  /*3b70*/  IABS R7, R11 ;  /* 0x0000000b00077213 */ /* 0x000fe20000000000 */
[----:B------:R-:W-:Y:S02]  /*3b80*/  IMAD.MOV R5, RZ, RZ, -R5 ;  /* 0x000000ffff057224 */ /* 0x000fe400078e0a05 */
[----:B------:R-:W-:Y:S02]  /*3b90*/  IMAD.MOV R4, RZ, RZ, -R4 ;  /* 0x000000ffff047224 */ /* 0x000fe400078e0a04 */
[--C-:B------:R-:W-:Y:S01]  /*3ba0*/  @!P1 IMAD.IADD R21, R21, 0x1, -R0.reuse ;  /* 0x0000000115159824 */ /* 0x100fe200078e0a00 */
[C---:B------:R-:W-:Y:S01]  /*3bb0*/  ISETP.GT.U32.AND P1, PT, R0.reuse, R24, PT ;  /* 0x000000180000720c */ /* 0x040fe20003f24070 */
[----:B------:R-:W-:Y:S01]  /*3bc0*/  @!P0 IMAD.IADD R19, R19, 0x1, -R0 ;  /* 0x0000000113138824 */ /* 0x000fe200078e0a00 */
[C---:B------:R-:W-:Y:S01]  /*3bd0*/  ISETP.GT.U32.AND P0, PT, R0.reuse, R22, PT ;  /* 0x000000160000720c */ /* 0x040fe20003f04070 */
[----:B------:R-:W-:-:S02]  /*3be0*/  IMAD R23, R0, R5, R23 ;  /* 0x0000000500177224 */ /* 0x000fc400078e0217 */
[----:B------:R-:W-:-:S04]  /*3bf0*/  IMAD.HI.U32 R6, R3, R26, RZ ;  /* 0x0000001a03067227 */ /* 0x000fc800078e00ff */
[----:B------:R-:W-:Y:S02]  /*3c00*/  IMAD R25, R0, R4, R25 ;  /* 0x0000000400197224 */ /* 0x000fe400078e0219 */
[----:B------:R-:W-:-:S04]  /*3c10*/  IMAD.HI.U32 R5, R3, R29, RZ ;  /* 0x0000001d03057227 */ /* 0x000fc800078e00ff */
[----:B------:R-:W-:-:S04]  /*3c20*/  IMAD.HI.U32 R4, R3, R27, RZ ;  /* 0x0000001b03047227 */ /* 0x000fc800078e00ff */
[----:B------:R-:W-:Y:S01]  /*3c30*/  @!P1 IMAD.IADD R24, R24, 0x1, -R0 ;  /* 0x0000000118189824 */ /* 0x000fe200078e0a00 */
[----:B------:R-:W-:Y:S01]  /*3c40*/  ISETP.GE.AND P1, PT, R2, RZ, PT ;  /* 0x000000ff0200720c */ /* 0x000fe20003f26270 */
[----:B------:R-:W-:Y:S01]  /*3c50*/  IMAD.MOV R6, RZ, RZ, -R6 ;  /* 0x000000ffff067224 */ /* 0x000fe200078e0a06 */
[----:B------:R-:W-:Y:S01]  /*3c60*/  LOP3.LUT R2, R28, 0x8, RZ, 0xfc, !PT ;  /* 0x000000081c027812 */ /* 0x000fe200078efcff */
[----:B------:R-:W-:Y:S02]  /*3c70*/  IMAD.MOV R5, RZ, RZ, -R5 ;  /* 0x000000ffff057224 */ /* 0x000fe400078e0a05 */
[----:B------:R-:W-:Y:S02]  /*3c80*/  IMAD.MOV R4, RZ, RZ, -R4 ;  /* 0x000000ffff047224 */ /* 0x000fe400078e0a04 */
[C---:B------:R-:W-:Y:S01]  /*3c90*/  IMAD R26, R0.reuse, R6, R26 ;  /* 0x00000006001a7224 */ /* 0x040fe200078e021a */
[----:B------:R-:W-:Y:S01]  /*3ca0*/  IABS R6, R2 ;  /* 0x0000000200067213 */ /* 0x000fe20000000000 */
[C---:B------:R-:W-:Y:S01]  /*3cb0*/  IMAD R29, R0.reuse, R5, R29 ;  /* 0x00000005001d7224 */ /* 0x040fe200078e021d */
[----:B------:R-:W-:Y:S01]  /*3cc0*/  IABS R5, R12 ;  /* 0x0000000c00057213 */ /* 0x000fe20000000000 */
[----:B------:R-:W-:Y:S01]  /*3cd0*/  IMAD R27, R0, R4, R27 ;  /* 0x00000004001b7224 */ /* 0x000fe200078e021b */
[----:B------:R-:W-:Y:S01]  /*3ce0*/  IABS R4, R10 ;  /* 0x0000000a00047213 */ /* 0x000fe20000000000 */
[----:B------:R-:W-:Y:S01]  /*3cf0*/  @!P0 IMAD.IADD R22, R22, 0x1, -R0 ;  /* 0x0000000116168824 */ /* 0x000fe200078e0a00 */
[----:B------:R-:W-:Y:S01]  /*3d00*/  ISETP.GE.AND P0, PT, R8, RZ, PT ;  /* 0x000000ff0800720c */ /* 0x000fe20003f06270 */
[----:B------:R-:W-:-:S04]  /*3d10*/  IMAD.HI.U32 R8, R3, R6, RZ ;  /* 0x0000000603087227 */ /* 0x000fc800078e00ff */
[----:B-1----:R-:W-:-:S04]  /*3d20*/  IMAD.HI.U32 R14, R3, R5, RZ ;  /* 0x00000005030e7227 */ /* 0x002fc800078e00ff */
[----:B------:R-:W-:-:S04]  /*3d30*/  IMAD.HI.U32 R18, R3, R4, RZ ;  /* 0x0000000403127227 */ /* 0x000fc800078e00ff */
[----:B------:R-:W-:Y:S02]  /*3d40*/  IMAD.MOV R8, RZ, RZ, -R8 ;  /* 0x000000ffff087224 */ /* 0x000fe400078e0a08 */
[----:B------:R-:W-:Y:S02]  /*3d50*/  IMAD.MOV R14, RZ, RZ, -R14 ;  /* 0x000000ffff0e7224 */ /* 0x000fe400078e0a0e */
[----:B------:R-:W-:Y:S02]  /*3d60*/  IMAD.MOV R18, RZ, RZ, -R18 ;  /* 0x000000ffff127224 */ /* 0x000fe400078e0a12 */
[----:B------:R-:W-:Y:S02]  /*3d70*/  IMAD R6, R0, R8, R6 ;  /* 0x0000000800067224 */ /* 0x000fe400078e0206 */
[----:B------:R-:W-:-:S04]  /*3d80*/  IMAD.HI.U32 R9, R3, R7, RZ ;  /* 0x0000000703097227 */ /* 0x000fc800078e00ff */
[----:B------:R-:W-:-:S04]  /*3d90*/  IMAD.HI.U32 R8, R3, R15, RZ ;  /* 0x0000000f03087227 */ /* 0x000fc800078e00ff */
[C---:B------:R-:W-:Y:S02]  /*3da0*/  IMAD R5, R0.reuse, R14, R5 ;  /* 0x0000000e00057224 */ /* 0x040fe400078e0205 */
[----:B------:R-:W2:Y:S01]  /*3db0*/  LDL.LU R14, [R1+0xee0] ;  /* 0x000ee000010e7983 */ /* 0x000ea20000300800 */
[----:B------:R-:W-:Y:S02]  /*3dc0*/  IMAD R3, R0, R18, R4 ;  /* 0x0000001200037224 */ /* 0x000fe400078e0204 */
[----:B------:R-:W-:Y:S01]  /*3dd0*/  @!P5 IMAD.IADD R20, R20, 0x1, -R0 ;  /* 0x000000011414d824 */ /* 0x000fe200078e0a00 */
[----:B------:R-:W3:Y:S01]  /*3de0*/  LDL.LU R18, [R1+0xedc] ;  /* 0x000edc0001127983 */ /* 0x000ee20000300800 */
[----:B------:R-:W-:Y:S01]  /*3df0*/  ISETP.GT.U32.AND P5, PT, R0, R23, PT ;  /* 0x000000170000720c */ /* 0x000fe20003fa4070 */
[----:B------:R-:W-:Y:S02]  /*3e00*/  @!P3 IMAD.MOV R16, RZ, RZ, -R16 ;  /* 0x000000ffff10b224 */ /* 0x000fe400078e0a10 */
[----:B------:R-:W-:-:S10]  /*3e10*/  IMAD.MOV R9, RZ, RZ, -R9 ;  /* 0x000000ffff097224 */ /* 0x000fd400078e0a09 */
[----:B------:R-:W-:Y:S01]  /*3e20*/  @!P5 IMAD.IADD R23, R23, 0x1, -R0 ;  /* 0x000000011717d824 */ /* 0x000fe200078e0a00 */
[C---:B------:R-:W-:Y:S02]  /*3e30*/  ISETP.GT.U32.AND P5, PT, R0.reuse, R25, PT ;  /* 0x000000190000720c */ /* 0x040fe40003fa4070 */
[----:B------:R-:W-:-:S11]  /*3e40*/  ISETP.GT.U32.AND P3, PT, R0, R22, PT ;  /* 0x000000160000720c */ /* 0x000fd60003f64070 */
[----:B------:R-:W-:Y:S01]  /*3e50*/  @!P5 IMAD.IADD R25, R25, 0x1, -R0 ;  /* 0x000000011919d824 */ /* 0x000fe200078e0a00 */
[----:B------:R-:W-:Y:S01]  /*3e60*/  ISETP.GT.U32.AND P5, PT, R0, R26, PT ;  /* 0x0000001a0000720c */ /* 0x000fe20003fa4070 */
[----:B------:R-:W-:Y:S02]  /*3e70*/  @!P0 IMAD.MOV R20, RZ, RZ, -R20 ;  /* 0x000000ffff148224 */ /* 0x000fe400078e0a14 */
[----:B------:R-:W-:-:S10]  /*3e80*/  IMAD.MOV R4, RZ, RZ, -R8 ;  /* 0x000000ffff047224 */ /* 0x000fd400078e0a08 */
[----:B------:R-:W-:Y:S01]  /*3e90*/  @!P5 IMAD.IADD R26, R26, 0x1, -R0 ;  /* 0x000000011a1ad824 */ /* 0x000fe200078e0a00 */
[----:B------:R-:W-:-:S04]  /*3ea0*/  ISETP.GT.U32.AND P5, PT, R0, R27, PT ;  /* 0x0000001b0000720c */ /* 0x000fc80003fa4070 */
[----:B------:R-:W-:Y:S01]  /*3eb0*/  ISETP.GT.U32.AND P0, PT, R0, R26, PT ;  /* 0x0000001a0000720c */ /* 0x000fe20003f04070 */
[----:B------:R-:W-:Y:S01]  /*3ec0*/  @!P3 IMAD.IADD R22, R22, 0x1, -R0 ;  /* 0x000000011616b824 */ /* 0x000fe200078e0a00 */
[C---:B------:R-:W-:Y:S01]  /*3ed0*/  ISETP.GT.U32.AND P3, PT, R0.reuse, R6, PT ;  /* 0x000000060000720c */ /* 0x040fe20003f64070 */
[----:B------:R-:W-:Y:S01]  /*3ee0*/  IMAD R4, R0, R4, R15 ;  /* 0x0000000400047224 */ /* 0x000fe200078e020f */
[----:B------:R-:W-:Y:S01]  /*3ef0*/  LOP3.LUT R15, R28, 0x16, RZ, 0xfc, !PT ;  /* 0x000000161c0f7812 */ /* 0x000fe200078efcff */
[----:B------:R-:W-:Y:S02]  /*3f00*/  @!P2 IMAD.MOV R17, RZ, RZ, -R17 ;  /* 0x000000ffff11a224 */ /* 0x000fe400078e0a11 */
[----:B------:R-:W-:Y:S02]  /*3f10*/  IMAD R7, R0, R9, R7 ;  /* 0x0000000900077224 */ /* 0x000fe400078e0207 */
[----:B------:R-:W4:Y:S01]  /*3f20*/  LDL.LU R9, [R1+0xed8] ;  /* 0x000ed80001097983 */ /* 0x000f220000300800 */
[----:B------:R-:W-:-:S03]  /*3f30*/  @!P6 IMAD.MOV R19, RZ, RZ, -R19 ;  /* 0x000000ffff13e224 */ /* 0x000fc600078e0a13 */
[--C-:B------:R-:W-:Y:S01]  /*3f40*/  @!P0 IMAD.IADD R26, R26, 0x1, -R0.reuse ;  /* 0x000000011a1a8824 */ /* 0x100fe200078e0a00 */
[----:B------:R-:W5:Y:S01]  /*3f50*/  LDL.LU R8, [R1+0xed4] ;  /* 0x000ed40001087983 */ /* 0x000f620000300800 */
[----:B------:R-:W-:Y:S01]  /*3f60*/  ISETP.GE.AND P0, PT, R15, RZ, PT ;  /* 0x000000ff0f00720c */ /* 0x000fe20003f06270 */
[----:B------:R-:W-:Y:S01]  /*3f70*/  @!P1 IMAD.MOV R21, RZ, RZ, -R21 ;  /* 0x000000ffff159224 */ /* 0x000fe200078e0a15 */
[----:B------:R-:W-:Y:S01]  /*3f80*/  LOP3.LUT R15, R28, 0x12, RZ, 0xfc, !PT ;  /* 0x000000121c0f7812 */ /* 0x000fe200078efcff */
[----:B------:R0:W-:Y:S01]  /*3f90*/  STL [R1+0xe88], R16 ;  /* 0x000e881001007387 */ /* 0x0001e20000100800 */
[----:B------:R-:W-:-:S03]  /*3fa0*/  @!P3 IMAD.IADD R6, R6, 0x1, -R0 ;  /* 0x000000010606b824 */ /* 0x000fc600078e0a00 */
[----:B------:R1:W-:Y:S01]  /*3fb0*/  STL [R1+0xe8c], R17 ;  /* 0x000e8c1101007387 */ /* 0x0003e20000100800 */
[----:B------:R-:W-:Y:S01]  /*3fc0*/  ISETP.GE.AND P3, PT, R15, RZ, PT ;  /* 0x000000ff0f00720c */ /* 0x000fe20003f66270 */
[----:B---3--:R-:W-:-:S05]  /*3fd0*/  @!P4 IMAD.MOV R18, RZ, RZ, -R18 ;  /* 0x000000ffff12c224 */ /* 0x008fca00078e0a12 */
[----:B------:R-:W-:Y:S04]  /*3fe0*/  STL [R1+0xe90], R18 ;  /* 0x000e901201007387 */ /* 0x000fe80000100800 */
[----:B------:R-:W-:Y:S04]  /*3ff0*/  STL [R1+0xe94], R19 ;  /* 0x000e941301007387 */ /* 0x000fe80000100800 */
[----:B------:R-:W-:Y:S04]  /*4000*/  STL [R1+0xe98], R20 ;  /* 0x000e981401007387 */ /* 0x000fe80000100800 */
[----:B------:R-:W-:Y:S04]  /*4010*/  STL [R1+0xe9c], R21 ;  /* 0x000e9c1501007387 */ /* 0x000fe80000100800 */
[----:B------:R-:W3:Y:S01]  /*4020*/  LDL.LU R15, [R1+0x84] ;  /* 0x00008400010f7983 */ /* 0x000ee20000300800 */
[C---:B------:R-:W-:Y:S01]  /*4030*/  ISETP.GT.U32.AND P2, PT, R0.reuse, R23, PT ;  /* 0x000000170000720c */ /* 0x040fe20003f44070 */
[----:B------:R-:W-:Y:S01]  /*4040*/  @!P5 IMAD.IADD R27, R27, 0x1, -R0 ;  /* 0x000000011b1bd824 */ /* 0x000fe200078e0a00 */
[----:B------:R-:W-:-:S02]  /*4050*/  ISETP.GT.U32.AND P4, PT, R0, R24, PT ;  /* 0x000000180000720c */ /* 0x000fc40003f84070 */
[----:B------:R-:W-:-:S09]  /*4060*/  ISETP.GT.U32.AND P5, PT, R0, R25, PT ;  /* 0x000000190000720c */ /* 0x000fd20003fa4070 */
[--C-:B------:R-:W-:Y:S01]  /*4070*/  @!P2 IMAD.IADD R23, R23, 0x1, -R0.reuse ;  /* 0x000000011717a824 */ /* 0x100fe200078e0a00 */
[C---:B------:R-:W-:Y:S02]  /*4080*/  ISETP.GT.U32.AND P2, PT, R0.reuse, R5, PT ;  /* 0x000000050000720c */ /* 0x040fe40003f44070 */
[----:B------:R-:W-:Y:S01]  /*4090*/  ISETP.GT.U32.AND P1, PT, R0, R29, PT ;  /* 0x0000001d0000720c */ /* 0x000fe20003f24070 */
[--C-:B------:R-:W-:Y:S01]  /*40a0*/  @!P4 IMAD.IADD R24, R24, 0x1, -R0.reuse ;  /* 0x000000011818c824 */ /* 0x100fe200078e0a00 */
[C---:B------:R-:W-:Y:S01]  /*40b0*/  ISETP.GT.U32.AND P4, PT, R0.reuse, R4, PT ;  /* 0x000000040000720c */ /* 0x040fe20003f84070 */
[----:B------:R-:W-:Y:S01]  /*40c0*/  @!P5 IMAD.IADD R25, R25, 0x1, -R0 ;  /* 0x000000011919d824 */ /* 0x000fe200078e0a00 */
[----:B------:R-:W-:-:S07]  /*40d0*/  ISETP.GT.U32.AND P5, PT, R0, R3, PT ;  /* 0x000000030000720c */ /* 0x000fce0003fa4070 */
[--C-:B------:R-:W-:Y:S01]  /*40e0*/  @!P2 IMAD.IADD R5, R5, 0x1, -R0.reuse ;  /* 0x000000010505a824 */ /* 0x100fe200078e0a00 */
[----:B--2---:R-:W-:Y:S02]  /*40f0*/  ISETP.GE.AND P2, PT, R14, RZ, PT ;  /* 0x000000ff0e00720c */ /* 0x004fe40003f46270 */
[----:B------:R-:W2:Y:S01]  /*4100*/  S2R R14, SR_TID.X ;  /* 0x00000000000e7919 */ /* 0x000ea20000002100 */
[----:B------:R-:W-:Y:S02]  /*4110*/  ISETP.GT.U32.AND P6, PT, R0, R27, PT ;  /* 0x0000001b0000720c */ /* 0x000fe40003fc4070 */
[C---:B0-----:R-:W-:Y:S01]  /*4120*/  LOP3.LUT R16, R28.reuse, 0x14, RZ, 0xfc, !PT ;  /* 0x000000141c107812 */ /* 0x041fe200078efcff */
[----:B------:R-:W-:Y:S01]  /*4130*/  @!P1 IMAD.IADD R29, R29, 0x1, -R0 ;  /* 0x000000011d1d9824 */ /* 0x000fe200078e0a00 */
[----:B-1----:R-:W-:Y:S02]  /*4140*/  LOP3.LUT R17, R28, 0xe, RZ, 0xfc, !PT ;  /* 0x0000000e1c117812 */ /* 0x002fe400078efcff */
[----:B------:R-:W-:-:S02]  /*4150*/  ISETP.GE.AND P1, PT, R16, RZ, PT ;  /* 0x000000ff1000720c */ /* 0x000fc40003f26270 */
[----:B------:R-:W-:Y:S01]  /*4160*/  LOP3.LUT R16, R28, 0xc, RZ, 0xfc, !PT ;  /* 0x0000000c1c107812 */ /* 0x000fe200078efcff */
[--C-:B------:R-:W-:Y:S01]  /*4170*/  @!P4 IMAD.IADD R4, R4, 0x1, -R0.reuse ;  /* 0x000000010404c824 */ /* 0x100fe200078e0a00 */
[----:B------:R-:W-:Y:S01]  /*4180*/  ISETP.GE.AND P4, PT, R17, RZ, PT ;  /* 0x000000ff1100720c */ /* 0x000fe20003f86270 */
[--C-:B------:R-:W-:Y:S01]  /*4190*/  @!P5 IMAD.IADD R3, R3, 0x1, -R0.reuse ;  /* 0x000000010303d824 */ /* 0x100fe200078e0a00 */
[----:B------:R-:W-:Y:S01]  /*41a0*/  ISETP.GE.AND P5, PT, R16, RZ, PT ;  /* 0x000000ff1000720c */ /* 0x000fe20003fa6270 */
[----:B------:R-:W-:Y:S01]  /*41b0*/  @!P6 IMAD.IADD R27, R27, 0x1, -R0 ;  /* 0x000000011b1be824 */ /* 0x000fe200078e0a00 */
[C---:B------:R-:W-:Y:S01]  /*41c0*/  ISETP.GT.U32.AND P6, PT, R0.reuse, R7, PT ;  /* 0x000000070000720c */ /* 0x040fe20003fc4070 */
[----:B------:R-:W-:Y:S01]  /*41d0*/  @!P0 IMAD.MOV R22, RZ, RZ, -R22 ;  /* 0x000000ffff168224 */ /* 0x000fe200078e0a16 */
[----:B------:R-:W-:Y:S01]  /*41e0*/  ISETP.GT.U32.AND P0, PT, R0, R29, PT ;  /* 0x0000001d0000720c */ /* 0x000fe20003f04070 */
[----:B------:R-:W-:Y:S02]  /*41f0*/  @!P3 IMAD.MOV R24, RZ, RZ, -R24 ;  /* 0x000000ffff18b224 */ /* 0x000fe400078e0a18 */
[----:B------:R-:W-:-:S02]  /*4200*/  @!P1 IMAD.MOV R23, RZ, RZ, -R23 ;  /* 0x000000ffff179224 */ /* 0x000fc400078e0a17 */
[----:B------:R-:W-:Y:S01]  /*4210*/  @!P2 IMAD.MOV R25, RZ, RZ, -R25 ;  /* 0x000000ffff19a224 */ /* 0x000fe200078e0a19 */
[----:B--2---:R-:W-:Y:S01]  /*4220*/  LOP3.LUT R14, R14, 0x7, RZ, 0xc0, !PT ;  /* 0x000000070e0e7812 */ /* 0x004fe200078ec0ff */
[----:B------:R-:W-:Y:S01]  /*4230*/  @!P4 IMAD.MOV R26, RZ, RZ, -R26 ;  /* 0x000000ffff1ac224 */ /* 0x000fe200078e0a1a */
[----:B------:R-:W-:Y:S01]  /*4240*/  STL [R1+0xea0], R22 ;  /* 0x000ea01601007387 */ /* 0x000fe20000100800 */
[----:B------:R-:W-:Y:S02]  /*4250*/  @!P5 IMAD.MOV R27, RZ, RZ, -R27 ;  /* 0x000000ffff1bd224 */ /* 0x000fe400078e0a1b */
[----:B------:R-:W-:Y:S01]  /*4260*/  IMAD R14, R14, 0x210, RZ ;  /* 0x000002100e0e7824 */ /* 0x000fe200078e02ff */
[----:B------:R-:W-:Y:S01]  /*4270*/  STL [R1+0xea4], R23 ;  /* 0x000ea41701007387 */ /* 0x000fe20000100800 */
[----:B------:R-:W-:-:S03]  /*4280*/  @!P6 IMAD.IADD R7, R7, 0x1, -R0 ;  /* 0x000000010707e824 */ /* 0x000fc600078e0a00 */
[----:B------:R-:W-:Y:S01]  /*4290*/  STL [R1+0xea8], R24 ;  /* 0x000ea81801007387 */ /* 0x000fe20000100800 */
[----:B------:R-:W-:-:S03]  /*42a0*/  ISETP.GE.AND P6, PT, R28, RZ, PT ;  /* 0x000000ff1c00720c */ /* 0x000fc60003fc6270 */
[----:B------:R-:W-:Y:S04]  /*42b0*/  STL [R1+0xeac], R25 ;  /* 0x000eac1901007387 */ /* 0x000fe80000100800 */
[----:B------:R-:W-:Y:S04]  /*42c0*/  STL [R1+0xeb0], R26 ;  /* 0x000eb01a01007387 */ /* 0x000fe80000100800 */
[----:B------:R-:W-:Y:S04]  /*42d0*/  STL [R1+0xeb4], R27 ;  /* 0x000eb41b01007387 */ /* 0x000fe80000100800 */
[----:B------:R-:W2:Y:S01]  /*42e0*/  LDL.LU R16, [R1+0x38] ;  /* 0x0000380001107983 */ /* 0x000ea20000300800 */
[----:B------:R-:W-:Y:S01]  /*42f0*/  @!P0 IMAD.IADD R29, R29, 0x1, -R0 ;  /* 0x000000011d1d8824 */ /* 0x000fe200078e0a00 */
[----:B------:R-:W-:-:S02]  /*4300*/  ISETP.GE.AND P0, PT, R13, RZ, PT ;  /* 0x000000ff0d00720c */ /* 0x000fc40003f06270 */
[----:B---3--:R-:W-:Y:S02]  /*4310*/  LOP3.LUT R28, R14, R15, RZ, 0x3c, !PT ;  /* 0x0000000f0e1c7212 */ /* 0x008fe400078e3cff */
[----:B------:R-:W3:Y:S04]  /*4320*/  LDL.LU R15, [R1+0x24] ;  /* 0x00002400010f7983 */ /* 0x000ee80000300800 */
[----:B------:R-:W4:Y:S04]  /*4330*/  LDL.LU R14, [R1+0x14] ;  /* 0x00001400010e7983 */ /* 0x000f280000300800 */
[----:B------:R-:W5:Y:S01]  /*4340*/  LDL.LU R13, [R1] ;  /* 0x00000000010d7983 */ /* 0x000f620000300800 */
[----:B------:R-:W-:-:S02]  /*4350*/  ISETP.GT.U32.AND P1, PT, R0, R6, PT ;  /* 0x000000060000720c */ /* 0x000fc40003f24070 */
[----:B------:R-:W-:-:S11]  /*4360*/  ISETP.GT.U32.AND P2, PT, R0, R4, PT ;  /* 0x000000040000720c */ /* 0x000fd60003f44070 */
[--C-:B------:R-:W-:Y:S01]  /*4370*/  @!P1 IMAD.IADD R6, R6, 0x1, -R0.reuse ;  /* 0x0000000106069824 */ /* 0x100fe200078e0a00 */
[----:B------:R-:W-:Y:S02]  /*4380*/  ISETP.GE.AND P1, PT, R2, RZ, PT ;  /* 0x000000ff0200720c */ /* 0x000fe40003f26270 */
[----:B------:R-:W0:Y:S01]  /*4390*/  S2R R2, SR_TID.X ;  /* 0x0000000000027919 */ /* 0x000e220000002100 */
[C---:B------:R-:W-:Y:S02]  /*43a0*/  ISETP.GT.U32.AND P3, PT, R0.reuse, R5, PT ;  /* 0x000000050000720c */ /* 0x040fe40003f64070 */
[----:B------:R-:W-:Y:S01]  /*43b0*/  ISETP.GT.U32.AND P4, PT, R0, R3, PT ;  /* 0x000000030000720c */ /* 0x000fe20003f84070 */
[----:B------:R-:W-:Y:S01]  /*43c0*/  @!P2 IMAD.IADD R4, R4, 0x1, -R0 ;  /* 0x000000010404a824 */ /* 0x000fe200078e0a00 */
[----:B------:R-:W-:Y:S02]  /*43d0*/  ISETP.GT.U32.AND P5, PT, R0, R7, PT ;  /* 0x000000070000720c */ /* 0x000fe40003fa4070 */
[----:B------:R-:W-:-:S07]  /*43e0*/  ISETP.GE.AND P2, PT, R10, RZ, PT ;  /* 0x000000ff0a00720c */ /* 0x000fce0003f46270 */
[--C-:B------:R-:W-:Y:S01]  /*43f0*/  @!P3 IMAD.IADD R5, R5, 0x1, -R0.reuse ;  /* 0x000000010505b824 */ /* 0x100fe200078e0a00 */
[----:B------:R-:W-:Y:S01]  /*4400*/  ISETP.GE.AND P3, PT, R12, RZ, PT ;  /* 0x000000ff0c00720c */ /* 0x000fe20003f66270 */
[----:B------:R-:W-:Y:S01]  /*4410*/  @!P4 IMAD.IADD R3, R3, 0x1, -R0 ;  /* 0x000000010303c824 */ /* 0x000fe200078e0a00 */
[----:B------:R-:W-:Y:S01]  /*4420*/  ISETP.GE.AND P4, PT, R11, RZ, PT ;  /* 0x000000ff0b00720c */ /* 0x000fe20003f86270 */
[C---:B0-----:R-:W-:Y:S01]  /*4430*/  IMAD.SHL.U32 R10, R2.reuse, 0x100, RZ ;  /* 0x00000100020a7824 */ /* 0x041fe200078e00ff */
[----:B------:R-:W-:Y:S01]  /*4440*/  LOP3.LUT R2, R2, 0x3f, RZ, 0xc0, !PT ;  /* 0x0000003f02027812 */ /* 0x000fe200078ec0ff */
[----:B------:R-:W-:-:S03]  /*4450*/  @!P0 IMAD.MOV R29, RZ, RZ, -R29 ;  /* 0x000000ffff1d8224 */ /* 0x000fc600078e0a1d */
[----:B------:R-:W-:Y:S01]  /*4460*/  LOP3.LUT R28, R28, 0x1000, R10, 0xf8, !PT ;  /* 0x000010001c1c7812 */ /* 0x000fe200078ef80a */
[----:B------:R-:W-:Y:S02]  /*4470*/  IMAD R10, R2, c[0x0][0x18c], RZ ;  /* 0x00006300020a7a24 */ /* 0x000fe400078e02ff */
[----:B------:R-:W-:Y:S02]  /*4480*/  @!P5 IMAD.IADD R7, R7, 0x1, -R0 ;  /* 0x000000010707d824 */ /* 0x000fe400078e0a00 */
[----:B------:R-:W-:Y:S01]  /*4490*/  STL [R1+0xd94], R28 ;  /* 0x000d941c01007387 */ /* 0x000fe20000100800 */
[----:B------:R-:W-:Y:S01]  /*44a0*/  LEA R0, P5, R10, c[0x0][0x168], 0x1 ;  /* 0x00005a000a007a11 */ /* 0x000fe200078a08ff */
[----:B------:R-:W-:Y:S02]  /*44b0*/  @!P1 IMAD.MOV R6, RZ, RZ, -R6 ;  /* 0x000000ffff069224 */ /* 0x000fe400078e0a06 */
[----:B------:R-:W5:Y:S01]  /*44c0*/  LDL.LU R12, [R1+0x3c] ;  /* 0x00003c00010c7983 */ /* 0x000f620000300800 */
[----:B------:R-:W-:Y:S01]  /*44d0*/  @!P3 IMAD.MOV R5, RZ, RZ, -R5 ;  /* 0x000000ffff05b224 */ /* 0x000fe200078e0a05 */
[----:B------:R-:W-:Y:S01]  /*44e0*/  ISETP.NE.AND P0, PT, RZ, c[0x0][0x17c], PT ;  /* 0x00005f00ff007a0c */ /* 0x000fe20003f05270 */
[----:B------:R-:W-:Y:S01]  /*44f0*/  @!P6 IMAD.MOV R4, RZ, RZ, -R4 ;  /* 0x000000ffff04e224 */ /* 0x000fe200078e0a04 */
[----:B------:R-:W-:Y:S01]  /*4500*/  STL [R1+0xeb8], R29 ;  /* 0x000eb81d01007387 */ /* 0x000fe20000100800 */
[----:B------:R-:W-:-:S03]  /*4510*/  LOP3.LUT R2, RZ, c[0x0][0x17c], RZ, 0x33, !PT ;  /* 0x00005f00ff027a12 */ /* 0x000fc600078e33ff */
[----:B------:R-:W5:Y:S01]  /*4520*/  LDL.LU R11, [R1+0x50] ;  /* 0x00005000010b7983 */ /* 0x000f620000300800 */
[----:B------:R-:W-:-:S03]  /*4530*/  @!P2 IMAD.MOV R3, RZ, RZ, -R3 ;  /* 0x000000ffff03a224 */ /* 0x000fc600078e0a03 */
[----:B------:R-:W5:Y:S01]  /*4540*/  LDL.LU R10, [R1+0x54] ;  /* 0x00005400010a7983 */ /* 0x000f620000300800 */
[----:B------:R-:W-:-:S03]  /*4550*/  @!P4 IMAD.MOV R7, RZ, RZ, -R7 ;  /* 0x000000ffff07c224 */ /* 0x000fc600078e0a07 */
[----:B------:R2:W-:Y:S04]  /*4560*/  STL [R1+0xdf4], R0 ;  /* 0x000df40001007387 */ /* 0x0005e80000100800 */
[----:B------:R-:W-:Y:S04]  /*4570*/  STL [R1+0xebc], R6 ;  /* 0x000ebc0601007387 */ /* 0x000fe80000100800 */
[----:B------:R-:W-:Y:S01]  /*4580*/  STL [R1+0xec0], R5 ;  /* 0x000ec00501007387 */ /* 0x000fe20000100800 */
[----:B--2---:R-:W-:-:S03]  /*4590*/  SEL R0, R2, R16, !P0 ;  /* 0x0000001002007207 */ /* 0x004fc60004000000 */
[----:B------:R3:W-:Y:S04]  /*45a0*/  STL [R1+0xec4], R4 ;  /* 0x000ec40401007387 */ /* 0x0007e80000100800 */
[----:B------:R4:W-:Y:S04]  /*45b0*/  STL [R1+0xec8], R3 ;  /* 0x000ec80301007387 */ /* 0x0009e80000100800 */
[----:B------:R-:W-:Y:S04]  /*45c0*/  STL [R1+0xecc], R7 ;  /* 0x000ecc0701007387 */ /* 0x000fe80000100800 */
[----:B------:R5:W-:Y:S01]  /*45d0*/  STL [R1+0xb4], R0 ;  /* 0x0000b40001007387 */ /* 0x000be20000100800 */
[----:B---3--:R-:W-:-:S02]  /*45e0*/  SEL R4, R2, R15, !P0 ;  /* 0x0000000f02047207 */ /* 0x008fc40004000000 */
[----:B----4-:R-:W-:-:S03]  /*45f0*/  SEL R3, R2, R14, !P0 ;  /* 0x0000000e02037207 */ /* 0x010fc60004000000 */
[----:B------:R0:W-:Y:S01]  /*4600*/  STL [R1+0xac], R4 ;  /* 0x0000ac0401007387 */ /* 0x0001e20000100800 */
[----:B-----5:R-:W-:-:S03]  /*4610*/  SEL R0, R2, R13, !P0 ;  /* 0x0000000d02007207 */ /* 0x020fc60004000000 */
[----:B------:R1:W-:Y:S01]  /*4620*/  STL [R1+0xa8], R3 ;  /* 0x0000a80301007387 */ /* 0x0003e20000100800 */
[----:B0-----:R-:W-:-:S03]  /*4630*/  SEL R4, R2, R8, !P0 ;  /* 0x0000000802047207 */ /* 0x001fc60004000000 */
[----:B------:R0:W-:Y:S04]  /*4640*/  STL [R1+0xa4], R0 ;  /* 0x0000a40001007387 */ /* 0x0001e80000100800 */
[----:B------:R-:W-:Y:S04]  /*4650*/  STL [R1+0x9c], R4 ;  /* 0x00009c0401007387 */ /* 0x000fe80000100800 */
[----:B------:R-:W2:Y:S01]  /*4660*/  LDL.LU R7, [R1+0x78] ;  /* 0x0000780001077983 */ /* 0x000ea20000300800 */
[----:B-1----:R-:W-:-:S05]  /*4670*/  SEL R3, R2, R9, !P0 ;  /* 0x0000000902037207 */ /* 0x002fca0004000000 */
[----:B------:R-:W-:Y:S01]  /*4680*/  STL [R1+0x98], R3 ;  /* 0x0000980301007387 */ /* 0x000fe20000100800 */
[----:B0-----:R-:W-:-:S03]  /*4690*/  SEL R0, R2, R12, !P0 ;  /* 0x0000000c02007207 */ /* 0x001fc60004000000 */
[----:B--2---:R0:W-:Y:S04]  /*46a0*/  STL [R1+0xed0], R7 ;  /* 0x000ed00701007387 */ /* 0x0041e80000100800 */
[----:B------:R1:W-:Y:S04]  /*46b0*/  STL [R1+0x94], R0 ;  /* 0x0000940001007387 */ /* 0x0003e80000100800 */
[----:B0-----:R-:W2:Y:S04]  /*46c0*/  LDL.LU R7, [R1+0x74] ;  /* 0x0000740001077983 */ /* 0x001ea80000300800 */
[----:B------:R-:W3:Y:S04]  /*46d0*/  LDL.LU R3, [R1+0x6c] ;  /* 0x00006c0001037983 */ /* 0x000ee80000300800 */
[----:B------:R-:W4:Y:S04]  /*46e0*/  LDL.LU R4, [R1+0x58] ;  /* 0x0000580001047983 */ /* 0x000f280000300800 */
[----:B------:R-:W5:Y:S01]  /*46f0*/  LDL.LU R5, [R1+0x5c] ;  /* 0x00005c0001057983 */ /* 0x000f620000300800 */
[----:B------:R-:W-:-:S03]  /*4700*/  SEL R9, R2, R11, !P0 ;  /* 0x0000000b02097207 */ /* 0x000fc60004000000 */
[----:B------:R-:W3:Y:S04]  /*4710*/  LDL.LU R6, [R1+0x100] ;  /* 0x0001000001067983 */ /* 0x000ee80000300800 */
[----:B------:R-:W5:Y:S04]  /*4720*/  LDL.LU R29, [R1+0x104] ;  /* 0x00010400011d7983 */ /* 0x000f680000300800 */
[----:B------:R-:W5:Y:S01]  /*4730*/  LDL.LU R27, [R1+0xe4] ;  /* 0x0000e400011b7983 */ /* 0x000f620000300800 */
[----:B-1----:R-:W-:-:S03]  /*4740*/  SEL R0, R2, R10, !P0 ;  /* 0x0000000a02007207 */ /* 0x002fc60004000000 */
[----:B------:R-:W5:Y:S04]  /*4750*/  LDL.LU R26, [R1+0xe8] ;  /* 0x0000e800011a7983 */ /* 0x000f680000300800 */
[----:B------:R-:W5:Y:S04]  /*4760*/  LDL.LU R25, [R1+0xfc] ;  /* 0x0000fc0001197983 */ /* 0x000f680000300800 */
[----:B------:R-:W5:Y:S04]  /*4770*/  LDL.LU R24, [R1+0xf8] ;  /* 0x0000f80001187983 */ /* 0x000f680000300800 */
[----:B------:R-:W5:Y:S04]  /*4780*/  LDL.LU R8, [R1+0xf0] ;  /* 0x0000f00001087983 */ /* 0x000f680000300800 */
[----:B------:R-:W5:Y:S04]  /*4790*/  LDL.LU R28, [R1+0xf4] ;  /* 0x0000f400011c7983 */ /* 0x000f680000300800 */
[----:B------:R0:W-:Y:S04]  /*47a0*/  STL [R1+0x90], R9 ;  /* 0x0000900901007387 */ /* 0x0001e80000100800 */
[----:B------:R-:W5:Y:S04]  /*47b0*/  LDL.LU R23, [R1+0xec] ;  /* 0x0000ec0001177983 */ /* 0x000f680000300800 */
[----:B------:R-:W5:Y:S04]  /*47c0*/  LDL.LU R22, [R1+0xd8] ;  /* 0x0000d80001167983 */ /* 0x000f680000300800 */
[----:B------:R1:W-:Y:S04]  /*47d0*/  STL [R1+0x8c], R0 ;  /* 0x00008c0001007387 */ /* 0x0003e80000100800 */
[----:B------:R-:W5:Y:S04]  /*47e0*/  LDL.LU R21, [R1+0xdc] ;  /* 0x0000dc0001157983 */ /* 0x000f680000300800 */
        /* <DEDUP_REMOVED lines=11> */
[----:B0-----:R-:W5:Y:S04]  /*48a0*/  LDL.LU R9, [R1+0x7c] ;  /* 0x00007c0001097983 */ /* 0x001f680000300800 */
[----:B-1----:R-:W5:Y:S01]  /*48b0*/  LDL.LU R0, [R1+0x70] ;  /* 0x0000700001007983 */ /* 0x002f620000300800 */
[----:B--2---:R-:W-:-:S05]  /*48c0*/  SEL R7, R2, R7, !P0 ;  /* 0x0000000702077207 */ /* 0x004fca0004000000 */
[----:B------:R0:W-:Y:S04]  /*48d0*/  STL [R1+0x88], R7 ;  /* 0x0000880701007387 */ /* 0x0001e80000100800 */
[----:B0-----:R-:W2:Y:S01]  /*48e0*/  LDL.LU R7, [R1+0xed0] ;  /* 0x000ed00001077983 */ /* 0x001ea20000300800 */
[C---:B---3--:R-:W-:Y:S02]  /*48f0*/  SEL R3, R2.reuse, R3, !P0 ;  /* 0x0000000302037207 */ /* 0x048fe40004000000 */
[C---:B----4-:R-:W-:Y:S02]  /*4900*/  SEL R4, R2.reuse, R4, !P0 ;  /* 0x0000000402047207 */ /* 0x050fe40004000000 */
[C---:B-----5:R-:W-:Y:S02]  /*4910*/  SEL R5, R2.reuse, R5, !P0 ;  /* 0x0000000502057207 */ /* 0x060fe40004000000 */
[----:B------:R-:W-:-:S02]  /*4920*/  SEL R6, R2, R6, !P0 ;  /* 0x0000000602067207 */ /* 0x000fc40004000000 */
[C---:B------:R-:W-:Y:S02]  /*4930*/  SEL R29, R2.reuse, R29, !P0 ;  /* 0x0000001d021d7207 */ /* 0x040fe40004000000 */
[C---:B------:R-:W-:Y:S02]  /*4940*/  SEL R27, R2.reuse, R27, !P0 ;  /* 0x0000001b021b7207 */ /* 0x040fe40004000000 */
[C---:B------:R-:W-:Y:S02]  /*4950*/  SEL R26, R2.reuse, R26, !P0 ;  /* 0x0000001a021a7207 */ /* 0x040fe40004000000 */
[C---:B------:R-:W-:Y:S02]  /*4960*/  SEL R25, R2.reuse, R25, !P0 ;  /* 0x0000001902197207 */ /* 0x040fe40004000000 */
[C---:B------:R-:W-:Y:S02]  /*4970*/  SEL R24, R2.reuse, R24, !P0 ;  /* 0x0000001802187207 */ /* 0x040fe40004000000 */
        /* <DEDUP_REMOVED lines=16> */
[----:B--2---:R-:W-:-:S05]  /*4a80*/  SEL R7, R2, R7, !P0 ;  /* 0x0000000702077207 */ /* 0x004fca0004000000 */
[----:B------:R0:W-:Y:S04]  /*4a90*/  STL [R1+0x84], R7 ;  /* 0x0000840701007387 */ /* 0x0001e80000100800 */
[----:B0-----:R-:W2:Y:S04]  /*4aa0*/  LDL.LU R7, [R1+0xecc] ;  /* 0x000ecc0001077983 */ /* 0x001ea80000300800 */
[----:B------:R0:W-:Y:S04]  /*4ab0*/  STL [R1+0x78], R3 ;  /* 0x0000780301007387 */ /* 0x0001e80000100800 */
[----:B0-----:R-:W3:Y:S04]  /*4ac0*/  LDL.LU R3, [R1+0xec8] ;  /* 0x000ec80001037983 */ /* 0x001ee80000300800 */
[----:B------:R0:W-:Y:S04]  /*4ad0*/  STL [R1+0x74], R4 ;  /* 0x0000740401007387 */ /* 0x0001e80000100800 */
[----:B0-----:R-:W4:Y:S04]  /*4ae0*/  LDL.LU R4, [R1+0xec4] ;  /* 0x000ec40001047983 */ /* 0x001f280000300800 */
[----:B------:R0:W-:Y:S04]  /*4af0*/  STL [R1+0x6c], R5 ;  /* 0x00006c0501007387 */ /* 0x0001e80000100800 */
[----:B0-----:R-:W5:Y:S04]  /*4b00*/  LDL.LU R5, [R1+0xec0] ;  /* 0x000ec00001057983 */ /* 0x001f680000300800 */
[----:B------:R0:W-:Y:S04]  /*4b10*/  STL [R1+0x68], R6 ;  /* 0x0000680601007387 */ /* 0x0001e80000100800 */
[----:B0-----:R-:W2:Y:S04]  /*4b20*/  LDL.LU R6, [R1+0xebc] ;  /* 0x000ebc0001067983 */ /* 0x001ea80000300800 */
        /* <DEDUP_REMOVED lines=41> */
[----:B0-----:R-:W2:Y:S01]  /*4dc0*/  LDL.LU R10, [R1+0xe70] ;  /* 0x000e7000010a7983 */ /* 0x001ea20000300800 */
[----:B------:R-:W-:-:S02]  /*4dd0*/  SEL R9, R2, R9, !P0 ;  /* 0x0000000902097207 */ /* 0x000fc40004000000 */
[----:B------:R-:W-:-:S05]  /*4de0*/  SEL R0, R2, R0, !P0 ;  /* 0x0000000002007207 */ /* 0x000fca0004000000 */
[----:B------:R-:W-:Y:S04]  /*4df0*/  STL [R1+0xdf8], R0 ;  /* 0x000df80001007387 */ /* 0x000fe80000100800 */
[----:B------:R0:W-:Y:S01]  /*4e00*/  STL [R1+0x8], R9 ;  /* 0x0000080901007387 */ /* 0x0001e20000100800 */
[----:B--2---:R-:W-:Y:S02]  /*4e10*/  SEL R2, R2, R10, !P0 ;  /* 0x0000000a02027207 */ /* 0x004fe40004000000 */
[----:B------:R-:W-:-:S04]  /*4e20*/  LOP3.LUT R10, RZ, c[0x0][0x17c], RZ, 0x33, !PT ;  /* 0x00005f00ff0a7a12 */ /* 0x000fc800078e33ff */
[C---:B------:R-:W-:Y:S02]  /*4e30*/  SEL R11, R10.reuse, R11, !P0 ;  /* 0x0000000b0a0b7207 */ /* 0x040fe40004000000 */
[C---:B------:R-:W-:Y:S02]  /*4e40*/  SEL R12, R10.reuse, R12, !P0 ;  /* 0x0000000c0a0c7207 */ /* 0x040fe40004000000 */
[C---:B------:R-:W-:Y:S01]  /*4e50*/  SEL R13, R10.reuse, R13, !P0 ;  /* 0x0000000d0a0d7207 */ /* 0x040fe20004000000 */
[----:B------:R-:W-:Y:S01]  /*4e60*/  STL [R1+0xdfc], R2 ;  /* 0x000dfc0201007387 */ /* 0x000fe20000100800 */
[C---:B------:R-:W-:Y:S02]  /*4e70*/  SEL R14, R10.reuse, R14, !P0 ;  /* 0x0000000e0a0e7207 */ /* 0x040fe40004000000 */
[C---:B------:R-:W-:Y:S01]  /*4e80*/  SEL R8, R10.reuse, R8, !P0 ;  /* 0x000000080a087207 */ /* 0x040fe20004000000 */
[----:B------:R-:W-:Y:S01]  /*4e90*/  STL [R1+0xe00], R11 ;  /* 0x000e000b01007387 */ /* 0x000fe20000100800 */
[----:B0-----:R-:W-:-:S03]  /*4ea0*/  SEL R9, R10, R28, !P0 ;  /* 0x0000001c0a097207 */ /* 0x001fc60004000000 */
[----:B------:R-:W-:Y:S04]  /*4eb0*/  STL [R1+0xe04], R12 ;  /* 0x000e040c01007387 */ /* 0x000fe80000100800 */
[----:B------:R-:W-:Y:S04]  /*4ec0*/  STL [R1+0xe08], R13 ;  /* 0x000e080d01007387 */ /* 0x000fe80000100800 */
[----:B------:R-:W-:Y:S04]  /*4ed0*/  STL [R1+0xe0c], R14 ;  /* 0x000e0c0e01007387 */ /* 0x000fe80000100800 */
[----:B------:R0:W-:Y:S04]  /*4ee0*/  STL [R1+0xe10], R8 ;  /* 0x000e100801007387 */ /* 0x0001e80000100800 */
[----:B------:R-:W2:Y:S04]  /*4ef0*/  LDL.LU R28, [R1+0x108] ;  /* 0x00010800011c7983 */ /* 0x000ea80000300800 */
[----:B0-----:R-:W2:Y:S04]  /*4f00*/  LDL.LU R8, [R1+0x10c] ;  /* 0x00010c0001087983 */ /* 0x001ea80000300800 */
[----:B------:R-:W2:Y:S04]  /*4f10*/  LDL.LU R14, [R1+0xb4] ;  /* 0x0000b400010e7983 */ /* 0x000ea80000300800 */
[----:B------:R-:W2:Y:S04]  /*4f20*/  LDL.LU R13, [R1+0xac] ;  /* 0x0000ac00010d7983 */ /* 0x000ea80000300800 */
[----:B------:R-:W2:Y:S04]  /*4f30*/  LDL.LU R12, [R1+0xa8] ;  /* 0x0000a800010c7983 */ /* 0x000ea80000300800 */
[----:B------:R-:W2:Y:S04]  /*4f40*/  LDL.LU R11, [R1+0xa4] ;  /* 0x0000a400010b7983 */ /* 0x000ea80000300800 */
[----:B------:R-:W2:Y:S04]  /*4f50*/  LDL.LU R2, [R1+0x9c] ;  /* 0x00009c0001027983 */ /* 0x000ea80000300800 */
[----:B------:R-:W2:Y:S04]  /*4f60*/  LDL.LU R0, [R1+0x98] ;  /* 0x0000980001007983 */ /* 0x000ea80000300800 */
[----:B------:R0:W-:Y:S01]  /*4f70*/  STL [R1+0xe14], R9 ;  /* 0x000e140901007387 */ /* 0x0001e20000100800 */
[----:B------:R-:W-:-:S03]  /*4f80*/  SEL R15, R10, R15, !P0 ;  /* 0x0000000f0a0f7207 */ /* 0x000fc60004000000 */
[----:B0-----:R-:W0:Y:S04]  /*4f90*/  S2R R9, SR_TID.X ;  /* 0x0000000000097919 */ /* 0x001e280000002100 */
[----:B------:R1:W-:Y:S02]  /*4fa0*/  STL [R1+0xe18], R15 ;  /* 0x000e180f01007387 */ /* 0x0003e40000100800 */
[----:B-1----:R-:W-:-:S04]  /*4fb0*/  LOP3.LUT R15, RZ, c[0x0][0x17c], RZ, 0x33, !PT ;  /* 0x00005f00ff0f7a12 */ /* 0x002fc800078e33ff */
[C---:B------:R-:W-:Y:S02]  /*4fc0*/  SEL R16, R15.reuse, R16, !P0 ;  /* 0x000000100f107207 */ /* 0x040fe40004000000 */
[C---:B------:R-:W-:Y:S02]  /*4fd0*/  SEL R17, R15.reuse, R17, !P0 ;  /* 0x000000110f117207 */ /* 0x040fe40004000000 */
[C---:B------:R-:W-:Y:S02]  /*4fe0*/  SEL R18, R15.reuse, R18, !P0 ;  /* 0x000000120f127207 */ /* 0x040fe40004000000 */
[C---:B------:R-:W-:Y:S01]  /*4ff0*/  SEL R19, R15.reuse, R19, !P0 ;  /* 0x000000130f137207 */ /* 0x040fe20004000000 */
[----:B------:R-:W-:Y:S01]  /*5000*/  STL [R1+0xe1c], R16 ;  /* 0x000e1c1001007387 */ /* 0x000fe20000100800 */
[C---:B------:R-:W-:Y:S02]  /*5010*/  SEL R20, R15.reuse, R20, !P0 ;  /* 0x000000140f147207 */ /* 0x040fe40004000000 */
[C---:B------:R-:W-:Y:S01]  /*5020*/  SEL R21, R15.reuse, R21, !P0 ;  /* 0x000000150f157207 */ /* 0x040fe20004000000 */
[----:B------:R-:W-:Y:S01]  /*5030*/  STL [R1+0xe20], R17 ;  /* 0x000e201101007387 */ /* 0x000fe20000100800 */
[----:B------:R-:W-:-:S02]  /*5040*/  SEL R22, R15, R22, !P0 ;  /* 0x000000160f167207 */ /* 0x000fc40004000000 */
[C---:B------:R-:W-:Y:S01]  /*5050*/  SEL R23, R15.reuse, R23, !P0 ;  /* 0x000000170f177207 */ /* 0x040fe20004000000 */
[----:B------:R-:W-:Y:S01]  /*5060*/  STL [R1+0xe24], R18 ;  /* 0x000e241201007387 */ /* 0x000fe20000100800 */
[----:B------:R-:W-:Y:S02]  /*5070*/  SEL R24, R15, R24, !P0 ;  /* 0x000000180f187207 */ /* 0x000fe40004000000 */
[----:B0-----:R-:W-:Y:S01]  /*5080*/  LOP3.LUT R9, R9, 0x3f, RZ, 0xc0, !PT ;  /* 0x0000003f09097812 */ /* 0x001fe200078ec0ff */
[----:B------:R-:W-:Y:S01]  /*5090*/  STL [R1+0xe28], R19 ;  /* 0x000e281301007387 */ /* 0x000fe20000100800 */
[C---:B------:R-:W-:Y:S02]  /*50a0*/  SEL R25, R15.reuse, R25, !P0 ;  /* 0x000000190f197207 */ /* 0x040fe40004000000 */
[C---:B------:R-:W-:Y:S01]  /*50b0*/  SEL R26, R15.reuse, R26, !P0 ;  /* 0x0000001a0f1a7207 */ /* 0x040fe20004000000 */
[----:B------:R-:W-:Y:S01]  /*50c0*/  STL [R1+0xe2c], R20 ;  /* 0x000e2c1401007387 */ /* 0x000fe20000100800 */
[----:B------:R-:W-:-:S03]  /*50d0*/  SEL R27, R15, R27, !P0 ;  /* 0x0000001b0f1b7207 */ /* 0x000fc60004000000 */
[----:B------:R-:W-:Y:S01]  /*50e0*/  STL [R1+0xe30], R21 ;  /* 0x000e301501007387 */ /* 0x000fe20000100800 */
[----:B------:R-:W-:Y:S01]  /*50f0*/  SEL R29, R15, R29, !P0 ;  /* 0x0000001d0f1d7207 */ /* 0x000fe20004000000 */
[----:B------:R-:W-:Y:S02]  /*5100*/  IMAD R9, R9, c[0x0][0x18c], RZ ;  /* 0x0000630009097a24 */ /* 0x000fe400078e02ff */
[----:B------:R-:W-:Y:S01]  /*5110*/  STL [R1+0xe34], R22 ;  /* 0x000e341601007387 */ /* 0x000fe20000100800 */
[----:B------:R-:W-:-:S03]  /*5120*/  SEL R6, R15, R6, !P0 ;  /* 0x000000060f067207 */ /* 0x000fc60004000000 */
[----:B------:R-:W-:Y:S01]  /*5130*/  STL [R1+0xe38], R23 ;  /* 0x000e381701007387 */ /* 0x000fe20000100800 */
[----:B-----5:R-:W-:-:S03]  /*5140*/  SEL R5, R15, R5, !P0 ;  /* 0x000000050f057207 */ /* 0x020fc60004000000 */
[----:B------:R-:W-:Y:S01]  /*5150*/  STL [R1+0xe3c], R24 ;  /* 0x000e3c1801007387 */ /* 0x000fe20000100800 */
[----:B---3--:R-:W-:-:S03]  /*5160*/  SEL R10, R15, R3, !P0 ;  /* 0x000000030f0a7207 */ /* 0x008fc60004000000 */
[----:B------:R-:W-:Y:S01]  /*5170*/  STL [R1+0xe40], R25 ;  /* 0x000e401901007387 */ /* 0x000fe20000100800 */
[----:B------:R-:W-:-:S03]  /*5180*/  SEL R7, R15, R7, !P0 ;  /* 0x000000070f077207 */ /* 0x000fc60004000000 */
[----:B------:R-:W-:Y:S01]  /*5190*/  STL [R1+0xe44], R26 ;  /* 0x000e441a01007387 */ /* 0x000fe20000100800 */
[----:B----4-:R-:W-:-:S03]  /*51a0*/  SEL R4, R15, R4, !P0 ;  /* 0x000000040f047207 */ /* 0x010fc60004000000 */
[----:B------:R-:W-:Y:S01]  /*51b0*/  STL [R1+0xe48], R27 ;  /* 0x000e481b01007387 */ /* 0x000fe20000100800 */
[----:B------:R-:W-:-:S03]  /*51c0*/  LEA.HI.X.SX32 R3, R9, c[0x0][0x16c], 0x1, P5 ;  /* 0x00005b0009037a11 */ /* 0x000fc600028f0eff */
[----:B------:R-:W-:Y:S04]  /*51d0*/  STL [R1+0xe4c], R29 ;  /* 0x000e4c1d01007387 */ /* 0x000fe80000100800 */
[----:B------:R-:W-:Y:S04]  /*51e0*/  STL [R1+0xe50], R6 ;  /* 0x000e500601007387 */ /* 0x000fe80000100800 */
[----:B------:R-:W-:Y:S04]  /*51f0*/  STL [R1+0xe54], R5 ;  /* 0x000e540501007387 */ /* 0x000fe80000100800 */
[----:B------:R-:W-:Y:S04]  /*5200*/  STL [R1+0xe58], R10 ;  /* 0x000e580a01007387 */ /* 0x000fe80000100800 */
[----:B------:R-:W-:Y:S04]  /*5210*/  STL [R1+0xe5c], R7 ;  /* 0x000e5c0701007387 */ /* 0x000fe80000100800 */
[----:B------:R0:W-:Y:S04]  /*5220*/  STL [R1+0xe60], R4 ;  /* 0x000e600401007387 */ /* 0x0001e80000100800 */
[----:B------:R1:W-:Y:S01]  /*5230*/  STL [R1+0xe64], R3 ;  /* 0x000e640301007387 */ /* 0x0003e20000100800 */
[----:B--2---:R-:W-:-:S02]  /*5240*/  IMAD R28, R28, c[0x0][0x184], RZ ;  /* 0x000061001c1c7a24 */ /* 0x004fc400078e02ff */
[----:B0-----:R-:W-:-:S03]  /*5250*/  IMAD R4, R8, c[0x0][0x184], RZ ;  /* 0x0000610008047a24 */ /* 0x001fc600078e02ff */
[----:B------:R-:W-:Y:S01]  /*5260*/  STL [R1+0xd98], R28 ;  /* 0x000d981c01007387 */ /* 0x000fe20000100800 */
[----:B-1----:R-:W-:-:S03]  /*5270*/  IMAD R3, R14, c[0x0][0x190], RZ ;  /* 0x000064000e037a24 */ /* 0x002fc600078e02ff */
[----:B------:R0:W-:Y:S01]  /*5280*/  STL [R1+0xa0], R4 ;  /* 0x0000a00401007387 */ /* 0x0001e20000100800 */
[----:B------:R-:W-:-:S03]  /*5290*/  IMAD R5, R13, c[0x0][0x190], RZ ;  /* 0x000064000d057a24 */ /* 0x000fc600078e02ff */
[----:B------:R1:W-:Y:S01]  /*52a0*/  STL [R1+0x18], R3 ;  /* 0x0000180301007387 */ /* 0x0003e20000100800 */
[----:B0-----:R-:W-:-:S03]  /*52b0*/  IMAD R4, R12, c[0x0][0x190], RZ ;  /* 0x000064000c047a24 */ /* 0x001fc600078e02ff */
[----:B------:R-:W-:Y:S01]  /*52c0*/  STL [R1+0x20], R5 ;  /* 0x0000200501007387 */ /* 0x000fe20000100800 */
[----:B-1----:R-:W-:-:S03]  /*52d0*/  IMAD R3, R11, c[0x0][0x190], RZ ;  /* 0x000064000b037a24 */ /* 0x002fc600078e02ff */
[----:B------:R-:W-:Y:S04]  /*52e0*/  STL [R1+0x70], R4 ;  /* 0x0000700401007387 */ /* 0x000fe80000100800 */
[----:B------:R0:W-:Y:S04]  /*52f0*/  STL [R1+0x7c], R3 ;  /* 0x00007c0301007387 */ /* 0x0001e80000100800 */
[----:B0-----:R-:W2:Y:S01]  /*5300*/  LDL.LU R3, [R1+0x8c] ;  /* 0x00008c0001037983 */ /* 0x001ea20000300800 */
[----:B------:R-:W-:Y:S02]  /*5310*/  IMAD R2, R2, c[0x0][0x190], RZ ;  /* 0x0000640002027a24 */ /* 0x000fe400078e02ff */
[----:B------:R-:W-:-:S03]  /*5320*/  IMAD R0, R0, c[0x0][0x190], RZ ;  /* 0x0000640000007a24 */ /* 0x000fc600078e02ff */
[----:B------:R-:W-:Y:S04]  /*5330*/  STL [R1+0x80], R2 ;  /* 0x0000800201007387 */ /* 0x000fe80000100800 */
[----:B--2---:R0:W-:Y:S04]  /*5340*/  STL [R1+0xe68], R3 ;  /* 0x000e680301007387 */ /* 0x0041e80000100800 */
[----:B------:R-:W-:Y:S04]  /*5350*/  STL [R1+0x98], R0 ;  /* 0x0000980001007387 */ /* 0x000fe80000100800 */
[----:B0-----:R-:W2:Y:S04]  /*5360*/  LDL.LU R3, [R1+0x90] ;  /* 0x0000900001037983 */ /* 0x001ea80000300800 */
[----:B--2---:R0:W-:Y:S04]  /*5370*/  STL [R1+0xe6c], R3 ;  /* 0x000e6c0301007387 */ /* 0x0041e80000100800 */
[----:B0-----:R-:W2:Y:S04]  /*5380*/  LDL.LU R3, [R1+0x94] ;  /* 0x0000940001037983 */ /* 0x001ea80000300800 */
[----:B------:R-:W3:Y:S04]  /*5390*/  LDL.LU R4, [R1+0x88] ;  /* 0x0000880001047983 */ /* 0x000ee80000300800 */
[----:B------:R-:W4:Y:S04]  /*53a0*/  LDL.LU R7, [R1+0x84] ;  /* 0x0000840001077983 */ /* 0x000f280000300800 */
[----:B------:R-:W5:Y:S04]  /*53b0*/  LDL.LU R10, [R1+0x78] ;  /* 0x00007800010a7983 */ /* 0x000f680000300800 */
[----:B------:R-:W3:Y:S04]  /*53c0*/  LDL.LU R5, [R1+0x74] ;  /* 0x0000740001057983 */ /* 0x000ee80000300800 */
        /* <DEDUP_REMOVED lines=23> */
[----:B------:R-:W3:Y:S01]  /*5540*/  LDL.LU R28, [R1+0x8] ;  /* 0x00000800011c7983 */ /* 0x000ee20000300800 */
[----:B--2---:R-:W-:-:S05]  /*5550*/  IMAD R3, R3, c[0x0][0x190], RZ ;  /* 0x0000640003037a24 */ /* 0x004fca00078e02ff */
[----:B------:R0:W-:Y:S04]  /*5560*/  STL [R1+0x94], R3 ;  /* 0x0000940301007387 */ /* 0x0001e80000100800 */
[----:B0-----:R-:W2:Y:S02]  /*5570*/  LDL.LU R3, [R1+0xe6c] ;  /* 0x000e6c0001037983 */ /* 0x001ea40000300800 */
[----:B--2---:R-:W-:-:S05]  /*5580*/  IMAD R3, R3, c[0x0][0x190], RZ ;  /* 0x0000640003037a24 */ /* 0x004fca00078e02ff */
[----:B------:R0:W-:Y:S04]  /*5590*/  STL [R1+0x90], R3 ;  /* 0x0000900301007387 */ /* 0x0001e80000100800 */
[----:B0-----:R-:W2:Y:S01]  /*55a0*/  LDL.LU R3, [R1+0xe68] ;  /* 0x000e680001037983 */ /* 0x001ea20000300800 */
[----:B---3--:R-:W-:Y:S02]  /*55b0*/  IMAD R4, R4, c[0x0][0x190], RZ ;  /* 0x0000640004047a24 */ /* 0x008fe400078e02ff */
[----:B----4-:R-:W-:Y:S02]  /*55c0*/  IMAD R7, R7, c[0x0][0x190], RZ ;  /* 0x0000640007077a24 */ /* 0x010fe400078e02ff */
[----:B-----5:R-:W-:Y:S02]  /*55d0*/  IMAD R10, R10, c[0x0][0x190], RZ ;  /* 0x000064000a0a7a24 */ /* 0x020fe400078e02ff */
[----:B------:R-:W-:-:S02]  /*55e0*/  IMAD R5, R5, c[0x0][0x190], RZ ;  /* 0x0000640005057a24 */ /* 0x000fc400078e02ff */
[----:B------:R-:W-:Y:S02]  /*55f0*/  IMAD R6, R6, c[0x0][0x190], RZ ;  /* 0x0000640006067a24 */ /* 0x000fe400078e02ff */
[----:B------:R-:W-:Y:S02]  /*5600*/  IMAD R29, R29, c[0x0][0x190], RZ ;  /* 0x000064001d1d7a24 */ /* 0x000fe400078e02ff */
[----:B------:R-:W-:Y:S02]  /*5610*/  IMAD R27, R27, c[0x0][0x190], RZ ;  /* 0x000064001b1b7a24 */ /* 0x000fe400078e02ff */
[----:B------:R-:W-:Y:S02]  /*5620*/  IMAD R26, R26, c[0x0][0x190], RZ ;  /* 0x000064001a1a7a24 */ /* 0x000fe400078e02ff */
[----:B------:R-:W-:Y:S02]  /*5630*/  IMAD R25, R25, c[0x0][0x190], RZ ;  /* 0x0000640019197a24 */ /* 0x000fe400078e02ff */
        /* <DEDUP_REMOVED lines=18> */
[----:B--2---:R-:W-:-:S05]  /*5760*/  IMAD R3, R3, c[0x0][0x190], RZ ;  /* 0x0000640003037a24 */ /* 0x004fca00078e02ff */
        /* <DEDUP_REMOVED lines=55> */
[----:B0-----:R-:W5:Y:S01]  /*5ae0*/  LDL.LU R0, [R1+0xdf8] ;  /* 0x000df80001007983 */ /* 0x001f620000300800 */
[----:B------:R-:W-:-:S05]  /*5af0*/  IMAD R28, R28, c[0x0][0x190], RZ ;  /* 0x000064001c1c7a24 */ /* 0x000fca00078e02ff */
[----:B------:R0:W-:Y:S01]  /*5b00*/  STL [R1+0x8], R28 ;  /* 0x0000081c01007387 */ /* 0x0001e20000100800 */
[----:B--2---:R-:W-:Y:S02]  /*5b10*/  IMAD R22, R22, c[0x0][0x190], RZ ;  /* 0x0000640016167a24 */ /* 0x004fe400078e02ff */
[----:B---3--:R-:W-:Y:S02]  /*5b20*/  IMAD R21, R21, c[0x0][0x190], RZ ;  /* 0x0000640015157a24 */ /* 0x008fe400078e02ff */
[----:B----4-:R-:W-:Y:S02]  /*5b30*/  IMAD R20, R20, c[0x0][0x190], RZ ;  /* 0x0000640014147a24 */ /* 0x010fe400078e02ff */
[----:B-----5:R-:W-:Y:S02]  /*5b40*/  IMAD R19, R19, c[0x0][0x190], RZ ;  /* 0x0000640013137a24 */ /* 0x020fe400078e02ff */
        /* <DEDUP_REMOVED lines=10> */
[----:B0-----:R-:W-:Y:S02]  /*5bf0*/  IMAD R28, R0, c[0x0][0x190], RZ ;  /* 0x00006400001c7a24 */ /* 0x001fe400078e02ff */
[----:B------:R-:W2:Y:S04]  /*5c00*/  LDL.LU R0, [R1+0xdf4] ;  /* 0x000df40001007983 */ /* 0x000ea80000300800 */
[----:B------:R0:W-:Y:S02]  /*5c10*/  STL [R1+0x4], R28 ;  /* 0x0000041c01007387 */ /* 0x0001e40000100800 */
[----:B0-----:R-:W-:-:S05]  /*5c20*/  IMAD R28, R2, c[0x0][0x190], RZ ;  /* 0x00006400021c7a24 */ /* 0x001fca00078e02ff */
        /* <DEDUP_REMOVED lines=29> */
[----:B0-----:R-:W4:Y:S01]  /*5e00*/  LDL.LU R22, [R1+0x18] ;  /* 0x0000180001167983 */ /* 0x001f220000300800 */
[----:B------:R-:W-:-:S02]  /*5e10*/  IMAD R23, R23, c[0x0][0x190], RZ ;  /* 0x0000640017177a24 */ /* 0x000fc400078e02ff */
[----:B------:R-:W-:Y:S02]  /*5e20*/  IMAD R24, R24, c[0x0][0x190], RZ ;  /* 0x0000640018187a24 */ /* 0x000fe400078e02ff */
[----:B------:R-:W-:Y:S02]  /*5e30*/  IMAD R25, R25, c[0x0][0x190], RZ ;  /* 0x0000640019197a24 */ /* 0x000fe400078e02ff */
[----:B------:R-:W-:Y:S01]  /*5e40*/  IMAD R26, R26, c[0x0][0x190], RZ ;  /* 0x000064001a1a7a24 */ /* 0x000fe200078e02ff */
[----:B------:R-:W-:Y:S01]  /*5e50*/  STL [R1+0xdd8], R23 ;  /* 0x000dd81701007387 */ /* 0x000fe20000100800 */
[----:B------:R-:W-:Y:S02]  /*5e60*/  IMAD R27, R27, c[0x0][0x190], RZ ;  /* 0x000064001b1b7a24 */ /* 0x000fe400078e02ff */
[----:B------:R-:W-:Y:S01]  /*5e70*/  IMAD R29, R29, c[0x0][0x190], RZ ;  /* 0x000064001d1d7a24 */ /* 0x000fe200078e02ff */
[----:B------:R-:W-:Y:S01]  /*5e80*/  STL [R1+0xddc], R24 ;  /* 0x000ddc1801007387 */ /* 0x000fe20000100800 */
[----:B------:R-:W-:-:S03]  /*5e90*/  IMAD R6, R6, c[0x0][0x190], RZ ;  /* 0x0000640006067a24 */ /* 0x000fc600078e02ff */
[----:B------:R-:W-:Y:S04]  /*5ea0*/  STL [R1+0xde0], R25 ;  /* 0x000de01901007387 */ /* 0x000fe80000100800 */
[----:B------:R-:W-:Y:S04]  /*5eb0*/  STL [R1+0xde4], R26 ;  /* 0x000de41a01007387 */ /* 0x000fe80000100800 */
[----:B------:R-:W-:Y:S04]  /*5ec0*/  STL [R1+0xde8], R27 ;  /* 0x000de81b01007387 */ /* 0x000fe80000100800 */
[----:B------:R-:W-:Y:S04]  /*5ed0*/  STL [R1+0xdec], R29 ;  /* 0x000dec1d01007387 */ /* 0x000fe80000100800 */
[----:B------:R0:W-:Y:S01]  /*5ee0*/  STL [R1+0xdf0], R6 ;  /* 0x000df00601007387 */ /* 0x0001e20000100800 */
[----:B------:R-:W-:-:S03]  /*5ef0*/  IMAD R2, R4, c[0x0][0x190], RZ ;  /* 0x0000640004027a24 */ /* 0x000fc600078e02ff */
[----:B0-----:R-:W5:Y:S01]  /*5f00*/  LDL.LU R6, [R1+0x64] ;  /* 0x0000640001067983 */ /* 0x001f620000300800 */
[-C--:B--2---:R-:W-:Y:S02]  /*5f10*/  LEA R24, P0, R20, R0.reuse, 0x1 ;  /* 0x0000000014187211 */ /* 0x084fe400078008ff */
[-C--:B---3--:R-:W-:Y:S02]  /*5f20*/  LEA R4, P6, R21, R0.reuse, 0x1 ;  /* 0x0000000015047211 */ /* 0x088fe400078c08ff */
[----:B----4-:R-:W-:-:S05]  /*5f30*/  LEA R23, P5, R22, R0, 0x1 ;  /* 0x0000000016177211 */ /* 0x010fca00078a08ff */
[----:B------:R0:W-:Y:S04]  /*5f40*/  STL [R1+0xb7c], R23 ;  /* 0x000b7c1701007387 */ /* 0x0001e80000100800 */
[----:B------:R1:W-:Y:S04]  /*5f50*/  STL [R1+0xb84], R4 ;  /* 0x000b840401007387 */ /* 0x0003e80000100800 */
[----:B------:R2:W-:Y:S04]  /*5f60*/  STL [R1+0xb8c], R24 ;  /* 0x000b8c1801007387 */ /* 0x0005e80000100800 */
[----:B------:R-:W3:Y:S01]  /*5f70*/  LDL.LU R29, [R1+0x60] ;  /* 0x00006000011d7983 */ /* 0x000ee20000300800 */
[----:B0-----:R-:W-:-:S02]  /*5f80*/  LEA R23, P1, R19, R0, 0x1 ;  /* 0x0000000013177211 */ /* 0x001fc400078208ff */
[-C--:B-1----:R-:W-:Y:S02]  /*5f90*/  LEA R4, P2, R18, R0.reuse, 0x1 ;  /* 0x0000000012047211 */ /* 0x082fe400078408ff */
[-C--:B--2---:R-:W-:Y:S01]  /*5fa0*/  LEA R24, P3, R17, R0.reuse, 0x1 ;  /* 0x0000000011187211 */ /* 0x084fe200078608ff */
[----:B------:R0:W-:Y:S04]  /*5fb0*/  STL [R1+0xb94], R23 ;  /* 0x000b941701007387 */ /* 0x0001e80000100800 */
[----:B------:R1:W-:Y:S04]  /*5fc0*/  STL [R1+0xb9c], R4 ;  /* 0x000b9c0401007387 */ /* 0x0003e80000100800 */
[----:B------:R-:W-:Y:S04]  /*5fd0*/  STL [R1+0xba4], R24 ;  /* 0x000ba41801007387 */ /* 0x000fe80000100800 */
[----:B------:R-:W2:Y:S01]  /*5fe0*/  LDL.LU R27, [R1+0x5c] ;  /* 0x00005c00011b7983 */ /* 0x000ea20000300800 */
[----:B0-----:R-:W-:-:S02]  /*5ff0*/  LEA R23, P4, R16, R0, 0x1 ;  /* 0x0000000010177211 */ /* 0x001fc400078808ff */
[-C--:B-1----:R-:W-:Y:S02]  /*6000*/  LEA.HI.X.SX32 R4, R22, R3.reuse, 0x1, P5 ;  /* 0x0000000316047211 */ /* 0x082fe400028f0eff */
[----:B------:R-:W-:Y:S01]  /*6010*/  LEA R22, P5, R15, R0, 0x1 ;  /* 0x000000000f167211 */ /* 0x000fe200078a08ff */
[----:B------:R-:W-:Y:S04]  /*6020*/  STL [R1+0xbac], R23 ;  /* 0x000bac1701007387 */ /* 0x000fe80000100800 */
[----:B------:R0:W-:Y:S04]  /*6030*/  STL [R1+0xb78], R4 ;  /* 0x000b780401007387 */ /* 0x0001e80000100800 */
[----:B------:R-:W-:Y:S04]  /*6040*/  STL [R1+0xbb4], R22 ;  /* 0x000bb41601007387 */ /* 0x000fe80000100800 */
[----:B------:R-:W4:Y:S01]  /*6050*/  LDL.LU R26, [R1+0x58] ;  /* 0x00005800011a7983 */ /* 0x000f220000300800 */
[----:B------:R-:W-:-:S02]  /*6060*/  LEA.HI.X.SX32 R21, R21, R3, 0x1, P6 ;  /* 0x0000000315157211 */ /* 0x000fc400030f0eff */
[----:B0-----:R-:W-:-:S03]  /*6070*/  LEA R4, P6, R9, R0, 0x1 ;  /* 0x0000000009047211 */ /* 0x001fc600078c08ff */
[----:B------:R0:W-:Y:S04]  /*6080*/  STL [R1+0xb80], R21 ;  /* 0x000b801501007387 */ /* 0x0001e80000100800 */
[----:B------:R1:W-:Y:S01]  /*6090*/  STL [R1+0xbbc], R4 ;  /* 0x000bbc0401007387 */ /* 0x0003e20000100800 */
[----:B0-----:R-:W-:-:S05]  /*60a0*/  LEA.HI.X.SX32 R21, R20, R3, 0x1, P0 ;  /* 0x0000000314157211 */ /* 0x001fca00000f0eff */
[----:B------:R-:W-:Y:S04]  /*60b0*/  STL [R1+0xb88], R21 ;  /* 0x000b881501007387 */ /* 0x000fe80000100800 */
[----:B------:R-:W4:Y:S01]  /*60c0*/  LDL.LU R25, [R1+0x54] ;  /* 0x0000540001197983 */ /* 0x000f220000300800 */
[-C--:B------:R-:W-:Y:S02]  /*60d0*/  LEA R20, P0, R14, R0.reuse, 0x1 ;  /* 0x000000000e147211 */ /* 0x080fe400078008ff */
[-C--:B-1----:R-:W-:Y:S02]  /*60e0*/  LEA.HI.X.SX32 R4, R19, R3.reuse, 0x1, P1 ;  /* 0x0000000313047211 */ /* 0x082fe400008f0eff */
[----:B-----5:R-:W-:Y:S01]  /*60f0*/  LEA R19, P1, R12, R0, 0x1 ;  /* 0x000000000c137211 */ /* 0x020fe200078208ff */
[----:B------:R-:W-:Y:S04]  /*6100*/  STL [R1+0xbc4], R20 ;  /* 0x000bc41401007387 */ /* 0x000fe80000100800 */
[----:B------:R0:W-:Y:S04]  /*6110*/  STL [R1+0xb90], R4 ;  /* 0x000b900401007387 */ /* 0x0001e80000100800 */
[----:B------:R-:W-:Y:S04]  /*6120*/  STL [R1+0xbcc], R19 ;  /* 0x000bcc1301007387 */ /* 0x000fe80000100800 */
[----:B------:R-:W5:Y:S01]  /*6130*/  LDL.LU R24, [R1+0x50] ;  /* 0x0000500001187983 */ /* 0x000f620000300800 */
[----:B------:R-:W-:-:S02]  /*6140*/  LEA.HI.X.SX32 R18, R18, R3, 0x1, P2 ;  /* 0x0000000312127211 */ /* 0x000fc400010f0eff */
[----:B0-----:R-:W-:-:S03]  /*6150*/  LEA R4, P2, R28, R0, 0x1 ;  /* 0x000000001c047211 */ /* 0x001fc600078408ff */
[----:B------:R0:W-:Y:S04]  /*6160*/  STL [R1+0xb98], R18 ;  /* 0x000b981201007387 */ /* 0x0001e80000100800 */
[----:B------:R1:W-:Y:S01]  /*6170*/  STL [R1+0xbd4], R4 ;  /* 0x000bd40401007387 */ /* 0x0003e20000100800 */
[----:B0-----:R-:W-:-:S05]  /*6180*/  LEA.HI.X.SX32 R18, R17, R3, 0x1, P3 ;  /* 0x0000000311127211 */ /* 0x001fca00018f0eff */
[----:B------:R-:W-:Y:S04]  /*6190*/  STL [R1+0xba0], R18 ;  /* 0x000ba01201007387 */ /* 0x000fe80000100800 */
[----:B------:R-:W5:Y:S01]  /*61a0*/  LDL.LU R23, [R1+0x4c] ;  /* 0x00004c0001177983 */ /* 0x000f620000300800 */
[-C--:B------:R-:W-:Y:S02]  /*61b0*/  LEA R17, P3, R11, R0.reuse, 0x1 ;  /* 0x000000000b117211 */ /* 0x080fe400078608ff */
[-C--:B-1----:R-:W-:Y:S02]  /*61c0*/  LEA.HI.X.SX32 R4, R16, R3.reuse, 0x1, P4 ;  /* 0x0000000310047211 */ /* 0x082fe400020f0eff */
[----:B------:R-:W-:Y:S01]  /*61d0*/  LEA R16, P4, R13, R0, 0x1 ;  /* 0x000000000d107211 */ /* 0x000fe200078808ff */
[----:B------:R-:W-:Y:S01]  /*61e0*/  STL [R1+0xbdc], R17 ;  /* 0x000bdc1101007387 */ /* 0x000fe20000100800 */
[----:B------:R-:W-:-:S03]  /*61f0*/  LEA.HI.X.SX32 R15, R15, R3, 0x1, P5 ;  /* 0x000000030f0f7211 */ /* 0x000fc600028f0eff */
[----:B------:R0:W-:Y:S04]  /*6200*/  STL [R1+0xba8], R4 ;  /* 0x000ba80401007387 */ /* 0x0001e80000100800 */
[----:B------:R-:W-:Y:S04]  /*6210*/  STL [R1+0xbe4], R16 ;  /* 0x000be41001007387 */ /* 0x000fe80000100800 */
[----:B------:R-:W5:Y:S01]  /*6220*/  LDL.LU R22, [R1+0x48] ;  /* 0x0000480001167983 */ /* 0x000f620000300800 */
[----:B0-----:R-:W-:-:S03]  /*6230*/  LEA R4, P5, R8, R0, 0x1 ;  /* 0x0000000008047211 */ /* 0x001fc600078a08ff */
[----:B------:R-:W-:Y:S01]  /*6240*/  STL [R1+0xbb0], R15 ;  /* 0x000bb00f01007387 */ /* 0x000fe20000100800 */
[----:B------:R-:W-:-:S03]  /*6250*/  LEA.HI.X.SX32 R9, R9, R3, 0x1, P6 ;  /* 0x0000000309097211 */ /* 0x000fc600030f0eff */
[----:B------:R0:W-:Y:S04]  /*6260*/  STL [R1+0xbec], R4 ;  /* 0x000bec0401007387 */ /* 0x0001e80000100800 */
[----:B------:R-:W5:Y:S04]  /*6270*/  LDL.LU R21, [R1+0x44] ;  /* 0x0000440001157983 */ /* 0x000f680000300800 */
[----:B------:R1:W-:Y:S01]  /*6280*/  STL [R1+0xbb8], R9 ;  /* 0x000bb80901007387 */ /* 0x0003e20000100800 */
[----:B0-----:R-:W-:-:S03]  /*6290*/  LEA R4, P6, R6, R0, 0x1 ;  /* 0x0000000006047211 */ /* 0x001fc600078c08ff */
[----:B------:R-:W5:Y:S04]  /*62a0*/  LDL.LU R20, [R1+0x40] ;  /* 0x0000400001147983 */ /* 0x000f680000300800 */
[----:B------:R-:W-:Y:S01]  /*62b0*/  STL [R1+0xbf4], R4 ;  /* 0x000bf40401007387 */ /* 0x000fe20000100800 */
[----:B-1----:R-:W-:-:S03]  /*62c0*/  LEA.HI.X.SX32 R9, R14, R3, 0x1, P0 ;  /* 0x000000030e097211 */ /* 0x002fc600000f0eff */
[----:B------:R-:W5:Y:S04]  /*62d0*/  LDL.LU R19, [R1+0x3c] ;  /* 0x00003c0001137983 */ /* 0x000f680000300800 */
[----:B------:R0:W-:Y:S04]  /*62e0*/  STL [R1+0xbc0], R9 ;  /* 0x000bc00901007387 */ /* 0x0001e80000100800 */
[----:B------:R-:W5:Y:S01]  /*62f0*/  LDL.LU R18, [R1+0x38] ;  /* 0x0000380001127983 */ /* 0x000f620000300800 */
[----:B0-----:R-:W-:Y:S02]  /*6300*/  LEA.HI.X.SX32 R9, R12, R3, 0x1, P1 ;  /* 0x000000030c097211 */ /* 0x001fe400008f0eff */
[----:B---3--:R-:W-:-:S05]  /*6310*/  LEA R4, P0, R29, R0, 0x1 ;  /* 0x000000001d047211 */ /* 0x008fca00078008ff */
[----:B------:R2:W-:Y:S04]  /*6320*/  STL [R1+0xbfc], R4 ;  /* 0x000bfc0401007387 */ /* 0x0005e80000100800 */
[----:B------:R-:W3:Y:S04]  /*6330*/  LDL.LU R17, [R1+0x34] ;  /* 0x0000340001117983 */ /* 0x000ee80000300800 */
[----:B------:R0:W-:Y:S04]  /*6340*/  STL [R1+0xbc8], R9 ;  /* 0x000bc80901007387 */ /* 0x0001e80000100800 */
[----:B------:R-:W3:Y:S01]  /*6350*/  LDL.LU R16, [R1+0x30] ;  /* 0x0000300001107983 */ /* 0x000ee20000300800 */
[----:B--2---:R-:W-:-:S05]  /*6360*/  LEA R4, P1, R27, R0, 0x1 ;  /* 0x000000001b047211 */ /* 0x004fca00078208ff */
[----:B------:R4:W-:Y:S01]  /*6370*/  STL [R1+0xc04], R4 ;  /* 0x000c040401007387 */ /* 0x0009e20000100800 */
[----:B0-----:R-:W-:-:S03]  /*6380*/  LEA.HI.X.SX32 R9, R28, R3, 0x1, P2 ;  /* 0x000000031c097211 */ /* 0x001fc600010f0eff */
[----:B------:R-:W2:Y:S04]  /*6390*/  LDL.LU R15, [R1+0x2c] ;  /* 0x00002c00010f7983 */ /* 0x000ea80000300800 */
[----:B------:R0:W-:Y:S04]  /*63a0*/  STL [R1+0xbd0], R9 ;  /* 0x000bd00901007387 */ /* 0x0001e80000100800 */
[----:B------:R-:W2:Y:S01]  /*63b0*/  LDL.LU R28, [R1+0x28] ;  /* 0x00002800011c7983 */ /* 0x000ea20000300800 */
[----:B----4-:R-:W-:Y:S02]  /*63c0*/  LEA R4, P2, R26, R0, 0x1 ;  /* 0x000000001a047211 */ /* 0x010fe400078408ff */
[----:B0-----:R-:W-:-:S03]  /*63d0*/  LEA.HI.X.SX32 R9, R11, R3, 0x1, P3 ;  /* 0x000000030b097211 */ /* 0x001fc600018f0eff */
[----:B------:R0:W-:Y:S04]  /*63e0*/  STL [R1+0xc0c], R4 ;  /* 0x000c0c0401007387 */ /* 0x0001e80000100800 */
[----:B------:R-:W4:Y:S04]  /*63f0*/  LDL.LU R11, [R1+0x24] ;  /* 0x00002400010b7983 */ /* 0x000f280000300800 */
[----:B------:R1:W-:Y:S04]  /*6400*/  STL [R1+0xbd8], R9 ;  /* 0x000bd80901007387 */ /* 0x0003e80000100800 */
[----:B------:R-:W2:Y:S01]  /*6410*/  LDL.LU R12, [R1+0x1c] ;  /* 0x00001c00010c7983 */ /* 0x000ea20000300800 */
[----:B0-----:R-:W-:-:S02]  /*6420*/  LEA R4, P3, R25, R0, 0x1 ;  /* 0x0000000019047211 */ /* 0x001fc400078608ff */
[----:B-1----:R-:W-:-:S03]  /*6430*/  LEA.HI.X.SX32 R9, R13, R3, 0x1, P4 ;  /* 0x000000030d097211 */ /* 0x002fc600020f0eff */
[----:B------:R5:W-:Y:S04]  /*6440*/  STL [R1+0xc14], R4 ;  /* 0x000c140401007387 */ /* 0x000be80000100800 */
[----:B------:R-:W4:Y:S04]  /*6450*/  LDL.LU R13, [R1+0x14] ;  /* 0x00001400010d7983 */ /* 0x000f280000300800 */
[----:B------:R0:W-:Y:S04]  /*6460*/  STL [R1+0xbe0], R9 ;  /* 0x000be00901007387 */ /* 0x0001e80000100800 */
[----:B------:R-:W4:Y:S01]  /*6470*/  LDL.LU R14, [R1+0x10] ;  /* 0x00001000010e7983 */ /* 0x000f220000300800 */
[----:B-----5:R-:W-:-:S02]  /*6480*/  LEA R4, P4, R24, R0, 0x1 ;  /* 0x0000000018047211 */ /* 0x020fc400078808ff */
[----:B0-----:R-:W-:-:S03]  /*6490*/  LEA.HI.X.SX32 R9, R8, R3, 0x1, P5 ;  /* 0x0000000308097211 */ /* 0x001fc600028f0eff */
[----:B------:R-:W-:Y:S04]  /*64a0*/  STL [R1+0xc1c], R4 ;  /* 0x000c1c0401007387 */ /* 0x000fe80000100800 */
[----:B------:R-:W5:Y:S04]  /*64b0*/  LDL.LU R8, [R1+0xc] ;  /* 0x00000c0001087983 */ /* 0x000f680000300800 */
[----:B------:R0:W-:Y:S04]  /*64c0*/  STL [R1+0xbe8], R9 ;  /* 0x000be80901007387 */ /* 0x0001e80000100800 */
[----:B0-----:R-:W4:Y:S01]  /*64d0*/  LDL.LU R9, [R1+0x8] ;  /* 0x0000080001097983 */ /* 0x001f220000300800 */
[----:B------:R-:W-:-:S05]  /*64e0*/  LEA R4, P5, R23, R0, 0x1 ;  /* 0x0000000017047211 */ /* 0x000fca00078a08ff */
[----:B------:R0:W-:Y:S04]  /*64f0*/  STL [R1+0xc24], R4 ;  /* 0x000c240401007387 */ /* 0x0001e80000100800 */
[----:B0-----:R-:W4:Y:S01]  /*6500*/  LDL.LU R4, [R1+0x4] ;  /* 0x0000040001047983 */ /* 0x001f220000300800 */
[-C--:B------:R-:W-:Y:S02]  /*6510*/  LEA.HI.X.SX32 R6, R6, R3.reuse, 0x1, P6 ;  /* 0x0000000306067211 */ /* 0x080fe400030f0eff */
[----:B------:R-:W-:-:S03]  /*6520*/  LEA.HI.X.SX32 R29, R29, R3, 0x1, P0 ;  /* 0x000000031d1d7211 */ /* 0x000fc600000f0eff */
[----:B------:R0:W-:Y:S02]  /*6530*/  STL [R1+0xbf0], R6 ;  /* 0x000bf00601007387 */ /* 0x0001e40000100800 */
[----:B0-----:R-:W-:-:S05]  /*6540*/  LEA R6, P6, R22, R0, 0x1 ;  /* 0x0000000016067211 */ /* 0x001fca00078c08ff */
[----:B------:R0:W-:Y:S01]  /*6550*/  STL [R1+0xc2c], R6 ;  /* 0x000c2c0601007387 */ /* 0x0001e20000100800 */
[----:B------:R-:W-:-:S03]  /*6560*/  LEA.HI.X.SX32 R27, R27, R3, 0x1, P1 ;  /* 0x000000031b1b7211 */ /* 0x000fc600008f0eff */
[----:B0-----:R-:W5:Y:S04]  /*6570*/  LDL.LU R6, [R1+0xdf0] ;  /* 0x000df00001067983 */ /* 0x001f680000300800 */
        /* <DEDUP_REMOVED lines=20> */
[----:B------:R3:W-:Y:S01]  /*66c0*/  STL [R1+0xc18], R24 ;  /* 0x000c181801007387 */ /* 0x0007e20000100800 */
[-C--:B------:R-:W-:Y:S02]  /*66d0*/  LEA.HI.X.SX32 R22, R22, R3.reuse, 0x1, P6 ;  /* 0x0000000316167211 */ /* 0x080fe400030f0eff */
[-C--:B------:R-:W-:Y:S02]  /*66e0*/  LEA.HI.X.SX32 R21, R21, R3.reuse, 0x1, P0 ;  /* 0x0000000315157211 */ /* 0x080fe400000f0eff */
[----:B------:R-:W-:Y:S02]  /*66f0*/  LEA.HI.X.SX32 R20, R20, R3, 0x1, P1 ;  /* 0x0000000314147211 */ /* 0x000fe400008f0eff */
[----:B---3--:R-:W-:-:S05]  /*6700*/  LEA R24, P4, R17, R0, 0x1 ;  /* 0x0000000011187211 */ /* 0x008fca00078808ff */
[----:B------:R0:W-:Y:S04]  /*6710*/  STL [R1+0xc54], R24 ;  /* 0x000c541801007387 */ /* 0x0001e80000100800 */
[----:B0-----:R-:W3:Y:S04]  /*6720*/  LDL.LU R24, [R1+0xddc] ;  /* 0x000ddc0001187983 */ /* 0x001ee80000300800 */
[----:B------:R0:W-:Y:S02]  /*6730*/  STL [R1+0xc20], R23 ;  /* 0x000c201701007387 */ /* 0x0001e40000100800 */
[----:B0-----:R-:W-:-:S05]  /*6740*/  LEA R23, P5, R16, R0, 0x1 ;  /* 0x0000000010177211 */ /* 0x001fca00078a08ff */
[----:B------:R0:W-:Y:S04]  /*6750*/  STL [R1+0xc5c], R23 ;  /* 0x000c5c1701007387 */ /* 0x0001e80000100800 */
[----:B0-----:R-:W3:Y:S04]  /*6760*/  LDL.LU R23, [R1+0xdd8] ;  /* 0x000dd80001177983 */ /* 0x001ee80000300800 */
[----:B------:R2:W-:Y:S02]  /*6770*/  STL [R1+0xc28], R22 ;  /* 0x000c281601007387 */ /* 0x0005e40000100800 */
[----:B--2---:R-:W-:-:S05]  /*6780*/  LEA R22, P6, R15, R0, 0x1 ;  /* 0x000000000f167211 */ /* 0x004fca00078c08ff */
[----:B------:R0:W-:Y:S04]  /*6790*/  STL [R1+0xc64], R22 ;  /* 0x000c641601007387 */ /* 0x0001e80000100800 */
[----:B0-----:R-:W2:Y:S04]  /*67a0*/  LDL.LU R22, [R1+0xdd4] ;  /* 0x000dd40001167983 */ /* 0x001ea80000300800 */
[----:B------:R0:W-:Y:S02]  /*67b0*/  STL [R1+0xc30], R21 ;  /* 0x000c301501007387 */ /* 0x0001e40000100800 */
[----:B0-----:R-:W-:-:S05]  /*67c0*/  LEA R21, P0, R28, R0, 0x1 ;  /* 0x000000001c157211 */ /* 0x001fca00078008ff */
[----:B------:R0:W-:Y:S01]  /*67d0*/  STL [R1+0xc6c], R21 ;  /* 0x000c6c1501007387 */ /* 0x0001e20000100800 */
[----:B------:R-:W-:-:S03]  /*67e0*/  LEA.HI.X.SX32 R19, R19, R3, 0x1, P2 ;  /* 0x0000000313137211 */ /* 0x000fc600010f0eff */
[----:B0-----:R-:W2:Y:S04]  /*67f0*/  LDL.LU R21, [R1+0xdd0] ;  /* 0x000dd00001157983 */ /* 0x001ea80000300800 */
[----:B------:R4:W-:Y:S02]  /*6800*/  STL [R1+0xc38], R20 ;  /* 0x000c381401007387 */ /* 0x0009e40000100800 */
[----:B----4-:R-:W-:-:S05]  /*6810*/  LEA R20, P1, R11, R0, 0x1 ;  /* 0x000000000b147211 */ /* 0x010fca00078208ff */
[----:B------:R0:W-:Y:S01]  /*6820*/  STL [R1+0xc74], R20 ;  /* 0x000c741401007387 */ /* 0x0001e20000100800 */
[----:B------:R-:W-:-:S03]  /*6830*/  LEA.HI.X.SX32 R18, R18, R3, 0x1, P3 ;  /* 0x0000000312127211 */ /* 0x000fc600018f0eff */
[----:B0-----:R-:W4:Y:S04]  /*6840*/  LDL.LU R20, [R1+0xdcc] ;  /* 0x000dcc0001147983 */ /* 0x001f280000300800 */
[----:B------:R0:W-:Y:S02]  /*6850*/  STL [R1+0xc40], R19 ;  /* 0x000c401301007387 */ /* 0x0001e40000100800 */
[----:B0-----:R-:W-:-:S05]  /*6860*/  LEA R19, P2, R12, R0, 0x1 ;  /* 0x000000000c137211 */ /* 0x001fca00078408ff */
[----:B------:R0:W-:Y:S01]  /*6870*/  STL [R1+0xc7c], R19 ;  /* 0x000c7c1301007387 */ /* 0x0001e20000100800 */
[----:B------:R-:W-:-:S03]  /*6880*/  LEA.HI.X.SX32 R17, R17, R3, 0x1, P4 ;  /* 0x0000000311117211 */ /* 0x000fc600020f0eff */
[----:B0-----:R-:W2:Y:S04]  /*6890*/  LDL.LU R19, [R1+0xdc8] ;  /* 0x000dc80001137983 */ /* 0x001ea80000300800 */
        /* <DEDUP_REMOVED lines=11> */
[----:B-----5:R-:W-:-:S05]  /*6950*/  LEA R16, P5, R8, R0, 0x1 ;  /* 0x0000000008107211 */ /* 0x020fca00078a08ff */
[----:B------:R0:W-:Y:S01]  /*6960*/  STL [R1+0xc94], R16 ;  /* 0x000c941001007387 */ /* 0x0001e20000100800 */
[----:B------:R-:W-:-:S03]  /*6970*/  LEA.HI.X.SX32 R28, R28, R3, 0x1, P0 ;  /* 0x000000031c1c7211 */ /* 0x000fc600000f0eff */
[----:B0-----:R-:W5:Y:S04]  /*6980*/  LDL.LU R16, [R1+0xdbc] ;  /* 0x000dbc0001107983 */ /* 0x001f680000300800 */
[----:B------:R0:W-:Y:S02]  /*6990*/  STL [R1+0xc60], R15 ;  /* 0x000c600f01007387 */ /* 0x0001e40000100800 */
[----:B0-----:R-:W-:-:S05]  /*69a0*/  LEA R15, P6, R9, R0, 0x1 ;  /* 0x00000000090f7211 */ /* 0x001fca00078c08ff */
[----:B------:R0:W-:Y:S04]  /*69b0*/  STL [R1+0xc9c], R15 ;  /* 0x000c9c0f01007387 */ /* 0x0001e80000100800 */
[----:B0-----:R-:W2:Y:S04]  /*69c0*/  LDL.LU R15, [R1+0xdb8] ;  /* 0x000db800010f7983 */ /* 0x001ea80000300800 */
[----:B------:R0:W-:Y:S02]  /*69d0*/  STL [R1+0xc68], R28 ;  /* 0x000c681c01007387 */ /* 0x0001e40000100800 */
[----:B0-----:R-:W-:-:S05]  /*69e0*/  LEA R28, P0, R4, R0, 0x1 ;  /* 0x00000000041c7211 */ /* 0x001fca00078008ff */
[----:B------:R0:W-:Y:S04]  /*69f0*/  STL [R1+0xca4], R28 ;  /* 0x000ca41c01007387 */ /* 0x0001e80000100800 */
[----:B0-----:R-:W2:Y:S01]  /*6a00*/  LDL.LU R28, [R1+0xdb4] ;  /* 0x000db400011c7983 */ /* 0x001ea20000300800 */
[----:B------:R-:W-:-:S05]  /*6a10*/  LEA.HI.X.SX32 R11, R11, R3, 0x1, P1 ;  /* 0x000000030b0b7211 */ /* 0x000fca00008f0eff */
[----:B------:R2:W-:Y:S02]  /*6a20*/  STL [R1+0xc70], R11 ;  /* 0x000c700b01007387 */ /* 0x0005e40000100800 */
[----:B--2---:R-:W-:-:S05]  /*6a30*/  LEA R11, P1, R28, R0, 0x1 ;  /* 0x000000001c0b7211 */ /* 0x004fca00078208ff */
        /* <DEDUP_REMOVED lines=28> */
[----:B------:R2:W-:Y:S01]  /*6c00*/  STL [R1+0xca0], R4 ;  /* 0x000ca00401007387 */ /* 0x0005e20000100800 */
[----:B------:R-:W-:Y:S02]  /*6c10*/  LEA.HI.X.SX32 R11, R11, R3, 0x1, P2 ;  /* 0x000000030b0b7211 */ /* 0x000fe400010f0eff */
[----:B--2---:R-:W-:-:S05]  /*6c20*/  LEA R4, P0, R9, R0, 0x1 ;  /* 0x0000000009047211 */ /* 0x004fca00078008ff */
[----:B------:R0:W-:Y:S02]  /*6c30*/  STL [R1+0xcdc], R4 ;  /* 0x000cdc0401007387 */ /* 0x0001e40000100800 */
[----:B0-----:R-:W-:Y:S02]  /*6c40*/  LEA.HI.X.SX32 R4, R28, R3, 0x1, P1 ;  /* 0x000000031c047211 */ /* 0x001fe400008f0eff */
[----:B------:R-:W2:Y:S04]  /*6c50*/  LDL.LU R28, [R1+0xd98] ;  /* 0x000d9800011c7983 */ /* 0x000ea80000300800 */
[----:B------:R0:W-:Y:S02]  /*6c60*/  STL [R1+0xca8], R4 ;  /* 0x000ca80401007387 */ /* 0x0001e40000100800 */
[----:B0-----:R-:W-:-:S05]  /*6c70*/  LEA R4, P1, R15, R0, 0x1 ;  /* 0x000000000f047211 */ /* 0x001fca00078208ff */
[----:B------:R5:W-:Y:S04]  /*6c80*/  STL [R1+0xce4], R4 ;  /* 0x000ce40401007387 */ /* 0x000be80000100800 */
[----:B------:R0:W-:Y:S01]  /*6c90*/  STL [R1+0xcb0], R11 ;  /* 0x000cb00b01007387 */ /* 0x0001e20000100800 */
[----:B-----5:R-:W-:Y:S02]  /*6ca0*/  LEA R4, P2, R16, R0, 0x1 ;  /* 0x0000000010047211 */ /* 0x020fe400078408ff */
[----:B0-----:R-:W-:-:S03]  /*6cb0*/  LEA.HI.X.SX32 R11, R12, R3, 0x1, P3 ;  /* 0x000000030c0b7211 */ /* 0x001fc600018f0eff */
[----:B------:R-:W-:Y:S04]  /*6cc0*/  STL [R1+0xcec], R4 ;  /* 0x000cec0401007387 */ /* 0x000fe80000100800 */
[----:B------:R0:W-:Y:S04]  /*6cd0*/  STL [R1+0xcb8], R11 ;  /* 0x000cb80b01007387 */ /* 0x0001e80000100800 */
[----:B0-----:R-:W5:Y:S01]  /*6ce0*/  LDL.LU R11, [R1+0xa0] ;  /* 0x0000a000010b7983 */ /* 0x001f620000300800 */
[----:B------:R-:W-:Y:S02]  /*6cf0*/  LEA R12, P3, R17, R0, 0x1 ;  /* 0x00000000110c7211 */ /* 0x000fe400078608ff */
[----:B------:R-:W-:-:S03]  /*6d00*/  LEA.HI.X.SX32 R4, R13, R3, 0x1, P4 ;  /* 0x000000030d047211 */ /* 0x000fc600020f0eff */
[----:B------:R0:W-:Y:S01]  /*6d10*/  STL [R1+0xcf4], R12 ;  /* 0x000cf40c01007387 */ /* 0x0001e20000100800 */
[----:B------:R-:W-:-:S03]  /*6d20*/  LEA.HI.X.SX32 R13, R14, R3, 0x1, P5 ;  /* 0x000000030e0d7211 */ /* 0x000fc600028f0eff */
[----:B------:R1:W-:Y:S01]  /*6d30*/  STL [R1+0xcc0], R4 ;  /* 0x000cc00401007387 */ /* 0x0003e20000100800 */
[-C--:B0-----:R-:W-:Y:S02]  /*6d40*/  LEA R12, P4, R18, R0.reuse, 0x1 ;  /* 0x00000000120c7211 */ /* 0x081fe400078808ff */
[----:B-1----:R-:W-:-:S03]  /*6d50*/  LEA R4, P5, R19, R0, 0x1 ;  /* 0x0000000013047211 */ /* 0x002fc600078a08ff */
[----:B------:R0:W-:Y:S04]  /*6d60*/  STL [R1+0xcfc], R12 ;  /* 0x000cfc0c01007387 */ /* 0x0001e80000100800 */
[----:B------:R-:W-:Y:S04]  /*6d70*/  STL [R1+0xcc8], R13 ;  /* 0x000cc80d01007387 */ /* 0x000fe80000100800 */
[----:B------:R1:W-:Y:S01]  /*6d80*/  STL [R1+0xd04], R4 ;  /* 0x000d040401007387 */ /* 0x0003e20000100800 */
[----:B0-----:R-:W-:Y:S02]  /*6d90*/  LEA.HI.X.SX32 R12, R8, R3, 0x1, P6 ;  /* 0x00000003080c7211 */ /* 0x001fe400030f0eff */
[----:B----4-:R-:W-:-:S03]  /*6da0*/  LEA R8, P6, R20, R0, 0x1 ;  /* 0x0000000014087211 */ /* 0x010fc600078c08ff */
[----:B------:R-:W-:Y:S01]  /*6db0*/  STL [R1+0xcd0], R12 ;  /* 0x000cd00c01007387 */ /* 0x000fe20000100800 */
[----:B-1----:R-:W-:-:S03]  /*6dc0*/  LEA.HI.X.SX32 R4, R9, R3, 0x1, P0 ;  /* 0x0000000309047211 */ /* 0x002fc600000f0eff */
[----:B------:R0:W-:Y:S01]  /*6dd0*/  STL [R1+0xd0c], R8 ;  /* 0x000d0c0801007387 */ /* 0x0001e20000100800 */
[----:B------:R-:W-:-:S03]  /*6de0*/  LEA R9, P0, R21, R0, 0x1 ;  /* 0x0000000015097211 */ /* 0x000fc600078008ff */
[----:B------:R1:W-:Y:S01]  /*6df0*/  STL [R1+0xcd8], R4 ;  /* 0x000cd80401007387 */ /* 0x0003e20000100800 */
[----:B0-----:R-:W-:-:S03]  /*6e00*/  LEA.HI.X.SX32 R8, R15, R3, 0x1, P1 ;  /* 0x000000030f087211 */ /* 0x001fc600008f0eff */
[----:B------:R0:W-:Y:S01]  /*6e10*/  STL [R1+0xd14], R9 ;  /* 0x000d140901007387 */ /* 0x0001e20000100800 */
[----:B-1----:R-:W-:-:S03]  /*6e20*/  LEA R4, P1, R22, R0, 0x1 ;  /* 0x0000000016047211 */ /* 0x002fc600078208ff */
[----:B------:R3:W-:Y:S04]  /*6e30*/  STL [R1+0xce0], R8 ;  /* 0x000ce00801007387 */ /* 0x0007e80000100800 */
[----:B------:R1:W-:Y:S01]  /*6e40*/  STL [R1+0xd1c], R4 ;  /* 0x000d1c0401007387 */ /* 0x0003e20000100800 */
[----:B0-----:R-:W-:Y:S02]  /*6e50*/  LEA.HI.X.SX32 R9, R16, R3, 0x1, P2 ;  /* 0x0000000310097211 */ /* 0x001fe400010f0eff */
[----:B---3--:R-:W-:-:S03]  /*6e60*/  LEA R8, P2, R23, R0, 0x1 ;  /* 0x0000000017087211 */ /* 0x008fc600078408ff */
[----:B------:R0:W-:Y:S01]  /*6e70*/  STL [R1+0xce8], R9 ;  /* 0x000ce80901007387 */ /* 0x0001e20000100800 */
[----:B-1----:R-:W-:-:S03]  /*6e80*/  LEA.HI.X.SX32 R4, R17, R3, 0x1, P3 ;  /* 0x0000000311047211 */ /* 0x002fc600018f0eff */
[----:B------:R1:W-:Y:S04]  /*6e90*/  STL [R1+0xd24], R8 ;  /* 0x000d240801007387 */ /* 0x0003e80000100800 */
[----:B------:R3:W-:Y:S01]  /*6ea0*/  STL [R1+0xcf0], R4 ;  /* 0x000cf00401007387 */ /* 0x0007e20000100800 */
[----:B0-----:R-:W-:Y:S02]  /*6eb0*/  LEA R9, P3, R24, R0, 0x1 ;  /* 0x0000000018097211 */ /* 0x001fe400078608ff */
[----:B-1----:R-:W-:-:S03]  /*6ec0*/  LEA.HI.X.SX32 R8, R18, R3, 0x1, P4 ;  /* 0x0000000312087211 */ /* 0x002fc600020f0eff */
[----:B------:R0:W-:Y:S01]  /*6ed0*/  STL [R1+0xd2c], R9 ;  /* 0x000d2c0901007387 */ /* 0x0001e20000100800 */
[----:B---3--:R-:W-:-:S03]  /*6ee0*/  LEA R4, P4, R25, R0, 0x1 ;  /* 0x0000000019047211 */ /* 0x008fc600078808ff */
[----:B------:R1:W-:Y:S04]  /*6ef0*/  STL [R1+0xcf8], R8 ;  /* 0x000cf80801007387 */ /* 0x0003e80000100800 */
[----:B------:R3:W-:Y:S01]  /*6f00*/  STL [R1+0xd34], R4 ;  /* 0x000d340401007387 */ /* 0x0007e20000100800 */
[----:B0-----:R-:W-:Y:S02]  /*6f10*/  LEA.HI.X.SX32 R9, R19, R3, 0x1, P5 ;  /* 0x0000000313097211 */ /* 0x001fe400028f0eff */
[----:B-1----:R-:W-:-:S03]  /*6f20*/  LEA R8, P5, R26, R0, 0x1 ;  /* 0x000000001a087211 */ /* 0x002fc600078a08ff */
[----:B------:R0:W-:Y:S01]  /*6f30*/  STL [R1+0xd00], R9 ;  /* 0x000d000901007387 */ /* 0x0001e20000100800 */
[----:B---3--:R-:W-:-:S03]  /*6f40*/  LEA.HI.X.SX32 R4, R20, R3, 0x1, P6 ;  /* 0x0000000314047211 */ /* 0x008fc600030f0eff */
[----:B------:R1:W-:Y:S04]  /*6f50*/  STL [R1+0xd3c], R8 ;  /* 0x000d3c0801007387 */ /* 0x0003e80000100800 */
[----:B------:R3:W-:Y:S01]  /*6f60*/  STL [R1+0xd08], R4 ;  /* 0x000d080401007387 */ /* 0x0007e20000100800 */
[----:B0-----:R-:W-:Y:S02]  /*6f70*/  LEA R9, P6, R27, R0, 0x1 ;  /* 0x000000001b097211 */ /* 0x001fe400078c08ff */
[----:B-1----:R-:W-:-:S03]  /*6f80*/  LEA.HI.X.SX32 R8, R21, R3, 0x1, P0 ;  /* 0x0000000315087211 */ /* 0x002fc600000f0eff */
[----:B------:R0:W-:Y:S01]  /*6f90*/  STL [R1+0xd44], R9 ;  /* 0x000d440901007387 */ /* 0x0001e20000100800 */
[----:B---3--:R-:W-:-:S03]  /*6fa0*/  LEA R4, P0, R29, R0, 0x1 ;  /* 0x000000001d047211 */ /* 0x008fc600078008ff */
[----:B------:R1:W-:Y:S01]  /*6fb0*/  STL [R1+0xd10], R8 ;  /* 0x000d100801007387 */ /* 0x0003e20000100800 */
[----:B------:R-:W-:-:S03]  /*6fc0*/  IMAD R5, R5, c[0x0][0x190], RZ ;  /* 0x0000640005057a24 */ /* 0x000fc600078e02ff */
[----:B------:R3:W-:Y:S01]  /*6fd0*/  STL [R1+0xd48], R4 ;  /* 0x000d480401007387 */ /* 0x0007e20000100800 */
[----:B0-----:R-:W-:Y:S01]  /*6fe0*/  LEA.HI.X.SX32 R9, R22, R3, 0x1, P1 ;  /* 0x0000000316097211 */ /* 0x001fe200008f0eff */
[----:B------:R-:W-:Y:S01]  /*6ff0*/  IMAD R10, R10, c[0x0][0x190], RZ ;  /* 0x000064000a0a7a24 */ /* 0x000fe200078e02ff */
[----:B-1----:R-:W-:-:S03]  /*7000*/  LEA R8, P1, R6, R0, 0x1 ;  /* 0x0000000006087211 */ /* 0x002fc600078208ff */
[----:B------:R0:W-:Y:S01]  /*7010*/  STL [R1+0xd18], R9 ;  /* 0x000d180901007387 */ /* 0x0001e20000100800 */
[----:B---3--:R-:W-:-:S03]  /*7020*/  LEA.HI.X.SX32 R4, R23, R3, 0x1, P2 ;  /* 0x0000000317047211 */ /* 0x008fc600010f0eff */
[----:B------:R1:W-:Y:S01]  /*7030*/  STL [R1+0xd4c], R8 ;  /* 0x000d4c0801007387 */ /* 0x0003e20000100800 */
[----:B------:R-:W-:-:S03]  /*7040*/  IMAD R7, R7, c[0x0][0x190], RZ ;  /* 0x0000640007077a24 */ /* 0x000fc600078e02ff */
        /* <DEDUP_REMOVED lines=9> */
[----:B------:R-:W-:Y:S01]  /*70e0*/  STL [R1+0xd30], R9 ;  /* 0x000d300901007387 */ /* 0x000fe20000100800 */
[----:B---3--:R-:W-:-:S03]  /*70f0*/  LEA.HI.X.SX32 R4, R26, R3, 0x1, P5 ;  /* 0x000000031a047211 */ /* 0x008fc600028f0eff */
[----:B------:R0:W-:Y:S04]  /*7100*/  STL [R1+0xd58], R8 ;  /* 0x000d580801007387 */ /* 0x0001e80000100800 */
[----:B------:R1:W-:Y:S01]  /*7110*/  STL [R1+0xd38], R4 ;  /* 0x000d380401007387 */ /* 0x0003e20000100800 */
[-C--:B0-----:R-:W-:Y:S02]  /*7120*/  LEA.HI.X.SX32 R8, R27, R3.reuse, 0x1, P6 ;  /* 0x000000031b087211 */ /* 0x081fe400030f0eff */
[----:B-1----:R-:W-:Y:S02]  /*7130*/  LEA R4, P6, R2, R0, 0x1 ;  /* 0x0000000002047211 */ /* 0x002fe400078c08ff */
[-C--:B------:R-:W-:Y:S01]  /*7140*/  LEA.HI.X.SX32 R0, R29, R3.reuse, 0x1, P0 ;  /* 0x000000031d007211 */ /* 0x080fe200000f0eff */
[----:B------:R-:W-:Y:S01]  /*7150*/  STL [R1+0xd40], R8 ;  /* 0x000d400801007387 */ /* 0x000fe20000100800 */
[----:B------:R-:W-:-:S03]  /*7160*/  LEA.HI.X.SX32 R6, R6, R3, 0x1, P1 ;  /* 0x0000000306067211 */ /* 0x000fc600008f0eff */
[----:B------:R-:W-:Y:S04]  /*7170*/  STL [R1+0xb74], R4 ;  /* 0x000b740401007387 */ /* 0x000fe80000100800 */
[----:B------:R0:W-:Y:S04]  /*7180*/  STL [R1+0xb60], R0 ;  /* 0x000b600001007387 */ /* 0x0001e80000100800 */
[----:B------:R1:W-:Y:S01]  /*7190*/  STL [R1+0xb64], R6 ;  /* 0x000b640601007387 */ /* 0x0003e20000100800 */
[-C--:B0-----:R-:W-:Y:S01]  /*71a0*/  LEA.HI.X.SX32 R0, R5, R3.reuse, 0x1, P2 ;  /* 0x0000000305007211 */ /* 0x081fe200010f0eff */
[----:B------:R-:W-:Y:S01]  /*71b0*/  IMAD.MOV.U32 R4, RZ, RZ, c[0x0][0x188] ;  /* 0x00006200ff047624 */ /* 0x000fe200078e00ff */
[----:B-1----:R-:W-:-:S03]  /*71c0*/  LEA.HI.X.SX32 R6, R10, R3, 0x1, P3 ;  /* 0x000000030a067211 */ /* 0x002fc600018f0eff */
[----:B------:R0:W-:Y:S01]  /*71d0*/  STL [R1+0xb68], R0 ;  /* 0x000b680001007387 */ /* 0x0001e20000100800 */
[----:B------:R-:W-:Y:S01]  /*71e0*/  IMAD R12, R4, 0x3f, RZ ;  /* 0x0000003f040c7824 */ /* 0x000fe200078e02ff */
[----:B0-----:R-:W-:Y:S01]  /*71f0*/  LEA.HI.X.SX32 R0, R7, R3, 0x1, P4 ;  /* 0x0000000307007211 */ /* 0x001fe200020f0eff */
[----:B------:R-:W-:-:S04]  /*7200*/  IMAD.MOV.U32 R13, RZ, RZ, c[0x0][0x188] ;  /* 0x00006200ff0d7624 */ /* 0x000fc800078e00ff */
[----:B------:R-:W-:Y:S01]  /*7210*/  IMAD R8, R13, 0x3d, RZ ;  /* 0x0000003d0d087824 */ /* 0x000fe200078e02ff */
[----:B--2---:R-:W-:-:S04]  /*7220*/  LEA R14, P0, R28, c[0x0][0x160], 0x1 ;  /* 0x000058001c0e7a11 */ /* 0x004fc800078008ff */
[----:B------:R-:W-:Y:S02]  /*7230*/  LEA.HI.X.SX32 R15, R28, c[0x0][0x164], 0x1, P0 ;  /* 0x000059001c0f7a11 */ /* 0x000fe400000f0eff */
[----:B------:R-:W2:Y:S01]  /*7240*/  LDL.LU R28, [R1+0xd94] ;  /* 0x000d9400011c7983 */ /* 0x000ea20000300800 */
[----:B-----5:R-:W-:-:S04]  /*7250*/  LEA R16, P5, R11, c[0x0][0x160], 0x1 ;  /* 0x000058000b107a11 */ /* 0x020fc800078a08ff */
[----:B------:R-:W-:Y:S01]  /*7260*/  LEA.HI.X.SX32 R17, R11, c[0x0][0x164], 0x1, P5 ;  /* 0x000059000b117a11 */ /* 0x000fe200028f0eff */
[----:B------:R-:W-:-:S04]  /*7270*/  IMAD.MOV.U32 R11, RZ, RZ, c[0x0][0x188] ;  /* 0x00006200ff0b7624 */ /* 0x000fc800078e00ff */
[----:B------:R-:W-:Y:S04]  /*7280*/  STL.64 [R1+0x740], R16 ;  /* 0x0007401001007387 */ /* 0x000fe80000100a00 */
[----:B------:R0:W-:Y:S01]  /*7290*/  STL [R1+0xb6c], R6 ;  /* 0x000b6c0601007387 */ /* 0x0001e20000100800 */
[----:B------:R-:W-:-:S03]  /*72a0*/  IMAD.WIDE R4, R12, 0x2, R16 ;  /* 0x000000020c047825 */ /* 0x000fc600078e0210 */
[----:B------:R-:W-:Y:S04]  /*72b0*/  STL.64 [R1+0x748], R14 ;  /* 0x0007480e01007387 */ /* 0x000fe80000100a00 */
[----:B------:R1:W-:Y:S01]  /*72c0*/  STL [R1+0xb70], R0 ;  /* 0x000b700001007387 */ /* 0x0003e20000100800 */
[----:B------:R-:W-:Y:S02]  /*72d0*/  IMAD R11, R11, 0x3e, RZ ;  /* 0x0000003e0b0b7824 */ /* 0x000fe400078e02ff */
[----:B0-----:R-:W-:Y:S01]  /*72e0*/  IMAD.WIDE R6, R12, 0x2, R14 ;  /* 0x000000020c067825 */ /* 0x001fe200078e020e */
[----:B-1----:R-:W-:Y:S02]  /*72f0*/  LEA.HI.X.SX32 R0, R2, R3, 0x1, P6 ;  /* 0x0000000302007211 */ /* 0x002fe400030f0eff */
[----:B------:R-:W3:Y:S04]  /*7300*/  LDL.LU R2, [R1+0xd90] ;  /* 0x000d900001027983 */ /* 0x000ee80000300800 */
[----:B------:R-:W-:Y:S04]  /*7310*/  STL [R1+0x76c], R0 ;  /* 0x00076c0001007387 */ /* 0x000fe80000100800 */
[----:B------:R-:W-:Y:S04]  /*7320*/  STL [R1+0x774], R4 ;  /* 0x0007740401007387 */ /* 0x000fe80000100800 */
[----:B------:R0:W-:Y:S04]  /*7330*/  STL [R1+0x770], R5 ;  /* 0x0007700501007387 */ /* 0x0001e80000100800 */
[----:B------:R-:W-:Y:S01]  /*7340*/  STL [R1+0x77c], R6 ;  /* 0x00077c0601007387 */ /* 0x000fe20000100800 */
[----:B0-----:R-:W-:-:S03]  /*7350*/  IMAD.WIDE R4, R11, 0x2, R16 ;  /* 0x000000020b047825 */ /* 0x001fc600078e0210 */
[----:B------:R0:W-:Y:S04]  /*7360*/  STL [R1+0x778], R7 ;  /* 0x0007780701007387 */ /* 0x0001e80000100800 */
[----:B------:R-:W-:Y:S04]  /*7370*/  STL [R1+0x784], R4 ;  /* 0x0007840401007387 */ /* 0x000fe80000100800 */
[----:B------:R1:W-:Y:S01]  /*7380*/  STL [R1+0x780], R5 ;  /* 0x0007800501007387 */ /* 0x0003e20000100800 */
[----:B0-----:R-:W-:-:S04]  /*7390*/  IMAD.WIDE R6, R11, 0x2, R14 ;  /* 0x000000020b067825 */ /* 0x001fc800078e020e */
[----:B------:R-:W-:Y:S01]  /*73a0*/  IMAD R0, R13, 0x3c, RZ ;  /* 0x0000003c0d007824 */ /* 0x000fe200078e02ff */
[----:B------:R-:W-:Y:S01]  /*73b0*/  STL [R1+0x78c], R6 ;  /* 0x00078c0601007387 */ /* 0x000fe20000100800 */
[----:B-1----:R-:W-:-:S03]  /*73c0*/  IMAD.WIDE R4, R8, 0x2, R16 ;  /* 0x0000000208047825 */ /* 0x002fc600078e0210 */
[----:B------:R0:W-:Y:S01]  /*73d0*/  STL [R1+0x788], R7 ;  /* 0x0007880701007387 */ /* 0x0001e20000100800 */
[----:B------:R-:W-:-:S03]  /*73e0*/  IMAD.WIDE R8, R8, 0x2, R14 ;  /* 0x0000000208087825 */ /* 0x000fc600078e020e */
[----:B------:R-:W-:Y:S04]  /*73f0*/  STL [R1+0x794], R4 ;  /* 0x0007940401007387 */ /* 0x000fe80000100800 */
[----:B------:R1:W-:Y:S04]  /*7400*/  STL [R1+0x790], R5 ;  /* 0x0007900501007387 */ /* 0x0003e80000100800 */
[----:B------:R4:W-:Y:S01]  /*7410*/  STL [R1+0x79c], R8 ;  /* 0x00079c0801007387 */ /* 0x0009e20000100800 */
[----:B0-----:R-:W-:-:S04]  /*7420*/  IMAD.WIDE R6, R0, 0x2, R14 ;  /* 0x0000000200067825 */ /* 0x001fc800078e020e */
[----:B-1----:R-:W-:Y:S01]  /*7430*/  IMAD.WIDE R4, R0, 0x2, R16 ;  /* 0x0000000200047825 */ /* 0x002fe200078e0210 */
[----:B------:R-:W-:Y:S03]  /*7440*/  STL [R1+0x798], R9 ;  /* 0x0007980901007387 */ /* 0x000fe60000100800 */
[C---:B----4-:R-:W-:Y:S01]  /*7450*/  IMAD R8, R13.reuse, 0x3b, RZ ;  /* 0x0000003b0d087824 */ /* 0x050fe200078e02ff */
[----:B------:R-:W-:Y:S04]  /*7460*/  STL [R1+0x7a4], R4 ;  /* 0x0007a40401007387 */ /* 0x000fe80000100800 */
[----:B------:R0:W-:Y:S01]  /*7470*/  STL [R1+0x7a0], R5 ;  /* 0x0007a00501007387 */ /* 0x0001e20000100800 */
[----:B------:R-:W-:-:S03]  /*7480*/  IMAD R0, R13, 0x3a, RZ ;  /* 0x0000003a0d007824 */ /* 0x000fc600078e02ff */
[----:B------:R-:W-:Y:S01]  /*7490*/  STL [R1+0x7ac], R6 ;  /* 0x0007ac0601007387 */ /* 0x000fe20000100800 */
[----:B0-----:R-:W-:-:S03]  /*74a0*/  IMAD.WIDE R4, R8, 0x2, R16 ;  /* 0x0000000208047825 */ /* 0x001fc600078e0210 */
        /* <DEDUP_REMOVED lines=179> */
[----:B------:R-:W-:-:S03]  /*7fe0*/  IMAD.SHL.U32 R0, R13, 0x20, RZ ;  /* 0x000000200d007824 */ /* 0x000fc600078e00ff */
        /* <DEDUP_REMOVED lines=202> */
[----:B------:R-:W4:Y:S01]  /*8c90*/  S2R R12, SR_TID.X ;  /* 0x00000000000c7919 */ /* 0x000f220000002100 */
[----:B0-----:R-:W-:-:S03]  /*8ca0*/  IMAD.WIDE R6, R0, 0x2, R14 ;  /* 0x0000000200067825 */ /* 0x001fc600078e020e */
[----:B------:R0:W-:Y:S01]  /*8cb0*/  STL [R1+0xb1c], R8 ;  /* 0x000b1c0801007387 */ /* 0x0001e20000100800 */
[----:B-1----:R-:W-:-:S03]  /*8cc0*/  IMAD.WIDE R4, R0, 0x2, R16 ;  /* 0x0000000200047825 */ /* 0x002fc600078e0210 */
[----:B------:R-:W-:Y:S04]  /*8cd0*/  STL [R1+0xb18], R9 ;  /* 0x000b180901007387 */ /* 0x000fe80000100800 */
[----:B------:R-:W-:Y:S01]  /*8ce0*/  STL [R1+0xb24], R4 ;  /* 0x000b240401007387 */ /* 0x000fe20000100800 */
[----:B0-----:R-:W-:-:S03]  /*8cf0*/  IMAD R8, R13, 0x3, RZ ;  /* 0x000000030d087824 */ /* 0x001fc600078e02ff */
[----:B------:R0:W-:Y:S01]  /*8d00*/  STL [R1+0xb20], R5 ;  /* 0x000b200501007387 */ /* 0x0001e20000100800 */
[----:B------:R-:W-:-:S03]  /*8d10*/  IMAD.SHL.U32 R0, R13, 0x2, RZ ;  /* 0x000000020d007824 */ /* 0x000fc600078e00ff */
[----:B------:R-:W-:Y:S01]  /*8d20*/  STL [R1+0xb2c], R6 ;  /* 0x000b2c0601007387 */ /* 0x000fe20000100800 */
[----:B0-----:R-:W-:-:S03]  /*8d30*/  IMAD.WIDE R4, R8, 0x2, R16 ;  /* 0x0000000208047825 */ /* 0x001fc600078e0210 */
[----:B------:R0:W-:Y:S01]  /*8d40*/  STL [R1+0xb28], R7 ;  /* 0x000b280701007387 */ /* 0x0001e20000100800 */
[----:B------:R-:W-:-:S03]  /*8d50*/  IMAD.WIDE R8, R8, 0x2, R14 ;  /* 0x0000000208087825 */ /* 0x000fc600078e020e */
[----:B------:R-:W-:Y:S04]  /*8d60*/  STL [R1+0xb34], R4 ;  /* 0x000b340401007387 */ /* 0x000fe80000100800 */
[----:B------:R1:W-:Y:S01]  /*8d70*/  STL [R1+0xb30], R5 ;  /* 0x000b300501007387 */ /* 0x0003e20000100800 */
[----:B0-----:R-:W-:-:S03]  /*8d80*/  IMAD.WIDE R6, R0, 0x2, R14 ;  /* 0x0000000200067825 */ /* 0x001fc600078e020e */
[----:B------:R-:W-:Y:S01]  /*8d90*/  STL [R1+0xb3c], R8 ;  /* 0x000b3c0801007387 */ /* 0x000fe20000100800 */
[----:B-1----:R-:W-:-:S03]  /*8da0*/  IMAD.WIDE R4, R0, 0x2, R16 ;  /* 0x0000000200047825 */ /* 0x002fc600078e0210 */
[----:B------:R0:W-:Y:S04]  /*8db0*/  STL [R1+0xb38], R9 ;  /* 0x000b380901007387 */ /* 0x0001e80000100800 */
[----:B------:R-:W-:Y:S04]  /*8dc0*/  STL [R1+0xb44], R4 ;  /* 0x000b440401007387 */ /* 0x000fe80000100800 */
[----:B------:R1:W-:Y:S01]  /*8dd0*/  STL [R1+0xb40], R5 ;  /* 0x000b400501007387 */ /* 0x0003e20000100800 */
[----:B0-----:R-:W-:-:S03]  /*8de0*/  IMAD.WIDE R8, R13, 0x2, R16 ;  /* 0x000000020d087825 */ /* 0x001fc600078e0210 */
[----:B------:R4:W-:Y:S04]  /*8df0*/  STL [R1+0xb4c], R6 ;  /* 0x000b4c0601007387 */ /* 0x0009e80000100800 */
[----:B------:R-:W-:Y:S01]  /*8e00*/  STL [R1+0xb48], R7 ;  /* 0x000b480701007387 */ /* 0x000fe20000100800 */
[----:B-1----:R-:W-:-:S03]  /*8e10*/  IMAD.WIDE R4, R13, 0x2, R14 ;  /* 0x000000020d047825 */ /* 0x002fc600078e020e */
[----:B------:R-:W-:Y:S04]  /*8e20*/  STL [R1+0xb54], R8 ;  /* 0x000b540801007387 */ /* 0x000fe80000100800 */
[----:B------:R-:W-:Y:S01]  /*8e30*/  STL [R1+0xb50], R9 ;  /* 0x000b500901007387 */ /* 0x000fe20000100800 */
[----:B----4-:R-:W-:-:S03]  /*8e40*/  IMAD.SHL.U32 R6, R12, 0x20, RZ ;  /* 0x000000200c067824 */ /* 0x010fc600078e00ff */
[----:B------:R-:W-:Y:S04]  /*8e50*/  STL [R1+0xb5c], R4 ;  /* 0x000b5c0401007387 */ /* 0x000fe80000100800 */
[----:B------:R0:W-:Y:S04]  /*8e60*/  STL [R1+0xb58], R5 ;  /* 0x000b580501007387 */ /* 0x0001e80000100800 */
[----:B------:R-:W-:Y:S04]  /*8e70*/  STL [R1+0x768], RZ ;  /* 0x000768ff01007387 */ /* 0x000fe80000100800 */
[----:B------:R-:W-:Y:S04]  /*8e80*/  STL [R1+0x330], RZ ;  /* 0x000330ff01007387 */ /* 0x000fe80000100800 */
[----:B------:R-:W-:Y:S04]  /*8e90*/  STL [R1+0xd8c], R6 ;  /* 0x000d8c0601007387 */ /* 0x000fe80000100800 */
[----:B------:R-:W-:Y:S04]  /*8ea0*/  STL [R1+0x334], RZ ;  /* 0x000334ff01007387 */ /* 0x000fe80000100800 */
        /* <DEDUP_REMOVED lines=197> */
[----:B------:R-:W-:Y:S01]  /*9b00*/  STL [R1+0x45c], RZ ;  /* 0x00045cff01007387 */ /* 0x000fe20000100800 */
[----:B------:R-:W-:-:S03]  /*9b10*/  LOP3.LUT R11, R12, 0x7f, RZ, 0xc0, !PT ;  /* 0x0000007f0c0b7812 */ /* 0x000fc600078ec0ff */
[----:B------:R-:W-:Y:S04]  /*9b20*/  STL [R1+0x440], RZ ;  /* 0x000440ff01007387 */ /* 0x000fe80000100800 */
[----:B------:R-:W-:Y:S04]  /*9b30*/  STL [R1+0x444], RZ ;  /* 0x000444ff01007387 */ /* 0x000fe80000100800 */
[----:B------:R-:W-:Y:S04]  /*9b40*/  STL [R1+0x448], RZ ;  /* 0x000448ff01007387 */ /* 0x000fe80000100800 */
[----:B------:R-:W-:Y:S04]  /*9b50*/  STL [R1+0x44c], RZ ;  /* 0x00044cff01007387 */ /* 0x000fe80000100800 */
[----:B------:R-:W4:Y:S01]  /*9b60*/  LDL.LU R12, [R1+0x114] ;  /* 0x00011400010c7983 */ /* 0x000f220000300800 */
[----:B------:R-:W-:-:S03]  /*9b70*/  IMAD.SHL.U32 R29, R11, 0x2, RZ ;  /* 0x000000020b1d7824 */ /* 0x000fc600078e00ff */
[----:B------:R-:W5:Y:S04]  /*9b80*/  LDL.LU R11, [R1+0x118] ;  /* 0x00011800010b7983 */ /* 0x000f680000300800 */
        /* <DEDUP_REMOVED lines=24> */
[----:B------:R-:W-:Y:S01]  /*9d10*/  IMAD.SHL.U32 R3, R13, 0x40, RZ ;  /* 0x000000400d037824 */ /* 0x000fe200078e00ff */
[----:B------:R-:W-:-:S04]  /*9d20*/  ULDC UR4, c[0x0][0x18c] ;  /* 0x0000630000047ab9 */ /* 0x000fc80000000800 */
[----:B------:R-:W-:Y:S01]  /*9d30*/  SHF.R.S32.HI R0, RZ, 0x1f, R3 ;  /* 0x0000001fff007819 */ /* 0x000fe20000011403 */
[----:B------:R-:W-:Y:S01]  /*9d40*/  USHF.L.U32 UR4, UR4, 0x6, URZ ;  /* 0x0000000604047899 */ /* 0x000fe2000800063f */
[----:B0-----:R-:W-:Y:S02]  /*9d50*/  LOP3.LUT R5, R29, 0x10, RZ, 0x3c, !PT ;  /* 0x000000101d057812 */ /* 0x001fe400078e3cff */
[----:B------:R-:W-:Y:S02]  /*9d60*/  SHF.L.U64.HI R0, R3, 0x1, R0 ;  /* 0x0000000103007819 */ /* 0x000fe40000010200 */
[C---:B------:R-:W-:Y:S01]  /*9d70*/  LOP3.LUT R3, R29.reuse, 0x30, RZ, 0x3c, !PT ;  /* 0x000000301d037812 */ /* 0x040fe200078e3cff */
[----:B------:R-:W-:Y:S01]  /*9d80*/  USHF.R.S32.HI UR5, URZ, 0x1f, UR4 ;  /* 0x0000001f3f057899 */ /* 0x000fe20008011404 */
[C---:B------:R-:W-:Y:S02]  /*9d90*/  LOP3.LUT R5, R29.reuse, 0x40, RZ, 0x3c, !PT ;  /* 0x000000401d057812 */ /* 0x040fe400078e3cff */
[----:B------:R-:W-:-:S02]  /*9da0*/  LOP3.LUT R3, R29, 0x60, RZ, 0x3c, !PT ;  /* 0x000000601d037812 */ /* 0x000fc400078e3cff */
[----:B------:R-:W-:Y:S02]  /*9db0*/  LOP3.LUT R5, R29, 0x70, RZ, 0x3c, !PT ;  /* 0x000000701d057812 */ /* 0x000fe400078e3cff */
[C---:B---3--:R-:W-:Y:S02]  /*9dc0*/  LOP3.LUT R3, R2.reuse, 0x40, RZ, 0x3c, !PT ;  /* 0x0000004002037812 */ /* 0x048fe400078e3cff */
[----:B------:R-:W-:Y:S02]  /*9dd0*/  LOP3.LUT R5, R2, 0x60, RZ, 0x3c, !PT ;  /* 0x0000006002057812 */ /* 0x000fe400078e3cff */
[----:B--2---:R-:W-:Y:S01]  /*9de0*/  LOP3.LUT R3, R28, 0x40, RZ, 0x3c, !PT ;  /* 0x000000401c037812 */ /* 0x004fe200078e3cff */
[----:B------:R-:W-:Y:S02]  /*9df0*/  USHF.L.U32 UR8, UR4, 0x1, URZ ;  /* 0x0000000104087899 */ /* 0x000fe4000800063f */
[----:B------:R-:W-:Y:S01]  /*9e00*/  USHF.L.U64.HI UR5, UR4, 0x1, UR5 ;  /* 0x0000000104057899 */ /* 0x000fe20008010205 */
[----:B----4-:R-:W-:-:S05]  /*9e10*/  SHF.R.S32.HI R4, RZ, 0x6, R12 ;  /* 0x00000006ff047819 */ /* 0x010fca000001140c */
[----:B------:R5:W-:Y:S04]  /*9e20*/  STL [R1+0xd5c], R4 ;  /* 0x000d5c0401007387 */ /* 0x000be80000100800 */
[----:B------:R-:W-:Y:S01]  /*9e30*/  STL [R1+0x150], RZ ;  /* 0x000150ff01007387 */ /* 0x000fe20000100800 */
[----:B-----5:R-:W-:-:S03]  /*9e40*/  LOP3.LUT R4, R11, 0x400, R6, 0xf8, !PT ;  /* 0x000004000b047812 */ /* 0x020fc600078ef806 */
[----:B------:R-:W-:Y:S04]  /*9e50*/  STL [R1+0x154], RZ ;  /* 0x000154ff01007387 */ /* 0x000fe80000100800 */
[----:B------:R-:W-:Y:S04]  /*9e60*/  STL [R1+0x158], RZ ;  /* 0x000158ff01007387 */ /* 0x000fe80000100800 */
[----:B------:R0:W-:Y:S04]  /*9e70*/  STL [R1+0x754], R4 ;  /* 0x0007540401007387 */ /* 0x0001e80000100800 */
        /* <DEDUP_REMOVED lines=17> */
[----:B0-----:R-:W-:-:S03]  /*9f90*/  LOP3.LUT R4, R4, 0x40, RZ, 0x3c, !PT ;  /* 0x0000004004047812 */ /* 0x001fc600078e3cff */
        /* <DEDUP_REMOVED lines=8> */
[----:B------:R1:W-:Y:S01]  /*a020*/  STL [R1+0x758], R4 ;  /* 0x0007580401007387 */ /* 0x0003e20000100800 */
[----:B------:R-:W-:-:S02]  /*a030*/  LOP3.LUT R6, R29, 0x20, RZ, 0x3c, !PT ;  /* 0x000000201d067812 */ /* 0x000fc400078e3cff */
[----:B------:R-:W-:Y:S02]  /*a040*/  LOP3.LUT R6, R29, 0x50, RZ, 0x3c, !PT ;  /* 0x000000501d067812 */ /* 0x000fe400078e3cff */
[----:B------:R-:W-:Y:S02]  /*a050*/  LOP3.LUT R6, R2, 0x20, RZ, 0x3c, !PT ;  /* 0x0000002002067812 */ /* 0x000fe400078e3cff */
.L_x_3:
[----:B-1----:R-:W2:Y:S01]  /*a060*/  LDL.64 R4, [R1+0x748] ;  /* 0x0007480001047983 */ /* 0x002ea20000100a00 */
[----:B------:R-:W-:-:S03]  /*a070*/  IMAD.MOV.U32 R3, RZ, RZ, -0x40 ;  /* 0xffffffc0ff037424 */ /* 0x000fc600078e00ff */
[----:B--2---:R0:W-:Y:S04]  /*a080*/  STL [R1+0x206c], R5 ;  /* 0x00206c0501007387 */ /* 0x0041e80000100800 */
[----:B0-----:R-:W2:Y:S04]  /*a090*/  LDL R5, [R1+0x768] ;  /* 0x0007680001057983 */ /* 0x001ea80000100800 */
[----:B------:R-:W-:Y:S04]  /*a0a0*/  STL [R1+0x1ff0], R24 ;  /* 0x001ff01801007387 */ /* 0x000fe80000100800 */
        /* <DEDUP_REMOVED lines=14> */
[----:B------:R0:W-:Y:S04]  /*a190*/  STL [R1+0x2068], R24 ;  /* 0x0020681801007387 */ /* 0x0001e80000100800 */
        /* <DEDUP_REMOVED lines=58> */
[----:B------:R-:W-:Y:S01]  /*a540*/  STL [R1+0x1f44], R9 ;  /* 0x001f440901007387 */ /* 0x000fe20000100800 */
[----:B--2---:R-:W-:-:S03]  /*a550*/  IMAD R3, R5, R3, c[0x0][0x180] ;  /* 0x0000600005037624 */ /* 0x004fc600078e0203 */
[----:B------:R-:W-:Y:S04]  /*a560*/  STL [R1+0x1f48], R9 ;  /* 0x001f480901007387 */ /* 0x000fe80000100800 */
[----:B------:R-:W-:Y:S04]  /*a570*/  STL [R1+0x1f4c], R9 ;  /* 0x001f4c0901007387 */ /* 0x000fe80000100800 */
[----:B------:R-:W-:Y:S04]  /*a580*/  STL [R1+0x1f30], R8 ;  /* 0x001f300801007387 */ /* 0x000fe80000100800 */
[----:B------:R-:W-:Y:S04]  /*a590*/  STL [R1+0x1f50], R8 ;  /* 0x001f500801007387 */ /* 0x000fe80000100800 */
[----:B------:R-:W-:Y:S04]  /*a5a0*/  STL [R1+0x1f2c], R14 ;  /* 0x001f2c0e01007387 */ /* 0x000fe80000100800 */
[----:B------:R-:W-:Y:S04]  /*a5b0*/  STL [R1+0x1f28], R15 ;  /* 0x001f280f01007387 */ /* 0x000fe80000100800 */
[----:B-----5:R-:W-:Y:S04]  /*a5c0*/  STL [R1+0x1f18], R7 ;  /* 0x001f180701007387 */ /* 0x020fe80000100800 */
        /* <DEDUP_REMOVED lines=26> */
[----:B------:R-:W2:Y:S01]  /*a770*/  LDL.LU R5, [R1+0x206c] ;  /* 0x00206c0001057983 */ /* 0x000ea20000300800 */
[----:B------:R-:W-:-:S02]  /*a780*/  ISETP.GT.AND P0, PT, R3, RZ, PT ;  /* 0x000000ff0300720c */ /* 0x000fc40003f04270 */
[----:B0-----:R-:W-:Y:S02]  /*a790*/  PRMT R24, RZ, 0x7610, R24 ;  /* 0x00007610ff187816 */ /* 0x001fe40000000018 */
[----:B-1----:R-:W-:Y:S02]  /*a7a0*/  PRMT R25, RZ, 0x7610, R25 ;  /* 0x00007610ff197816 */ /* 0x002fe40000000019 */
[----:B------:R-:W-:-:S07]  /*a7b0*/  ISETP.GT.AND P1, PT, R3, 0x1, PT ;  /* 0x000000010300780c */ /* 0x000fce0003f24270 */
[----:B--2---:R-:W2:Y:S04]  /*a7c0*/  @P0 LDG.E.U16 R24, [R4.64] ;  /* 0x0000000604180981 */ /* 0x004ea8000c1e1500 */
[----:B--2---:R0:W-:Y:S04]  /*a7d0*/  STL [R1+0x10], R24 ;  /* 0x0000101801007387 */ /* 0x0041e80000100800 */
[----:B0-----:R-:W2:Y:S04]  /*a7e0*/  LDL.LU R24, [R1+0x2068] ;  /* 0x0020680001187983 */ /* 0x001ea80000300800 */
[----:B------:R-:W3:Y:S01]  /*a7f0*/  LDL.64 R4, [R1+0x740] ;  /* 0x0007400001047983 */ /* 0x000ee20000100a00 */
[----:B------:R-:W-:-:S02]  /*a800*/  ISETP.GT.AND P2, PT, R3, 0x2, PT ;  /* 0x000000020300780c */ /* 0x000fc40003f44270 */
[----:B--2---:R-:W-:Y:S01]  /*a810*/  PRMT R24, RZ, 0x7610, R24 ;  /* 0x00007610ff187816 */ /* 0x004fe20000000018 */
[----:B---3--:R-:W2:Y:S04]  /*a820*/  @P0 LDG.E.U16 R25, [R4.64] ;  /* 0x0000000604190981 */ /* 0x008ea8000c1e1500 */
[----:B--2---:R0:W-:Y:S04]  /*a830*/  STL [R1+0x14], R25 ;  /* 0x0000141901007387 */ /* 0x0041e80000100800 */
[----:B0-----:R-:W2:Y:S04]  /*a840*/  LDL.LU R25, [R1+0x2064] ;  /* 0x0020640001197983 */ /* 0x001ea80000300800 */
[----:B------:R-:W3:Y:S04]  /*a850*/  LDL R4, [R1+0xb58] ;  /* 0x000b580001047983 */ /* 0x000ee80000100800 */
[----:B------:R-:W3:Y:S01]  /*a860*/  LDL R5, [R1+0xb5c] ;  /* 0x000b5c0001057983 */ /* 0x000ee20000100800 */
[----:B--2---:R-:W-:-:S02]  /*a870*/  PRMT R25, RZ, 0x7610, R25 ;  /* 0x00007610ff197816 */ /* 0x004fc40000000019 */
[----:B---3--:R-:W-:-:S04]  /*a880*/  @P1 LOP3.LUT R5, R5, R4, RZ, 0x3c, !PT ;  /* 0x0000000405051212 */ /* 0x008fc800078e3cff */
[----:B------:R-:W-:-:S04]  /*a890*/  @P1 LOP3.LUT R4, R5, R4, RZ, 0x3c, !PT ;  /* 0x0000000405041212 */ /* 0x000fc800078e3cff */
[----:B------:R-:W-:-:S05]  /*a8a0*/  @P1 LOP3.LUT R5, R5, R4, RZ, 0x3c, !PT ;  /* 0x0000000405051212 */ /* 0x000fca00078e3cff */
[----:B------:R-:W2:Y:S04]  /*a8b0*/  @P1 LDG.E.U16 R24, [R4.64] ;  /* 0x0000000604181981 */ /* 0x000ea8000c1e1500 */
[----:B--2---:R0:W-:Y:S04]  /*a8c0*/  STL [R1+0x20], R24 ;  /* 0x0000201801007387 */ /* 0x0041e80000100800 */
[----:B0-----:R-:W2:Y:S04]  /*a8d0*/  LDL.LU R24, [R1+0x2060] ;  /* 0x0020600001187983 */ /* 0x001ea80000300800 */
[----:B------:R-:W3:Y:S04]  /*a8e0*/  LDL R4, [R1+0xb50] ;  /* 0x000b500001047983 */ /* 0x000ee80000100800 */
[----:B------:R-:W3:Y:S01]  /*a8f0*/  LDL R5, [R1+0xb54] ;  /* 0x000b540001057983 */ /* 0x000ee20000100800 */
[----:B------:R-:W-:-:S02]  /*a900*/  ISETP.GT.AND P0, PT, R3, 0x3, PT ;  /* 0x000000030300780c */ /* 0x000fc40003f04270 */
[----:B--2---:R-:W-:Y:S02]  /*a910*/  PRMT R24, RZ, 0x7610, R24 ;  /* 0x00007610ff187816 */ /* 0x004fe40000000018 */
        /* <DEDUP_REMOVED lines=127> */
[----:B--2---:R0:W-:Y:S04]  /*b110*/  STL [R1], R24 ;  /* 0x0000001801007387 */ /* 0x0041e80000100800 */
        /* <DEDUP_REMOVED lines=150> */
[----:B------:R0:W2:Y:S04]  /*ba80*/  @P1 LDG.E.U16 R24, [R4.64] ;  /* 0x0000000604181981 */ /* 0x0000a8000c1e1500 */
[----:B0-----:R-:W3:Y:S04]  /*ba90*/  LDL R4, [R1+0xa60] ;  /* 0x000a600001047983 */ /* 0x001ee80000100800 */
[----:B------:R-:W3:Y:S01]  /*baa0*/  LDL R5, [R1+0xa64] ;  /* 0x000a640001057983 */ /* 0x000ee20000100800 */
[----:B------:R-:W-:Y:S02]  /*bab0*/  PRMT R20, RZ, 0x7610, R20 ;  /* 0x00007610ff147816 */ /* 0x000fe40000000014 */
[----:B------:R-:W-:-:S02]  /*bac0*/  PRMT R21, RZ, 0x7610, R21 ;  /* 0x00007610ff157816 */ /* 0x000fc40000000015 */
[----:B------:R-:W-:Y:S01]  /*bad0*/  ISETP.GT.AND P0, PT, R3, 0x12, PT ;  /* 0x000000120300780c */ /* 0x000fe20003f04270 */
[----:B--2---:R-:W-:Y:S01]  /*bae0*/  STL [R1+0x1eb8], R24 ;  /* 0x001eb81801007387 */ /* 0x004fe20000100800 */
[----:B---3--:R-:W-:-:S04]  /*baf0*/  @P1 LOP3.LUT R5, R5, R4, RZ, 0x3c, !PT ;  /* 0x0000000405051212 */ /* 0x008fc800078e3cff */
[----:B------:R-:W-:-:S04]  /*bb00*/  @P1 LOP3.LUT R4, R5, R4, RZ, 0x3c, !PT ;  /* 0x0000000405041212 */ /* 0x000fc800078e3cff */
[----:B------:R-:W-:-:S05]  /*bb10*/  @P1 LOP3.LUT R5, R5, R4, RZ, 0x3c, !PT ;  /* 0x0000000405051212 */ /* 0x000fca00078e3cff */
[----:B------:R0:W2:Y:S04]  /*bb20*/  @P1 LDG.E.U16 R25, [R4.64] ;  /* 0x0000000604191981 */ /* 0x0000a8000c1e1500 */
[----:B0-----:R-:W3:Y:S04]  /*bb30*/  LDL R4, [R1+0xa58] ;  /* 0x000a580001047983 */ /* 0x001ee80000100800 */
[----:B------:R-:W3:Y:S04]  /*bb40*/  LDL R5, [R1+0xa5c] ;  /* 0x000a5c0001057983 */ /* 0x000ee80000100800 */
[----:B--2---:R-:W-:Y:S01]  /*bb50*/  STL [R1+0x1ebc], R25 ;  /* 0x001ebc1901007387 */ /* 0x004fe20000100800 */
        /* <DEDUP_REMOVED lines=94> */
[----:B------:R-:W-:-:S02]  /*c140*/  PRMT R26, RZ, 0x7610, R26 ;  /* 0x00007610ff1a7816 */ /* 0x000fc4000000001a */
[----:B------:R-:W-:Y:S02]  /*c150*/  PRMT R27, RZ, 0x7610, R27 ;  /* 0x00007610ff1b7816 */ /* 0x000fe4000000001b */
[----:B------:R-:W-:Y:S02]  /*c160*/  ISETP.GT.AND P0, PT, R3, 0x18, PT ;  /* 0x000000180300780c */ /* 0x000fe40003f04270 */
        /* <DEDUP_REMOVED lines=8> */
[----:B------:R-:W3:Y:S02]  /*c1f0*/  LDL R5, [R1+0xa04] ;  /* 0x000a040001057983 */ /* 0x000ee40000100800 */
[----:B---3--:R-:W-:-:S04]  /*c200*/  @P1 LOP3.LUT R5, R5, R4, RZ, 0x3c, !PT ;  /* 0x0000000405051212 */ /* 0x008fc800078e3cff */
[----:B------:R-:W-:-:S04]  /*c210*/  @P1 LOP3.LUT R4, R5, R4, RZ, 0x3c, !PT ;  /* 0x0000000405041212 */ /* 0x000fc800078e3cff */
[----:B------:R-:W-:-:S05]  /*c220*/  @P1 LOP3.LUT R5, R5, R4, RZ, 0x3c, !PT ;  /* 0x0000000405051212 */ /* 0x000fca00078e3cff */
[----:B------:R-:W3:Y:S04]  /*c230*/  @P1 LDG.E.U16 R21, [R4.64] ;  /* 0x0000000604151981 */ /* 0x000ee8000c1e1500 */
[----:B---3--:R0:W-:Y:S04]  /*c240*/  STL [R1+0x3bc], R21 ;  /* 0x0003bc1501007387 */ /* 0x0081e80000100800 */
[----:B0-----:R-:W3:Y:S04]  /*c250*/  LDL.LU R21, [R1+0x1fbc] ;  /* 0x001fbc0001157983 */ /* 0x001ee80000300800 */
[----:B------:R-:W4:Y:S04]  /*c260*/  LDL R4, [R1+0x9f8] ;  /* 0x0009f80001047983 */ /* 0x000f280000100800 */
[----:B------:R-:W4:Y:S01]  /*c270*/  LDL R5, [R1+0x9fc] ;  /* 0x0009fc0001057983 */ /* 0x000f220000100800 */
[----:B--2---:R-:W-:-:S02]  /*c280*/  PRMT R20, RZ, 0x7610, R20 ;  /* 0x00007610ff147816 */ /* 0x004fc40000000014 */
[----:B------:R-:W-:Y:S02]  /*c290*/  ISETP.GT.AND P1, PT, R3, 0x19, PT ;  /* 0x000000190300780c */ /* 0x000fe40003f24270 */
[----:B----4-:R-:W-:-:S04]  /*c2a0*/  @P2 LOP3.LUT R5, R5, R4, RZ, 0x3c, !PT ;  /* 0x0000000405052212 */ /* 0x010fc800078e3cff */
[----:B------:R-:W-:-:S04]  /*c2b0*/  @P2 LOP3.LUT R4, R5, R4, RZ, 0x3c, !PT ;  /* 0x0000000405042212 */ /* 0x000fc800078e3cff */
[----:B------:R-:W-:-:S05]  /*c2c0*/  @P2 LOP3.LUT R5, R5, R4, RZ, 0x3c, !PT ;  /* 0x0000000405052212 */ /* 0x000fca00078e3cff */
[----:B------:R-:W2:Y:S04]  /*c2d0*/  @P2 LDG.E.U16 R26, [R4.64] ;  /* 0x00000006041a2981 */ /* 0x000ea8000c1e1500 */
[----:B--2---:R0:W-:Y:S04]  /*c2e0*/  STL [R1+0x3b8], R26 ;  /* 0x0003b81a01007387 */ /* 0x0041e80000100800 */
[----:B0-----:R-:W2:Y:S04]  /*c2f0*/  LDL.LU R26, [R1+0x1fb8] ;  /* 0x001fb800011a7983 */ /* 0x001ea80000300800 */
[----:B------:R-:W4:Y:S04]  /*c300*/  LDL R4, [R1+0x9f0] ;  /* 0x0009f00001047983 */ /* 0x000f280000100800 */
[----:B------:R-:W4:Y:S02]  /*c310*/  LDL R5, [R1+0x9f4] ;  /* 0x0009f40001057983 */ /* 0x000f240000100800 */
[----:B----4-:R-:W-:-:S04]  /*c320*/  @P2 LOP3.LUT R5, R5, R4, RZ, 0x3c, !PT ;  /* 0x0000000405052212 */ /* 0x010fc800078e3cff */
[----:B------:R-:W-:-:S04]  /*c330*/  @P2 LOP3.LUT R4, R5, R4, RZ, 0x3c, !PT ;  /* 0x0000000405042212 */ /* 0x000fc800078e3cff */
[----:B------:R-:W-:-:S05]  /*c340*/  @P2 LOP3.LUT R5, R5, R4, RZ, 0x3c, !PT ;  /* 0x0000000405052212 */ /* 0x000fca00078e3cff */
[----:B------:R-:W4:Y:S04]  /*c350*/  @P2 LDG.E.U16 R27, [R4.64] ;  /* 0x00000006041b2981 */ /* 0x000f28000c1e1500 */
[----:B----4-:R0:W-:Y:S04]  /*c360*/  STL [R1+0x3b4], R27 ;  /* 0x0003b41b01007387 */ /* 0x0101e80000100800 */
[----:B0-----:R-:W4:Y:S04]  /*c370*/  LDL.LU R27, [R1+0x1fb4] ;  /* 0x001fb400011b7983 */ /* 0x001f280000300800 */
[----:B------:R-:W2:Y:S04]  /*c380*/  LDL R4, [R1+0x9e8] ;  /* 0x0009e80001047983 */ /* 0x000ea80000100800 */
[----:B------:R-:W2:Y:S01]  /*c390*/  LDL R5, [R1+0x9ec] ;  /* 0x0009ec0001057983 */ /* 0x000ea20000100800 */
[----:B---3--:R-:W-:-:S02]  /*c3a0*/  PRMT R21, RZ, 0x7610, R21 ;  /* 0x00007610ff157816 */ /* 0x008fc40000000015 */
[----:B--2---:R-:W-:-:S04]  /*c3b0*/  @P0 LOP3.LUT R5, R5, R4, RZ, 0x3c, !PT ;  /* 0x0000000405050212 */ /* 0x004fc800078e3cff */
[----:B------:R-:W-:-:S04]  /*c3c0*/  @P0 LOP3.LUT R4, R5, R4, RZ, 0x3c, !PT ;  /* 0x0000000405040212 */ /* 0x000fc800078e3cff */
[----:B------:R-:W-:-:S05]  /*c3d0*/  @P0 LOP3.LUT R5, R5, R4, RZ, 0x3c, !PT ;  /* 0x0000000405050212 */ /* 0x000fca00078e3cff */
[----:B------:R0:W2:Y:S04]  /*c3e0*/  @P0 LDG.E.U16 R20, [R4.64] ;  /* 0x0000000604140981 */ /* 0x0000a8000c1e1500 */
[----:B0-----:R-:W3:Y:S04]  /*c3f0*/  LDL R4, [R1+0x9e0] ;  /* 0x0009e00001047983 */ /* 0x001ee80000100800 */
[----:B------:R-:W3:Y:S01]  /*c400*/  LDL R5, [R1+0x9e4] ;  /* 0x0009e40001057983 */ /* 0x000ee20000100800 */
[----:B------:R-:W-:Y:S02]  /*c410*/  PRMT R26, RZ, 0x7610, R26 ;  /* 0x00007610ff1a7816 */ /* 0x000fe4000000001a */
[----:B------:R-:W-:Y:S01]  /*c420*/  ISETP.GT.AND P2, PT, R3, 0x1a, PT ;  /* 0x0000001a0300780c */ /* 0x000fe20003f44270 */
[----:B--2---:R-:W-:Y:S01]  /*c430*/  STL [R1+0x1ec0], R20 ;  /* 0x001ec01401007387 */ /* 0x004fe20000100800 */
[----:B---3--:R-:W-:-:S04]  /*c440*/  @P0 LOP3.LUT R5, R5, R4, RZ, 0x3c, !PT ;  /* 0x0000000405050212 */ /* 0x008fc800078e3cff */
[----:B------:R-:W-:-:S04]  /*c450*/  @P0 LOP3.LUT R4, R5, R4, RZ, 0x3c, !PT ;  /* 0x0000000405040212 */ /* 0x000fc800078e3cff */
[----:B------:R-:W-:-:S05]  /*c460*/  @P0 LOP3.LUT R5, R5, R4, RZ, 0x3c, !PT ;  /* 0x0000000405050212 */ /* 0x000fca00078e3cff */
[----:B------:R0:W2:Y:S04]  /*c470*/  @P0 LDG.E.U16 R21, [R4.64] ;  /* 0x0000000604150981 */ /* 0x0000a8000c1e1500 */
[----:B0-----:R-:W3:Y:S04]  /*c480*/  LDL R4, [R1+0x9d8] ;  /* 0x0009d80001047983 */ /* 0x001ee80000100800 */
[----:B------:R-:W3:Y:S01]  /*c490*/  LDL R5, [R1+0x9dc] ;  /* 0x0009dc0001057983 */ /* 0x000ee20000100800 */
[----:B----4-:R-:W-:-:S03]  /*c4a0*/  PRMT R27, RZ, 0x7610, R27 ;  /* 0x00007610ff1b7816 */ /* 0x010fc6000000001b */
[----:B--2---:R-:W-:Y:S01]  /*c4b0*/  STL [R1+0x1ec4], R21 ;  /* 0x001ec41501007387 */ /* 0x004fe20000100800 */
        /* <DEDUP_REMOVED lines=9> */
[----:B--2---:R-:W-:Y:S04]  /*c550*/  STL [R1+0x1e8c], R26 ;  /* 0x001e8c1a01007387 */ /* 0x004fe80000100800 */
[----:B------:R-:W-:Y:S04]  /*c560*/  STL [R1+0x1e90], R26 ;  /* 0x001e901a01007387 */ /* 0x000fe80000100800 */
[----:B------:R-:W-:Y:S01]  /*c570*/  STL [R1+0x1e94], R26 ;  /* 0x001e941a01007387 */ /* 0x000fe20000100800 */
[----:B---3--:R-:W-:-:S04]  /*c580*/  @P1 LOP3.LUT R5, R5, R4, RZ, 0x3c, !PT ;  /* 0x0000000405051212 */ /* 0x008fc800078e3cff */
[----:B------:R-:W-:-:S04]  /*c590*/  @P1 LOP3.LUT R4, R5, R4, RZ, 0x3c, !PT ;  /* 0x0000000405041212 */ /* 0x000fc800078e3cff */
[----:B------:R-:W-:-:S05]  /*c5a0*/  @P1 LOP3.LUT R5, R5, R4, RZ, 0x3c, !PT ;  /* 0x0000000405051212 */ /* 0x000fca00078e3cff */
[----:B------:R0:W2:Y:S04]  /*c5b0*/  @P1 LDG.E.U16 R27, [R4.64] ;  /* 0x00000006041b1981 */ /* 0x0000a8000c1e1500 */
[----:B0-----:R-:W3:Y:S04]  /*c5c0*/  LDL R4, [R1+0x9c8] ;  /* 0x0009c80001047983 */ /* 0x001ee80000100800 */
[----:B------:R-:W3:Y:S01]  /*c5d0*/  LDL R5, [R1+0x9cc] ;  /* 0x0009cc0001057983 */ /* 0x000ee20000100800 */
[----:B------:R-:W-:-:S03]  /*c5e0*/  ISETP.GT.AND P1, PT, R3, 0x1c, PT ;  /* 0x0000001c0300780c */ /* 0x000fc60003f24270 */
[----:B--2---:R-:W-:Y:S04]  /*c5f0*/  STL [R1+0x1e88], R27 ;  /* 0x001e881b01007387 */ /* 0x004fe80000100800 */
[----:B------:R-:W-:Y:S01]  /*c600*/  STL [R1+0x1e98], R27 ;  /* 0x001e981b01007387 */ /* 0x000fe20000100800 */
        /* <DEDUP_REMOVED lines=120> */
[----:B------:R-:W-:-:S02]  /*cd90*/  ISETP.GT.AND P1, PT, R3, 0x22, PT ;  /* 0x000000220300780c */ /* 0x000fc40003f24270 */
[----:B---3--:R-:W-:-:S04]  /*cda0*/  @P2 LOP3.LUT R5, R5, R4, RZ, 0x3c, !PT ;  /* 0x0000000405052212 */ /* 0x008fc800078e3cff */
[----:B------:R-:W-:-:S04]  /*cdb0*/  @P2 LOP3.LUT R4, R5, R4, RZ, 0x3c, !PT ;  /* 0x0000000405042212 */ /* 0x000fc800078e3cff */
[----:B------:R-:W-:-:S05]  /*cdc0*/  @P2 LOP3.LUT R5, R5, R4, RZ, 0x3c, !PT ;  /* 0x0000000405052212 */ /* 0x000fca00078e3cff */
[----:B------:R0:W3:Y:S04]  /*cdd0*/  @P2 LDG.E.U16 R17, [R4.64] ;  /* 0x0000000604112981 */ /* 0x0000e8000c1e1500 */
[----:B0-----:R-:W2:Y:S04]  /*cde0*/  LDL R4, [R1+0x958] ;  /* 0x0009580001047983 */ /* 0x001ea80000100800 */
[----:B------:R-:W2:Y:S01]  /*cdf0*/  LDL R5, [R1+0x95c] ;  /* 0x00095c0001057983 */ /* 0x000ea20000100800 */
[----:B----4-:R-:W-:Y:S02]  /*ce00*/  PRMT R23, RZ, 0x7610, R23 ;  /* 0x00007610ff177816 */ /* 0x010fe40000000017 */
[----:B--2---:R-:W-:-:S04]  /*ce10*/  @P0 LOP3.LUT R5, R5, R4, RZ, 0x3c, !PT ;  /* 0x0000000405050212 */ /* 0x004fc800078e3cff */
[----:B------:R-:W-:-:S04]  /*ce20*/  @P0 LOP3.LUT R4, R5, R4, RZ, 0x3c, !PT ;  /* 0x0000000405040212 */ /* 0x000fc800078e3cff */
[----:B------:R-:W-:-:S05]  /*ce30*/  @P0 LOP3.LUT R5, R5, R4, RZ, 0x3c, !PT ;  /* 0x0000000405050212 */ /* 0x000fca00078e3cff */
[----:B------:R0:W2:Y:S04]  /*ce40*/  @P0 LDG.E.U16 R22, [R4.64] ;  /* 0x0000000604160981 */ /* 0x0000a8000c1e1500 */
[----:B0-----:R-:W4:Y:S04]  /*ce50*/  LDL R4, [R1+0x950] ;  /* 0x0009500001047983 */ /* 0x001f280000100800 */
[----:B------:R-:W4:Y:S01]  /*ce60*/  LDL R5, [R1+0x954] ;  /* 0x0009540001057983 */ /* 0x000f220000100800 */
[----:B------:R-:W-:Y:S02]  /*ce70*/  PRMT R13, RZ, 0x7610, R13 ;  /* 0x00007610ff0d7816 */ /* 0x000fe4000000000d */
[----:B------:R-:W-:-:S02]  /*ce80*/  PRMT R12, RZ, 0x7610, R12 ;  /* 0x00007610ff0c7816 */ /* 0x000fc4000000000c */
[----:B------:R-:W-:Y:S01]  /*ce90*/  ISETP.GT.AND P2, PT, R3, 0x23, PT ;  /* 0x000000230300780c */ /* 0x000fe20003f44270 */
[----:B--2---:R-:W-:Y:S04]  /*cea0*/  STL [R1+0x1e84], R22 ;  /* 0x001e841601007387 */ /* 0x004fe80000100800 */
[----:B------:R-:W-:Y:S04]  /*ceb0*/  STL [R1+0x1e9c], R22 ;  /* 0x001e9c1601007387 */ /* 0x000fe80000100800 */
[----:B------:R-:W-:Y:S01]  /*cec0*/  STL [R1+0x1ea0], R22 ;  /* 0x001ea01601007387 */ /* 0x000fe20000100800 */
[----:B----4-:R-:W-:-:S04]  /*ced0*/  @P0 LOP3.LUT R5, R5, R4, RZ, 0x3c, !PT ;  /* 0x0000000405050212 */ /* 0x010fc800078e3cff */
[----:B------:R-:W-:-:S04]  /*cee0*/  @P0 LOP3.LUT R4, R5, R4, RZ, 0x3c, !PT ;  /* 0x0000000405040212 */ /* 0x000fc800078e3cff */
[----:B------:R-:W-:-:S05]  /*cef0*/  @P0 LOP3.LUT R5, R5, R4, RZ, 0x3c, !PT ;  /* 0x0000000405050212 */ /* 0x000fca00078e3cff */
[----:B------:R0:W2:Y:S04]  /*cf00*/  @P0 LDG.E.U16 R23, [R4.64] ;  /* 0x0000000604170981 */ /* 0x0000a8000c1e1500 */
[----:B0-----:R-:W4:Y:S04]  /*cf10*/  LDL R4, [R1+0x948] ;  /* 0x0009480001047983 */ /* 0x001f280000100800 */
[----:B------:R-:W4:Y:S01]  /*cf20*/  LDL R5, [R1+0x94c] ;  /* 0x00094c0001057983 */ /* 0x000f220000100800 */
[----:B------:R-:W-:-:S03]  /*cf30*/  ISETP.GT.AND P0, PT, R3, 0x24, PT ;  /* 0x000000240300780c */ /* 0x000fc60003f04270 */
[----:B--2---:R-:W-:Y:S04]  /*cf40*/  STL [R1+0x1e80], R23 ;  /* 0x001e801701007387 */ /* 0x004fe80000100800 */
[----:B------:R-:W-:Y:S04]  /*cf50*/  STL [R1+0x1ea4], R23 ;  /* 0x001ea41701007387 */ /* 0x000fe80000100800 */
[----:B------:R-:W-:Y:S01]  /*cf60*/  STL [R1+0x1ea8], R23 ;  /* 0x001ea81701007387 */ /* 0x000fe20000100800 */
[----:B----4-:R-:W-:-:S04]  /*cf70*/  @P1 LOP3.LUT R5, R5, R4, RZ, 0x3c, !PT ;  /* 0x0000000405051212 */ /* 0x010fc800078e3cff */
[----:B------:R-:W-:-:S04]  /*cf80*/  @P1 LOP3.LUT R4, R5, R4, RZ, 0x3c, !PT ;  /* 0x0000000405041212 */ /* 0x000fc800078e3cff */
[----:B------:R-:W-:-:S05]  /*cf90*/  @P1 LOP3.LUT R5, R5, R4, RZ, 0x3c, !PT ;  /* 0x0000000405051212 */ /* 0x000fca00078e3cff */
[----:B------:R-:W2:Y:S04]  /*cfa0*/  @P1 LDG.E.U16 R13, [R4.64] ;  /* 0x00000006040d1981 */ /* 0x000ea8000c1e1500 */
[----:B--2---:R0:W-:Y:S04]  /*cfb0*/  STL [R1+0x260], R13 ;  /* 0x0002600d01007387 */ /* 0x0041e80000100800 */
[----:B0-----:R-:W2:Y:S04]  /*cfc0*/  LDL.LU R13, [R1+0x1f80] ;  /* 0x001f8000010d7983 */ /* 0x001ea80000300800 */
[----:B------:R-:W4:Y:S04]  /*cfd0*/  LDL R4, [R1+0x940] ;  /* 0x0009400001047983 */ /* 0x000f280000100800 */
[----:B------:R-:W4:Y:S01]  /*cfe0*/  LDL R5, [R1+0x944] ;  /* 0x0009440001057983 */ /* 0x000f220000100800 */
[----:B--2---:R-:W-:-:S02]  /*cff0*/  PRMT R13, RZ, 0x7610, R13 ;  /* 0x00007610ff0d7816 */ /* 0x004fc4000000000d */
        /* <DEDUP_REMOVED lines=8> */
[----:B------:R-:W-:-:S02]  /*d080*/  ISETP.GT.AND P1, PT, R3, 0x25, PT ;  /* 0x000000250300780c */ /* 0x000fc40003f24270 */
[----:B--2---:R-:W-:Y:S02]  /*d090*/  PRMT R12, RZ, 0x7610, R12 ;  /* 0x00007610ff0c7816 */ /* 0x004fe4000000000c */
        /* <DEDUP_REMOVED lines=55> */
[----:B------:R-:W-:-:S02]  /*d410*/  PRMT R18, RZ, 0x7610, R18 ;  /* 0x00007610ff127816 */ /* 0x000fc40000000012 */
[----:B------:R-:W-:Y:S02]  /*d420*/  PRMT R19, RZ, 0x7610, R19 ;  /* 0x00007610ff137816 */ /* 0x000fe40000000013 */
[----:B------:R-:W-:Y:S02]  /*d430*/  ISETP.GT.AND P1, PT, R3, 0x28, PT ;  /* 0x000000280300780c */ /* 0x000fe40003f24270 */
        /* <DEDUP_REMOVED lines=15> */
[----:B------:R-:W3:Y:S04]  /*d530*/  LDL R4, [R1+0x8f8] ;  /* 0x0008f80001047983 */ /* 0x000ee80000100800 */
[----:B------:R-:W3:Y:S01]  /*d540*/  LDL R5, [R1+0x8fc] ;  /* 0x0008fc0001057983 */ /* 0x000ee20000100800 */
[----:B--2---:R-:W-:-:S02]  /*d550*/  PRMT R13, RZ, 0x7610, R13 ;  /* 0x00007610ff0d7816 */ /* 0x004fc4000000000d */
[----:B------:R-:W-:Y:S02]  /*d560*/  ISETP.GT.AND P2, PT, R3, 0x29, PT ;  /* 0x000000290300780c */ /* 0x000fe40003f44270 */
        /* <DEDUP_REMOVED lines=14> */
[----:B------:R-:W2:Y:S04]  /*d650*/  LDL R4, [R1+0x8e8] ;  /* 0x0008e80001047983 */ /* 0x000ea80000100800 */
[----:B------:R-:W2:Y:S01]  /*d660*/  LDL R5, [R1+0x8ec] ;  /* 0x0008ec0001057983 */ /* 0x000ea20000100800 */
[----:B----4-:R-:W-:-:S02]  /*d670*/  PRMT R12, RZ, 0x7610, R12 ;  /* 0x00007610ff0c7816 */ /* 0x010fc4000000000c */
[----:B--2---:R-:W-:-:S04]  /*d680*/  @P1 LOP3.LUT R5, R5, R4, RZ, 0x3c, !PT ;  /* 0x0000000405051212 */ /* 0x004fc800078e3cff */
[----:B------:R-:W-:-:S04]  /*d690*/  @P1 LOP3.LUT R4, R5, R4, RZ, 0x3c, !PT ;  /* 0x0000000405041212 */ /* 0x000fc800078e3cff */
[----:B------:R-:W-:-:S05]  /*d6a0*/  @P1 LOP3.LUT R5, R5, R4, RZ, 0x3c, !PT ;  /* 0x0000000405051212 */ /* 0x000fca00078e3cff */
[----:B------:R0:W2:Y:S04]  /*d6b0*/  @P1 LDG.E.U16 R13, [R4.64] ;  /* 0x00000006040d1981 */ /* 0x0000a8000c1e1500 */
[----:B0-----:R-:W4:Y:S04]  /*d6c0*/  LDL R4, [R1+0x8e0] ;  /* 0x0008e00001047983 */ /* 0x001f280000100800 */
[----:B------:R-:W4:Y:S01]  /*d6d0*/  LDL R5, [R1+0x8e4] ;  /* 0x0008e40001057983 */ /* 0x000f220000100800 */
[----:B------:R-:W-:Y:S02]  /*d6e0*/  PRMT R18, RZ, 0x7610, R18 ;  /* 0x00007610ff127816 */ /* 0x000fe40000000012 */
[----:B------:R-:W-:-:S02]  /*d6f0*/  ISETP.GT.AND P0, PT, R3, 0x2a, PT ;  /* 0x0000002a0300780c */ /* 0x000fc40003f04270 */
[----:B----4-:R-:W-:-:S04]  /*d700*/  @P1 LOP3.LUT R5, R5, R4, RZ, 0x3c, !PT ;  /* 0x0000000405051212 */ /* 0x010fc800078e3cff */
[----:B------:R-:W-:-:S04]  /*d710*/  @P1 LOP3.LUT R4, R5, R4, RZ, 0x3c, !PT ;  /* 0x0000000405041212 */ /* 0x000fc800078e3cff */
[----:B------:R-:W-:-:S05]  /*d720*/  @P1 LOP3.LUT R5, R5, R4, RZ, 0x3c, !PT ;  /* 0x0000000405051212 */ /* 0x000fca00078e3cff */
[----:B------:R0:W4:Y:S04]  /*d730*/  @P1 LDG.E.U16 R12, [R4.64] ;  /* 0x00000006040c1981 */ /* 0x000128000c1e1500 */
[----:B0-----:R-:W2:Y:S04]  /*d740*/  LDL R4, [R1+0x8d8] ;  /* 0x0008d80001047983 */ /* 0x001ea80000100800 */
[----:B------:R-:W2:Y:S01]  /*d750*/  LDL R5, [R1+0x8dc] ;  /* 0x0008dc0001057983 */ /* 0x000ea20000100800 */
[----:B---3--:R-:W-:Y:S02]  /*d760*/  PRMT R19, RZ, 0x7610, R19 ;  /* 0x00007610ff137816 */ /* 0x008fe40000000013 */
[----:B--2---:R-:W-:-:S04]  /*d770*/  @P2 LOP3.LUT R5, R5, R4, RZ, 0x3c, !PT ;  /* 0x0000000405052212 */ /* 0x004fc800078e3cff */
        /* <DEDUP_REMOVED lines=9> */
[----:B------:R-:W-:Y:S01]  /*d810*/  STL [R1+0x1eb0], R18 ;  /* 0x001eb01201007387 */ /* 0x000fe20000100800 */
        /* <DEDUP_REMOVED lines=23> */
[----:B---3--:R-:W-:-:S02]  /*d990*/  PRMT R9, RZ, 0x7610, R9 ;  /* 0x00007610ff097816 */ /* 0x008fc40000000009 */
[----:B--2---:R-:W-:-:S04]  /*d9a0*/  @P1 LOP3.LUT R5, R5, R4, RZ, 0x3c, !PT ;  /* 0x0000000405051212 */ /* 0x004fc800078e3cff */
        /* <DEDUP_REMOVED lines=64> */
[----:B------:R-:W-:-:S02]  /*ddb0*/  PRMT R14, RZ, 0x7610, R14 ;  /* 0x00007610ff0e7816 */ /* 0x000fc4000000000e */
[----:B------:R-:W-:Y:S02]  /*ddc0*/  ISETP.GT.AND P1, PT, R3, 0x2f, PT ;  /* 0x0000002f0300780c */ /* 0x000fe40003f24270 */
[----:B--2---:R-:W-:-:S04]  /*ddd0*/  @P0 LOP3.LUT R5, R5, R4, RZ, 0x3c, !PT ;  /* 0x0000000405050212 */ /* 0x004fc800078e3cff */
[----:B------:R-:W-:-:S04]  /*dde0*/  @P0 LOP3.LUT R4, R5, R4, RZ, 0x3c, !PT ;  /* 0x0000000405040212 */ /* 0x000fc800078e3cff */
[----:B------:R-:W-:-:S05]  /*ddf0*/  @P0 LOP3.LUT R5, R5, R4, RZ, 0x3c, !PT ;  /* 0x0000000405050212 */ /* 0x000fca00078e3cff */
[----:B------:R-:W2:Y:S04]  /*de00*/  @P0 LDG.E.U16 R14, [R4.64] ;  /* 0x00000006040e0981 */ /* 0x000ea8000c1e1500 */
[----:B--2---:R0:W-:Y:S04]  /*de10*/  STL [R1+0x254], R14 ;  /* 0x0002540e01007387 */ /* 0x0041e80000100800 */
[----:B0-----:R-:W2:Y:S04]  /*de20*/  LDL.LU R14, [R1+0x1f2c] ;  /* 0x001f2c00010e7983 */ /* 0x001ea80000300800 */
[----:B------:R-:W2:Y:S04]  /*de30*/  LDL R4, [R1+0x878] ;  /* 0x0008780001047983 */ /* 0x000ea80000100800 */
[----:B------:R-:W2:Y:S01]  /*de40*/  LDL R5, [R1+0x87c] ;  /* 0x00087c0001057983 */ /* 0x000ea20000100800 */
[----:B------:R-:W-:-:S02]  /*de50*/  PRMT R2, RZ, 0x7610, R2 ;  /* 0x00007610ff027816 */ /* 0x000fc40000000002 */
        /* <DEDUP_REMOVED lines=21> */
[----:B------:R0:W3:Y:S04]  /*dfb0*/  @P0 LDG.E.U16 R9, [R4.64] ;  /* 0x0000000604090981 */ /* 0x0000e8000c1e1500 */
[----:B0-----:R-:W2:Y:S04]  /*dfc0*/  LDL R4, [R1+0x860] ;  /* 0x0008600001047983 */ /* 0x001ea80000100800 */
[----:B------:R-:W2:Y:S01]  /*dfd0*/  LDL R5, [R1+0x864] ;  /* 0x0008640001057983 */ /* 0x000ea20000100800 */
[----:B------:R-:W-:Y:S02]  /*dfe0*/  PRMT R8, RZ, 0x7610, R8 ;  /* 0x00007610ff087816 */ /* 0x000fe40000000008 */
[----:B------:R-:W-:-:S02]  /*dff0*/  ISETP.GT.AND P1, PT, R3, 0x31, PT ;  /* 0x000000310300780c */ /* 0x000fc40003f24270 */
[----:B--2---:R-:W-:-:S04]  /*e000*/  @P0 LOP3.LUT R5, R5, R4, RZ, 0x3c, !PT ;  /* 0x0000000405050212 */ /* 0x004fc800078e3cff */
[----:B------:R-:W-:-:S04]  /*e010*/  @P0 LOP3.LUT R4, R5, R4, RZ, 0x3c, !PT ;  /* 0x0000000405040212 */ /* 0x000fc800078e3cff */
[----:B------:R-:W-:-:S05]  /*e020*/  @P0 LOP3.LUT R5, R5, R4, RZ, 0x3c, !PT ;  /* 0x0000000405050212 */ /* 0x000fca00078e3cff */
[----:B------:R0:W2:Y:S04]  /*e030*/  @P0 LDG.E.U16 R8, [R4.64] ;  /* 0x0000000604080981 */ /* 0x0000a8000c1e1500 */
[----:B0-----:R-:W2:Y:S04]  /*e040*/  LDL R4, [R1+0x858] ;  /* 0x0008580001047983 */ /* 0x001ea80000100800 */
[----:B------:R-:W2:Y:S01]  /*e050*/  LDL R5, [R1+0x85c] ;  /* 0x00085c0001057983 */ /* 0x000ea20000100800 */
[----:B------:R-:W-:Y:S02]  /*e060*/  PRMT R14, RZ, 0x7610, R14 ;  /* 0x00007610ff0e7816 */ /* 0x000fe4000000000e */
        /* <DEDUP_REMOVED lines=15> */
[----:B------:R-:W-:-:S03]  /*e160*/  PRMT R7, RZ, 0x7610, R7 ;  /* 0x00007610ff077816 */ /* 0x000fc60000000007 */
        /* <DEDUP_REMOVED lines=45> */
[----:B------:R-:W-:-:S03]  /*e440*/  PRMT R6, RZ, 0x7610, R6 ;  /* 0x00007610ff067816 */ /* 0x000fc60000000006 */
[----:B---3--:R0:W-:Y:S04]  /*e450*/  STL [R1+0x238], R20 ;  /* 0x0002381401007387 */ /* 0x0081e80000100800 */
[----:B0-----:R-:W3:Y:S01]  /*e460*/  LDL R20, [R1+0x814] ;  /* 0x0008140001147983 */ /* 0x001ee20000100800 */
        /* <DEDUP_REMOVED lines=28> */
[----:B------:R-:W2:Y:S04]  /*e630*/  @P0 LDG.E.U16 R10, [R4.64] ;  /* 0x00000006040a0981 */ /* 0x000ea8000c1e1500 */
[----:B--2---:R0:W-:Y:S04]  /*e640*/  STL [R1+0x230], R10 ;  /* 0x0002300a01007387 */ /* 0x0041e80000100800 */
[----:B0-----:R-:W2:Y:S04]  /*e650*/  LDL.LU R10, [R1+0x1f10] ;  /* 0x001f1000010a7983 */ /* 0x001ea80000300800 */
[----:B------:R-:W4:Y:S01]  /*e660*/  LDL R5, [R1+0x810] ;  /* 0x0008100001057983 */ /* 0x000f220000100800 */
[----:B---3--:R-:W-:Y:S01]  /*e670*/  @P0 IMAD.MOV.U32 R4, RZ, RZ, R20 ;  /* 0x000000ffff040224 */ /* 0x008fe200078e0014 */
[----:B------:R-:W-:-:S02]  /*e680*/  ISETP.GT.AND P1, PT, R3, 0x36, PT ;  /* 0x000000360300780c */ /* 0x000fc40003f24270 */
[----:B------:R-:W3:Y:S01]  /*e690*/  LDL R20, [R1+0x7dc] ;  /* 0x0007dc0001147983 */ /* 0x000ee20000100800 */
[----:B--2---:R-:W-:-:S06]  /*e6a0*/  PRMT R10, RZ, 0x7610, R10 ;  /* 0x00007610ff0a7816 */ /* 0x004fcc000000000a */
[----:B----4-:R-:W2:Y:S04]  /*e6b0*/  @P0 LDG.E.U16 R10, [R4.64] ;  /* 0x00000006040a0981 */ /* 0x010ea8000c1e1500 */
        /* <DEDUP_REMOVED lines=17> */
[----:B------:R-:W2:Y:S01]  /*e7d0*/  @P1 LDG.E.U16 R10, [R4.64] ;  /* 0x00000006040a1981 */ /* 0x000ea2000c1e1500 */
[----:B------:R-:W-:-:S03]  /*e7e0*/  ISETP.GT.AND P0, PT, R3, 0x37, PT ;  /* 0x000000370300780c */ /* 0x000fc60003f04270 */
        /* <DEDUP_REMOVED lines=14> */
[----:B----4-:R-:W-:-:S04]  /*e8d0*/  @P0 LOP3.LUT R5, R5, R4, RZ, 0x3c, !PT ;  /* 0x0000000405050212 */ /* 0x010fc800078e3cff */
[----:B------:R-:W-:-:S04]  /*e8e0*/  @P0 LOP3.LUT R4, R5, R4, RZ, 0x3c, !PT ;  /* 0x0000000405040212 */ /* 0x000fc800078e3cff */
[----:B------:R-:W-:-:S05]  /*e8f0*/  @P0 LOP3.LUT R5, R5, R4, RZ, 0x3c, !PT ;  /* 0x0000000405050212 */ /* 0x000fca00078e3cff */
[----:B------:R-:W4:Y:S01]  /*e900*/  @P0 LDG.E.U16 R11, [R4.64] ;  /* 0x00000006040b0981 */ /* 0x000f22000c1e1500 */
[C---:B------:R-:W-:Y:S02]  /*e910*/  ISETP.GT.AND P1, PT, R3.reuse, 0x39, PT ;  /* 0x000000390300780c */ /* 0x040fe40003f24270 */
[----:B--2---:R-:W-:Y:S01]  /*e920*/  PRMT R10, RZ, 0x7610, R10 ;  /* 0x00007610ff0a7816 */ /* 0x004fe2000000000a */
[----:B----4-:R0:W-:Y:S04]  /*e930*/  STL [R1+0xfc], R11 ;  /* 0x0000fc0b01007387 */ /* 0x0101e80000100800 */
[----:B0-----:R-:W2:Y:S04]  /*e940*/  LDL.LU R11, [R1+0x1efc] ;  /* 0x001efc00010b7983 */ /* 0x001ea80000300800 */
[----:B------:R-:W4:Y:S02]  /*e950*/  LDL R5, [R1+0x7d8] ;  /* 0x0007d80001057983 */ /* 0x000f240000100800 */
[----:B---3--:R-:W-:Y:S01]  /*e960*/  @P1 IMAD.MOV.U32 R4, RZ, RZ, R20 ;  /* 0x000000ffff041224 */ /* 0x008fe200078e0014 */
[----:B------:R-:W-:-:S02]  /*e970*/  ISETP.GT.AND P0, PT, R3, 0x3a, PT ;  /* 0x0000003a0300780c */ /* 0x000fc40003f04270 */
[----:B------:R-:W-:Y:S01]  /*e980*/  PRMT R29, RZ, 0x7610, R29 ;  /* 0x00007610ff1d7816 */ /* 0x000fe2000000001d */
[----:B------:R-:W3:Y:S04]  /*e990*/  LDL R20, [R1+0x7b4] ;  /* 0x0007b40001147983 */ /* 0x000ee80000100800 */
[----:B----4-:R0:W4:Y:S04]  /*e9a0*/  @P1 LDG.E.U16 R10, [R4.64] ;  /* 0x00000006040a1981 */ /* 0x010128000c1e1500 */
[----:B0-----:R-:W3:Y:S04]  /*e9b0*/  LDL R4, [R1+0x7d0] ;  /* 0x0007d00001047983 */ /* 0x001ee80000100800 */
[----:B------:R-:W3:Y:S01]  /*e9c0*/  LDL R5, [R1+0x7d4] ;  /* 0x0007d40001057983 */ /* 0x000ee20000100800 */
[----:B--2---:R-:W-:-:S02]  /*e9d0*/  PRMT R11, RZ, 0x7610, R11 ;  /* 0x00007610ff0b7816 */ /* 0x004fc4000000000b */
[----:B---3--:R-:W-:-:S04]  /*e9e0*/  @P1 LOP3.LUT R5, R5, R4, RZ, 0x3c, !PT ;  /* 0x0000000405051212 */ /* 0x008fc800078e3cff */
[----:B------:R-:W-:-:S04]  /*e9f0*/  @P1 LOP3.LUT R4, R5, R4, RZ, 0x3c, !PT ;  /* 0x0000000405041212 */ /* 0x000fc800078e3cff */
[----:B------:R-:W-:-:S05]  /*ea00*/  @P1 LOP3.LUT R5, R5, R4, RZ, 0x3c, !PT ;  /* 0x0000000405051212 */ /* 0x000fca00078e3cff */
[----:B------:R0:W2:Y:S04]  /*ea10*/  @P1 LDG.E.U16 R11, [R4.64] ;  /* 0x00000006040b1981 */ /* 0x0000a8000c1e1500 */
[----:B0-----:R-:W3:Y:S04]  /*ea20*/  LDL R4, [R1+0x7c8] ;  /* 0x0007c80001047983 */ /* 0x001ee80000100800 */
        /* <DEDUP_REMOVED lines=16> */
[----:B------:R-:W-:Y:S02]  /*eb30*/  ISETP.GT.AND P1, PT, R3, 0x3b, PT ;  /* 0x0000003b0300780c */ /* 0x000fe40003f24270 */
[----:B---3--:R-:W-:-:S11]  /*eb40*/  PRMT R29, RZ, 0x7610, R29 ;  /* 0x00007610ff1d7816 */ /* 0x008fd6000000001d */
[----:B--2---:R-:W-:-:S04]  /*eb50*/  @P1 LOP3.LUT R5, R5, R4, RZ, 0x3c, !PT ;  /* 0x0000000405051212 */ /* 0x004fc800078e3cff */
[----:B------:R-:W-:-:S04]  /*eb60*/  @P1 LOP3.LUT R4, R5, R4, RZ, 0x3c, !PT ;  /* 0x0000000405041212 */ /* 0x000fc800078e3cff */
[----:B------:R-:W-:-:S05]  /*eb70*/  @P1 LOP3.LUT R5, R5, R4, RZ, 0x3c, !PT ;  /* 0x0000000405051212 */ /* 0x000fca00078e3cff */
[----:B------:R-:W2:Y:S04]  /*eb80*/  @P1 LDG.E.U16 R29, [R4.64] ;  /* 0x00000006041d1981 */ /* 0x000ea8000c1e1500 */
[----:B------:R-:W-:Y:S04]  /*eb90*/  STL [R1+0x1e64], R2 ;  /* 0x001e640201007387 */ /* 0x000fe80000100800 */
[----:B--2---:R0:W-:Y:S04]  /*eba0*/  STL [R1+0xf0], R29 ;  /* 0x0000f01d01007387 */ /* 0x0041e80000100800 */
[----:B0-----:R-:W2:Y:S04]  /*ebb0*/  LDL.LU R29, [R1+0x1ef4] ;  /* 0x001ef400011d7983 */ /* 0x001ea80000300800 */
[----:B------:R-:W3:Y:S01]  /*ebc0*/  LDL R5, [R1+0x7b0] ;  /* 0x0007b00001057983 */ /* 0x000ee20000100800 */
[----:B------:R-:W-:-:S03]  /*ebd0*/  @P1 IMAD.MOV.U32 R4, RZ, RZ, R20 ;  /* 0x000000ffff041224 */ /* 0x000fc600078e0014 */
[----:B------:R-:W4:Y:S01]  /*ebe0*/  LDL R20, [R1+0x78c] ;  /* 0x00078c0001147983 */ /* 0x000f220000100800 */
[----:B--2---:R-:W-:-:S06]  /*ebf0*/  PRMT R29, RZ, 0x7610, R29 ;  /* 0x00007610ff1d7816 */ /* 0x004fcc000000001d */
[----:B---3--:R-:W2:Y:S01]  /*ec00*/  @P1 LDG.E.U16 R29, [R4.64] ;  /* 0x00000006041d1981 */ /* 0x008ea2000c1e1500 */
[----:B------:R-:W-:-:S03]  /*ec10*/  ISETP.GT.AND P0, PT, R3, 0x3c, PT ;  /* 0x0000003c0300780c */ /* 0x000fc60003f04270 */
        /* <DEDUP_REMOVED lines=17> */
[----:B------:R-:W2:Y:S01]  /*ed30*/  @P0 LDG.E.U16 R29, [R4.64] ;  /* 0x00000006041d0981 */ /* 0x000ea2000c1e1500 */
        /* <DEDUP_REMOVED lines=19> */
[----:B------:R-:W-:Y:S02]  /*ee70*/  ISETP.GT.AND P0, PT, R3, 0x3e, PT ;  /* 0x0000003e0300780c */ /* 0x000fe40003f04270 */
[----:B------:R-:W-:Y:S01]  /*ee80*/  PRMT R0, RZ, 0x7610, R0 ;  /* 0x00007610ff007816 */ /* 0x000fe20000000000 */
[----:B--2---:R0:W-:Y:S04]  /*ee90*/  STL [R1+0xdc], R29 ;  /* 0x0000dc1d01007387 */ /* 0x0041e80000100800 */
[----:B0-----:R-:W2:Y:S04]  /*eea0*/  LDL.LU R29, [R1+0x1ee0] ;  /* 0x001ee000011d7983 */ /* 0x001ea80000300800 */
[----:B------:R-:W3:Y:S02]  /*eeb0*/  LDL R5, [R1+0x788] ;  /* 0x0007880001057983 */ /* 0x000ee40000100800 */
[----:B----4-:R-:W-:-:S05]  /*eec0*/  @P0 IMAD.MOV.U32 R4, RZ, RZ, R20 ;  /* 0x000000ffff040224 */ /* 0x010fca00078e0014 */
[----:B---3--:R0:W3:Y:S04]  /*eed0*/  @P0 LDG.E.U16 R0, [R4.64] ;  /* 0x0000000604000981 */ /* 0x0080e8000c1e1500 */
[----:B0-----:R-:W4:Y:S04]  /*eee0*/  LDL R4, [R1+0x780] ;  /* 0x0007800001047983 */ /* 0x001f280000100800 */
[----:B---3--:R-:W-:Y:S04]  /*eef0*/  STL [R1+0xd8], R0 ;  /* 0x0000d80001007387 */ /* 0x008fe80000100800 */
[----:B------:R-:W4:Y:S01]  /*ef00*/  LDL R5, [R1+0x784] ;  /* 0x0007840001057983 */ /* 0x000f220000100800 */
[----:B--2---:R-:W-:-:S03]  /*ef10*/  PRMT R29, RZ, 0x7610, R29 ;  /* 0x00007610ff1d7816 */ /* 0x004fc6000000001d */
[----:B------:R-:W2:Y:S01]  /*ef20*/  LDL R20, [R1+0xb7c] ;  /* 0x000b7c0001147983 */ /* 0x000ea20000100800 */
[----:B----4-:R-:W-:-:S04]  /*ef30*/  @P0 LOP3.LUT R5, R5, R4, RZ, 0x3c, !PT ;  /* 0x0000000405050212 */ /* 0x010fc800078e3cff */
[----:B------:R-:W-:-:S04]  /*ef40*/  @P0 LOP3.LUT R4, R5, R4, RZ, 0x3c, !PT ;  /* 0x0000000405040212 */ /* 0x000fc800078e3cff */
[----:B------:R-:W-:-:S05]  /*ef50*/  @P0 LOP3.LUT R5, R5, R4, RZ, 0x3c, !PT ;  /* 0x0000000405050212 */ /* 0x000fca00078e3cff */
[----:B------:R-:W3:Y:S01]  /*ef60*/  @P0 LDG.E.U16 R29, [R4.64] ;  /* 0x00000006041d0981 */ /* 0x000ee2000c1e1500 */
[----:B------:R-:W-:-:S03]  /*ef70*/  ISETP.GT.AND P1, PT, R3, 0x3f, PT ;  /* 0x0000003f0300780c */ /* 0x000fc60003f24270 */
[----:B---3--:R0:W-:Y:S04]  /*ef80*/  STL [R1+0xd4], R29 ;  /* 0x0000d41d01007387 */ /* 0x0081e80000100800 */
[----:B0-----:R-:W3:Y:S04]  /*ef90*/  LDL.LU R29, [R1+0x1edc] ;  /* 0x001edc00011d7983 */ /* 0x001ee80000300800 */
[----:B------:R-:W4:Y:S04]  /*efa0*/  LDL R4, [R1+0x778] ;  /* 0x0007780001047983 */ /* 0x000f280000100800 */
[----:B------:R-:W4:Y:S04]  /*efb0*/  LDL R5, [R1+0x77c] ;  /* 0x00077c0001057983 */ /* 0x000f280000100800 */
[----:B------:R-:W0:Y:S01]  /*efc0*/  S2R R0, SR_TID.X ;  /* 0x0000000000007919 */ /* 0x000e220000002100 */
[----:B---3--:R-:W-:-:S02]  /*efd0*/  PRMT R29, RZ, 0x7610, R29 ;  /* 0x00007610ff1d7816 */ /* 0x008fc4000000001d */
[----:B----4-:R-:W-:-:S04]  /*efe0*/  @P1 LOP3.LUT R5, R5, R4, RZ, 0x3c, !PT ;  /* 0x0000000405051212 */ /* 0x010fc800078e3cff */
[----:B------:R-:W-:-:S04]  /*eff0*/  @P1 LOP3.LUT R4, R5, R4, RZ, 0x3c, !PT ;  /* 0x0000000405041212 */ /* 0x000fc800078e3cff */
[----:B------:R-:W-:-:S05]  /*f000*/  @P1 LOP3.LUT R5, R5, R4, RZ, 0x3c, !PT ;  /* 0x0000000405051212 */ /* 0x000fca00078e3cff */
[----:B------:R-:W3:Y:S01]  /*f010*/  @P1 LDG.E.U16 R29, [R4.64] ;  /* 0x00000006041d1981 */ /* 0x000ee2000c1e1500 */
[----:B0-----:R-:W-:-:S03]  /*f020*/  LOP3.LUT R0, R0, 0x3f, RZ, 0xc0, !PT ;  /* 0x0000003f00007812 */ /* 0x001fc600078ec0ff */
[----:B------:R-:W-:Y:S04]  /*f030*/  STL [R1+0x1e68], R3 ;  /* 0x001e680301007387 */ /* 0x000fe80000100800 */
[----:B------:R-:W-:Y:S04]  /*f040*/  STL [R1+0x1e2c], R0 ;  /* 0x001e2c0001007387 */ /* 0x000fe80000100800 */
[----:B---3--:R0:W-:Y:S04]  /*f050*/  STL [R1+0xd0], R29 ;  /* 0x0000d01d01007387 */ /* 0x0081e80000100800 */
[----:B0-----:R-:W3:Y:S04]  /*f060*/  LDL.LU R29, [R1+0x1ed8] ;  /* 0x001ed800011d7983 */ /* 0x001ee80000300800 */
[----:B------:R-:W4:Y:S04]  /*f070*/  LDL R4, [R1+0x770] ;  /* 0x0007700001047983 */ /* 0x000f280000100800 */
[----:B------:R-:W4:Y:S01]  /*f080*/  LDL R5, [R1+0x774] ;  /* 0x0007740001057983 */ /* 0x000f220000100800 */
[----:B------:R-:W-:-:S02]  /*f090*/  PRMT R21, RZ, 0x7610, R21 ;  /* 0x00007610ff157816 */ /* 0x000fc40000000015 */
[----:B------:R-:W-:Y:S02]  /*f0a0*/  ISETP.GE.AND P0, PT, R0, R3, PT ;  /* 0x000000030000720c */ /* 0x000fe40003f06270 */
[----:B----4-:R-:W-:-:S04]  /*f0b0*/  @P1 LOP3.LUT R5, R5, R4, RZ, 0x3c, !PT ;  /* 0x0000000405051212 */ /* 0x010fc800078e3cff */
[----:B------:R-:W-:-:S04]  /*f0c0*/  @P1 LOP3.LUT R4, R5, R4, RZ, 0x3c, !PT ;  /* 0x0000000405041212 */ /* 0x000fc800078e3cff */
[----:B------:R-:W-:-:S05]  /*f0d0*/  @P1 LOP3.LUT R5, R5, R4, RZ, 0x3c, !PT ;  /* 0x0000000405051212 */ /* 0x000fca00078e3cff */
[----:B------:R0:W4:Y:S04]  /*f0e0*/  @P1 LDG.E.U16 R21, [R4.64] ;  /* 0x0000000604151981 */ /* 0x000128000c1e1500 */
[----:B0-----:R-:W3:Y:S01]  /*f0f0*/  LDL R5, [R1+0xb78] ;  /* 0x000b780001057983 */ /* 0x001ee20000100800 */
[----:B------:R-:W-:Y:S01]  /*f100*/  PRMT R28, RZ, 0x7610, R28 ;  /* 0x00007610ff1c7816 */ /* 0x000fe2000000001c */
[----:B--2---:R-:W-:Y:S02]  /*f110*/  @!P0 IMAD.MOV.U32 R4, RZ, RZ, R20 ;  /* 0x000000ffff048224 */ /* 0x004fe400078e0014 */
[----:B------:R-:W-:Y:S06]  /*f120*/  BAR.SYNC.DEFER_BLOCKING 0x0 ;  /* 0x0000000000007b1d */ /* 0x000fec0000010000 */
[----:B----4-:R0:W-:Y:S04]  /*f130*/  STL [R1+0xcc], R21 ;  /* 0x0000cc1501007387 */ /* 0x0101e80000100800 */
[----:B0-----:R-:W2:Y:S04]  /*f140*/  LDL.LU R21, [R1+0x10] ;  /* 0x0000100001157983 */ /* 0x001ea80000300800 */
[----:B------:R-:W4:Y:S04]  /*f150*/  LDL.LU R20, [R1+0x14] ;  /* 0x0000140001147983 */ /* 0x000f280000300800 */
[----:B---3--:R0:W3:Y:S04]  /*f160*/  @!P0 LDG.E.U16 R28, [R4.64] ;  /* 0x00000006041c8981 */ /* 0x0080e8000c1e1500 */
[----:B0-----:R-:W2:Y:S04]  /*f170*/  LDL R4, [R1+0x76c] ;  /* 0x00076c0001047983 */ /* 0x001ea80000100800 */
[----:B------:R-:W2:Y:S01]  /*f180*/  LDL R5, [R1+0xb74] ;  /* 0x000b740001057983 */ /* 0x000ea20000100800 */
[----:B------:R-:W-:-:S03]  /*f190*/  PRMT R25, RZ, 0x7610, R25 ;  /* 0x00007610ff197816 */ /* 0x000fc60000000019 */
[----:B---3--:R-:W-:Y:S01]  /*f1a0*/  STL [R1+0x1e04], R28 ;  /* 0x001e041c01007387 */ /* 0x008fe20000100800 */
[----:B--2---:R-:W-:-:S04]  /*f1b0*/  @!P0 LOP3.LUT R5, R5, R4, RZ, 0x3c, !PT ;  /* 0x0000000405058212 */ /* 0x004fc800078e3cff */
[----:B------:R-:W-:-:S04]  /*f1c0*/  @!P0 LOP3.LUT R4, R5, R4, RZ, 0x3c, !PT ;  /* 0x0000000405048212 */ /* 0x000fc800078e3cff */
[----:B------:R-:W-:Y:S01]  /*f1d0*/  @!P0 LOP3.LUT R5, R5, R4, RZ, 0x3c, !PT ;  /* 0x0000000405058212 */ /* 0x000fe200078e3cff */
[----:B------:R-:W-:Y:S04]  /*f1e0*/  STL [R1+0x1e6c], R28 ;  /* 0x001e6c1c01007387 */ /* 0x000fe80000100800 */
[----:B------:R0:W2:Y:S04]  /*f1f0*/  @!P0 LDG.E.U16 R25, [R4.64] ;  /* 0x0000000604198981 */ /* 0x0000a8000c1e1500 */
[----:B0-----:R-:W3:Y:S04]  /*f200*/  LDL R4, [R1+0xb64] ;  /* 0x000b640001047983 */ /* 0x001ee80000100800 */
[----:B------:R-:W3:Y:S01]  /*f210*/  LDL R5, [R1+0xd4c] ;  /* 0x000d4c0001057983 */ /* 0x000ee20000100800 */
[----:B------:R-:W-:-:S03]  /*f220*/  PRMT R24, RZ, 0x7610, R24 ;  /* 0x00007610ff187816 */ /* 0x000fc60000000018 */
[----:B--2---:R0:W-:Y:S04]  /*f230*/  STL [R1+0xc4], R25 ;  /* 0x0000c41901007387 */ /* 0x0041e80000100800 */
[----:B0-----:R-:W2:Y:S01]  /*f240*/  LDL.LU R25, [R1] ;  /* 0x0000000001197983 */ /* 0x001ea20000300800 */
[----:B---3--:R-:W-:-:S04]  /*f250*/  @!P0 LOP3.LUT R5, R5, R4, RZ, 0x3c, !PT ;  /* 0x0000000405058212 */ /* 0x008fc800078e3cff */
[----:B------:R-:W-:-:S04]  /*f260*/  @!P0 LOP3.LUT R4, R5, R4, RZ, 0x3c, !PT ;  /* 0x0000000405048212 */ /* 0x000fc800078e3cff */
[----:B------:R-:W-:-:S05]  /*f270*/  @!P0 LOP3.LUT R5, R5, R4, RZ, 0x3c, !PT ;  /* 0x0000000405058212 */ /* 0x000fca00078e3cff */
[----:B------:R0:W3:Y:S04]  /*f280*/  @!P0 LDG.E.U16 R24, [R4.64] ;  /* 0x0000000604188981 */ /* 0x0000e8000c1e1500 */
[----:B0-----:R-:W2:Y:S04]  /*f290*/  LDL R4, [R1+0xd30] ;  /* 0x000d300001047983 */ /* 0x001ea80000100800 */
[----:B------:R-:W2:Y:S01]  /*f2a0*/  LDL R5, [R1+0xd34] ;  /* 0x000d340001057983 */ /* 0x000ea20000100800 */
[----:B------:R-:W-:Y:S02]  /*f2b0*/  PRMT R29, RZ, 0x7610, R29 ;  /* 0x00007610ff1d7816 */ /* 0x000fe4000000001d */
[----:B--2---:R-:W-:-:S04]  /*f2c0*/  @!P0 LOP3.LUT R5, R5, R4, RZ, 0x3c, !PT ;  /* 0x0000000405058212 */ /* 0x004fc800078e3cff */
[----:B------:R-:W-:-:S04]  /*f2d0*/  @!P0 LOP3.LUT R4, R5, R4, RZ, 0x3c, !PT ;  /* 0x0000000405048212 */ /* 0x000fc800078e3cff */
[----:B------:R-:W-:-:S05]  /*f2e0*/  @!P0 LOP3.LUT R5, R5, R4, RZ, 0x3c, !PT ;  /* 0x0000000405058212 */ /* 0x000fca00078e3cff */
[----:B------:R-:W2:Y:S04]  /*f2f0*/  @!P0 LDG.E.U16 R29, [R4.64] ;  /* 0x00000006041d8981 */ /* 0x000ea8000c1e1500 */
[----:B---3--:R0:W-:Y:S04]  /*f300*/  STL [R1+0xbc], R24 ;  /* 0x0000bc1801007387 */ /* 0x0081e80000100800 */
[----:B0-----:R-:W3:Y:S04]  /*f310*/  LDL.LU R24, [R1+0x4] ;  /* 0x0000040001187983 */ /* 0x001ee80000300800 */
[----:B--2---:R0:W-:Y:S04]  /*f320*/  STL [R1+0xb4], R29 ;  /* 0x0000b41d01007387 */ /* 0x0041e80000100800 */
[----:B0-----:R-:W2:Y:S04]  /*f330*/  LDL.LU R29, [R1+0x1ed4] ;  /* 0x001ed400011d7983 */ /* 0x001ea80000300800 */
[----:B------:R-:W3:Y:S04]  /*f340*/  LDL R4, [R1+0xd10] ;  /* 0x000d100001047983 */ /* 0x000ee80000100800 */
[----:B------:R-:W3:Y:S01]  /*f350*/  LDL R5, [R1+0xd14] ;  /* 0x000d140001057983 */ /* 0x000ee20000100800 */
[----:B--2---:R-:W-:-:S02]  /*f360*/  PRMT R29, RZ, 0x7610, R29 ;  /* 0x00007610ff1d7816 */ /* 0x004fc4000000001d */
[----:B---3--:R-:W-:-:S04]  /*f370*/  @!P0 LOP3.LUT R5, R5, R4, RZ, 0x3c, !PT ;  /* 0x0000000405058212 */ /* 0x008fc800078e3cff */
[----:B------:R-:W-:-:S04]  /*f380*/  @!P0 LOP3.LUT R4, R5, R4, RZ, 0x3c, !PT ;  /* 0x0000000405048212 */ /* 0x000fc800078e3cff */
[----:B------:R-:W-:-:S05]  /*f390*/  @!P0 LOP3.LUT R5, R5, R4, RZ, 0x3c, !PT ;  /* 0x0000000405058212 */ /* 0x000fca00078e3cff */
[----:B------:R-:W2:Y:S04]  /*f3a0*/  @!P0 LDG.E.U16 R29, [R4.64] ;  /* 0x00000006041d8981 */ /* 0x000ea8000c1e1500 */
        /* <DEDUP_REMOVED lines=28> */
[----:B------:R-:W2:Y:S04]  /*f570*/  LDL R4, [R1+0xc90] ;  /* 0x000c900001047983 */ /* 0x000ea80000100800 */
[----:B------:R-:W2:Y:S04]  /*f580*/  LDL R5, [R1+0xc94] ;  /* 0x000c940001057983 */ /* 0x000ea80000100800 */
[----:B0-----:R-:W0:Y:S02]  /*f590*/  S2R R29, SR_TID.X ;  /* 0x00000000001d7919 */ /* 0x001e240000002100 */
[----:B0-----:R-:W-:-:S05]  /*f5a0*/  LOP3.LUT R29, R29, 0x7f, RZ, 0xc0, !PT ;  /* 0x0000007f1d1d7812 */ /* 0x001fca00078ec0ff */
[----:B------:R-:W-:-:S05]  /*f5b0*/  IMAD.SHL.U32 R29, R29, 0x2, RZ ;  /* 0x000000021d1d7824 */ /* 0x000fca00078e00ff */
[----:B------:R0:W-:Y:S02]  /*f5c0*/  STS.U16 [R29], R21 ;  /* 0x000000151d007388 */ /* 0x0001e40000000400 */
[----:B0-----:R-:W-:Y:S02]  /*f5d0*/  PRMT R29, RZ, 0x7610, R29 ;  /* 0x00007610ff1d7816 */ /* 0x001fe4000000001d */
[----:B------:R-:W3:Y:S01]  /*f5e0*/  LDL.LU R21, [R1+0x1ec4] ;  /* 0x001ec40001157983 */ /* 0x000ee20000300800 */
[----:B--2---:R-:W-:-:S04]  /*f5f0*/  @!P0 LOP3.LUT R5, R5, R4, RZ, 0x3c, !PT ;  /* 0x0000000405058212 */ /* 0x004fc800078e3cff */
[----:B------:R-:W-:-:S04]  /*f600*/  @!P0 LOP3.LUT R4, R5, R4, RZ, 0x3c, !PT ;  /* 0x0000000405048212 */ /* 0x000fc800078e3cff */
[----:B------:R-:W-:-:S05]  /*f610*/  @!P0 LOP3.LUT R5, R5, R4, RZ, 0x3c, !PT ;  /* 0x0000000405058212 */ /* 0x000fca00078e3cff */
[----:B------:R-:W2:Y:S04]  /*f620*/  @!P0 LDG.E.U16 R29, [R4.64] ;  /* 0x00000006041d8981 */ /* 0x000ea8000c1e1500 */
[----:B--2---:R0:W-:Y:S04]  /*f630*/  STL [R1+0xa0], R29 ;  /* 0x0000a01d01007387 */ /* 0x0041e80000100800 */
[----:B------:R-:W2:Y:S04]  /*f640*/  LDL R4, [R1+0xc70] ;  /* 0x000c700001047983 */ /* 0x000ea80000100800 */
[----:B------:R-:W2:Y:S04]  /*f650*/  LDL R5, [R1+0xc74] ;  /* 0x000c740001057983 */ /* 0x000ea80000100800 */
[----:B0-----:R-:W0:Y:S01]  /*f660*/  S2R R29, SR_TID.X ;  /* 0x00000000001d7919 */ /* 0x001e220000002100 */
[----:B------:R-:W-:-:S02]  /*f670*/  PRMT R26, RZ, 0x7610, R26 ;  /* 0x00007610ff1a7816 */ /* 0x000fc4000000001a */
[----:B0-----:R-:W-:-:S05]  /*f680*/  LOP3.LUT R29, R29, 0x7f, RZ, 0xc0, !PT ;  /* 0x0000007f1d1d7812 */ /* 0x001fca00078ec0ff */
[----:B------:R-:W-:-:S05]  /*f690*/  IMAD.SHL.U32 R29, R29, 0x2, RZ ;  /* 0x000000021d1d7824 */ /* 0x000fca00078e00ff */
[----:B----4-:R0:W-:Y:S04]  /*f6a0*/  STS.U16 [R29+0x100], R20 ;  /* 0x000100141d007388 */ /* 0x0101e80000000400 */
[----:B0-----:R-:W4:Y:S01]  /*f6b0*/  LDL.LU R20, [R1+0x1ec0] ;  /* 0x001ec00001147983 */ /* 0x001f220000300800 */
[----:B--2---:R-:W-:-:S04]  /*f6c0*/  @!P0 LOP3.LUT R5, R5, R4, RZ, 0x3c, !PT ;  /* 0x0000000405058212 */ /* 0x004fc800078e3cff */
[----:B------:R-:W-:-:S04]  /*f6d0*/  @!P0 LOP3.LUT R4, R5, R4, RZ, 0x3c, !PT ;  /* 0x0000000405048212 */ /* 0x000fc800078e3cff */
[----:B------:R-:W-:-:S05]  /*f6e0*/  @!P0 LOP3.LUT R5, R5, R4, RZ, 0x3c, !PT ;  /* 0x0000000405058212 */ /* 0x000fca00078e3cff */
[----:B------:R0:W2:Y:S04]  /*f6f0*/  @!P0 LDG.E.U16 R26, [R4.64] ;  /* 0x00000006041a8981 */ /* 0x0000a8000c1e1500 */
[----:B0-----:R-:W2:Y:S04]  /*f700*/  LDL R4, [R1+0xc50] ;  /* 0x000c500001047983 */ /* 0x001ea80000100800 */
[----:B------:R-:W2:Y:S04]  /*f710*/  LDL R5, [R1+0xc54] ;  /* 0x000c540001057983 */ /* 0x000ea80000100800 */
[----:B------:R0:W-:Y:S02]  /*f720*/  STS.U16 [R29+0x1000], R25 ;  /* 0x001000191d007388 */ /* 0x0001e40000000400 */
[----:B0-----:R-:W-:-:S02]  /*f730*/  PRMT R29, RZ, 0x7610, R29 ;  /* 0x00007610ff1d7816 */ /* 0x001fc4000000001d */
[----:B--2---:R-:W-:-:S04]  /*f740*/  @!P0 LOP3.LUT R5, R5, R4, RZ, 0x3c, !PT ;  /* 0x0000000405058212 */ /* 0x004fc800078e3cff */
[----:B------:R-:W-:-:S04]  /*f750*/  @!P0 LOP3.LUT R4, R5, R4, RZ, 0x3c, !PT ;  /* 0x0000000405048212 */ /* 0x000fc800078e3cff */
[----:B------:R-:W-:-:S05]  /*f760*/  @!P0 LOP3.LUT R5, R5, R4, RZ, 0x3c, !PT ;  /* 0x0000000405058212 */ /* 0x000fca00078e3cff */
[----:B------:R-:W2:Y:S04]  /*f770*/  @!P0 LDG.E.U16 R29, [R4.64] ;  /* 0x00000006041d8981 */ /* 0x000ea8000c1e1500 */
[----:B------:R0:W-:Y:S04]  /*f780*/  STL [R1+0x9c], R26 ;  /* 0x00009c1a01007387 */ /* 0x0001e80000100800 */
[----:B0-----:R-:W3:Y:S04]  /*f790*/  LDL R26, [R1+0xbf4] ;  /* 0x000bf400011a7983 */ /* 0x001ee80000100800 */
[----:B------:R-:W3:Y:S04]  /*f7a0*/  LDL.LU R25, [R1+0x1ebc] ;  /* 0x001ebc0001197983 */ /* 0x000ee80000300800 */
[----:B--2---:R0:W-:Y:S04]  /*f7b0*/  STL [R1+0x98], R29 ;  /* 0x0000981d01007387 */ /* 0x0041e80000100800 */
[----:B------:R-:W2:Y:S04]  /*f7c0*/  LDL R4, [R1+0xc30] ;  /* 0x000c300001047983 */ /* 0x000ea80000100800 */
[----:B------:R-:W2:Y:S04]  /*f7d0*/  LDL R5, [R1+0xc34] ;  /* 0x000c340001057983 */ /* 0x000ea80000100800 */
[----:B0-----:R-:W0:Y:S02]  /*f7e0*/  S2R R29, SR_TID.X ;  /* 0x00000000001d7919 */ /* 0x001e240000002100 */
[----:B0-----:R-:W-:-:S05]  /*f7f0*/  LOP3.LUT R29, R29, 0x7f, RZ, 0xc0, !PT ;  /* 0x0000007f1d1d7812 */ /* 0x001fca00078ec0ff */
[----:B------:R-:W-:-:S05]  /*f800*/  IMAD.SHL.U32 R29, R29, 0x2, RZ ;  /* 0x000000021d1d7824 */ /* 0x000fca00078e00ff */
[----:B------:R0:W-:Y:S02]  /*f810*/  STS.U16 [R29+0x1100], R24 ;  /* 0x001100181d007388 */ /* 0x0001e40000000400 */
        /* <DEDUP_REMOVED lines=12> */
[----:B---3--:R0:W-:Y:S02]  /*f8e0*/  STS.U16 [R29+0x2000], R24 ;  /* 0x002000181d007388 */ /* 0x0081e40000000400 */
[----:B0-----:R-:W-:Y:S02]  /*f8f0*/  PRMT R29, RZ, 0x7610, R29 ;  /* 0x00007610ff1d7816 */ /* 0x001fe4000000001d */
[----:B--2---:R-:W-:-:S04]  /*f900*/  @!P0 LOP3.LUT R5, R5, R4, RZ, 0x3c, !PT ;  /* 0x0000000405058212 */ /* 0x004fc800078e3cff */
[----:B------:R-:W-:-:S04]  /*f910*/  @!P0 LOP3.LUT R4, R5, R4, RZ, 0x3c, !PT ;  /* 0x0000000405048212 */ /* 0x000fc800078e3cff */
[----:B------:R-:W-:-:S05]  /*f920*/  @!P0 LOP3.LUT R5, R5, R4, RZ, 0x3c, !PT ;  /* 0x0000000405058212 */ /* 0x000fca00078e3cff */
[----:B------:R-:W2:Y:S04]  /*f930*/  @!P0 LDG.E.U16 R29, [R4.64] ;  /* 0x00000006041d8981 */ /* 0x000ea8000c1e1500 */
[----:B------:R-:W-:Y:S04]  /*f940*/  STL [R1+0x1e70], R24 ;  /* 0x001e701801007387 */ /* 0x000fe80000100800 */
[----:B------:R-:W-:Y:S04]  /*f950*/  STL [R1+0x1e74], R24 ;  /* 0x001e741801007387 */ /* 0x000fe80000100800 */
[----:B--2---:R0:W-:Y:S04]  /*f960*/  STL [R1+0x90], R29 ;  /* 0x0000901d01007387 */ /* 0x0041e80000100800 */
[----:B------:R-:W2:Y:S01]  /*f970*/  LDL R5, [R1+0xbf0] ;  /* 0x000bf00001057983 */ /* 0x000ea20000100800 */
[----:B------:R-:W-:Y:S01]  /*f980*/  PRMT R18, RZ, 0x7610, R18 ;  /* 0x00007610ff127816 */ /* 0x000fe20000000012 */
[----:B------:R-:W-:-:S02]  /*f990*/  @!P0 IMAD.MOV.U32 R4, RZ, RZ, R26 ;  /* 0x000000ffff048224 */ /* 0x000fc400078e001a */
[----:B------:R-:W3:Y:S04]  /*f9a0*/  LDL R26, [R1+0xb60] ;  /* 0x000b6000011a7983 */ /* 0x000ee80000100800 */
[----:B0-----:R-:W0:Y:S04]  /*f9b0*/  S2R R29, SR_TID.X ;  /* 0x00000000001d7919 */ /* 0x001e280000002100 */
[----:B--2---:R1:W2:Y:S04]  /*f9c0*/  @!P0 LDG.E.U16 R18, [R4.64] ;  /* 0x0000000604128981 */ /* 0x0042a8000c1e1500 */
[----:B-1----:R-:W2:Y:S04]  /*f9d0*/  LDL R4, [R1+0xbd0] ;  /* 0x000bd00001047983 */ /* 0x002ea80000100800 */
[----:B------:R-:W2:Y:S01]  /*f9e0*/  LDL R5, [R1+0xbd4] ;  /* 0x000bd40001057983 */ /* 0x000ea20000100800 */
[----:B0-----:R-:W-:-:S05]  /*f9f0*/  LOP3.LUT R29, R29, 0x7f, RZ, 0xc0, !PT ;  /* 0x0000007f1d1d7812 */ /* 0x001fca00078ec0ff */
[----:B------:R-:W-:-:S05]  /*fa00*/  IMAD.SHL.U32 R29, R29, 0x2, RZ ;  /* 0x000000021d1d7824 */ /* 0x000fca00078e00ff */
[----:B------:R-:W-:Y:S04]  /*fa10*/  STS.U16 [R29+0x2100], R25 ;  /* 0x002100191d007388 */ /* 0x000fe80000000400 */
[----:B----4-:R0:W-:Y:S02]  /*fa20*/  STS.U16 [R29+0x3000], R20 ;  /* 0x003000141d007388 */ /* 0x0101e40000000400 */
[----:B0-----:R-:W-:Y:S02]  /*fa30*/  PRMT R29, RZ, 0x7610, R29 ;  /* 0x00007610ff1d7816 */ /* 0x001fe4000000001d */
[----:B--2---:R-:W-:-:S04]  /*fa40*/  @!P0 LOP3.LUT R5, R5, R4, RZ, 0x3c, !PT ;  /* 0x0000000405058212 */ /* 0x004fc800078e3cff */
[----:B------:R-:W-:-:S04]  /*fa50*/  @!P0 LOP3.LUT R4, R5, R4, RZ, 0x3c, !PT ;  /* 0x0000000405048212 */ /* 0x000fc800078e3cff */
[----:B------:R-:W-:-:S05]  /*fa60*/  @!P0 LOP3.LUT R5, R5, R4, RZ, 0x3c, !PT ;  /* 0x0000000405058212 */ /* 0x000fca00078e3cff */
[----:B------:R-:W2:Y:S04]  /*fa70*/  @!P0 LDG.E.U16 R29, [R4.64] ;  /* 0x00000006041d8981 */ /* 0x000ea8000c1e1500 */
[----:B------:R0:W-:Y:S04]  /*fa80*/  STL [R1+0x8c], R18 ;  /* 0x00008c1201007387 */ /* 0x0001e80000100800 */
[----:B0-----:R-:W4:Y:S04]  /*fa90*/  LDL R18, [R1+0xd48] ;  /* 0x000d480001127983 */ /* 0x001f280000100800 */
        /* <DEDUP_REMOVED lines=24> */
[----:B--2---:R-:W-:Y:S04]  /*fc20*/  STL [R1+0x80], R29 ;  /* 0x0000801d01007387 */ /* 0x004fe80000100800 */
[----:B------:R-:W2:Y:S04]  /*fc30*/  LDL R4, [R1+0xb70] ;  /* 0x000b700001047983 */ /* 0x000ea80000100800 */
[----:B------:R-:W2:Y:S01]  /*fc40*/  LDL R5, [R1+0xd58] ;  /* 0x000d580001057983 */ /* 0x000ea20000100800 */
[----:B------:R-:W-:-:S02]  /*fc50*/  PRMT R28, RZ, 0x7610, R28 ;  /* 0x00007610ff1c7816 */ /* 0x000fc4000000001c */
[----:B------:R-:W-:Y:S02]  /*fc60*/  PRMT R23, RZ, 0x7610, R23 ;  /* 0x00007610ff177816 */ /* 0x000fe40000000017 */
[----:B--2---:R-:W-:-:S04]  /*fc70*/  @!P0 LOP3.LUT R5, R5, R4, RZ, 0x3c, !PT ;  /* 0x0000000405058212 */ /* 0x004fc800078e3cff */
[----:B------:R-:W-:-:S04]  /*fc80*/  @!P0 LOP3.LUT R4, R5, R4, RZ, 0x3c, !PT ;  /* 0x0000000405048212 */ /* 0x000fc800078e3cff */
[----:B------:R-:W-:-:S05]  /*fc90*/  @!P0 LOP3.LUT R5, R5, R4, RZ, 0x3c, !PT ;  /* 0x0000000405058212 */ /* 0x000fca00078e3cff */
[----:B------:R4:W2:Y:S02]  /*fca0*/  @!P0 LDG.E.U16 R28, [R4.64] ;  /* 0x00000006041c8981 */ /* 0x0008a4000c1e1500 */
[----:B----4-:R-:W-:Y:S02]  /*fcb0*/  @!P0 IMAD.MOV.U32 R4, RZ, RZ, R18 ;  /* 0x000000ffff048224 */ /* 0x010fe400078e0012 */
[----:B---3--:R-:W-:Y:S02]  /*fcc0*/  @!P0 IMAD.MOV.U32 R5, RZ, RZ, R26 ;  /* 0x000000ffff058224 */ /* 0x008fe400078e001a */
[----:B------:R-:W3:Y:S04]  /*fcd0*/  LDL R26, [R1+0xcec] ;  /* 0x000cec00011a7983 */ /* 0x000ee80000100800 */
[----:B------:R-:W4:Y:S04]  /*fce0*/  LDL.LU R18, [R1+0x20] ;  /* 0x0000200001127983 */ /* 0x000f280000300800 */
[----:B------:R0:W3:Y:S04]  /*fcf0*/  @!P0 LDG.E.U16 R23, [R4.64] ;  /* 0x0000000604178981 */ /* 0x0000e8000c1e1500 */
[----:B0-----:R-:W4:Y:S04]  /*fd00*/  LDL R4, [R1+0xd28] ;  /* 0x000d280001047983 */ /* 0x001f280000100800 */
[----:B------:R-:W4:Y:S01]  /*fd10*/  LDL R5, [R1+0xd2c] ;  /* 0x000d2c0001057983 */ /* 0x000f220000100800 */
[----:B------:R-:W-:-:S03]  /*fd20*/  PRMT R22, RZ, 0x7610, R22 ;  /* 0x00007610ff167816 */ /* 0x000fc60000000016 */
[----:B--2---:R0:W-:Y:S04]  /*fd30*/  STL [R1+0x7c], R28 ;  /* 0x00007c1c01007387 */ /* 0x0041e80000100800 */
[----:B0-----:R-:W2:Y:S04]  /*fd40*/  LDL R28, [R1+0xccc] ;  /* 0x000ccc00011c7983 */ /* 0x001ea80000100800 */
[----:B---3--:R0:W-:Y:S04]  /*fd50*/  STL [R1+0x78], R23 ;  /* 0x0000781701007387 */ /* 0x0081e80000100800 */
[----:B0-----:R-:W3:Y:S01]  /*fd60*/  LDL.LU R23, [R1+0x24] ;  /* 0x0000240001177983 */ /* 0x001ee20000300800 */
[----:B----4-:R-:W-:-:S04]  /*fd70*/  @!P0 LOP3.LUT R5, R5, R4, RZ, 0x3c, !PT ;  /* 0x0000000405058212 */ /* 0x010fc800078e3cff */
[----:B------:R-:W-:-:S04]  /*fd80*/  @!P0 LOP3.LUT R4, R5, R4, RZ, 0x3c, !PT ;  /* 0x0000000405048212 */ /* 0x000fc800078e3cff */
[----:B------:R-:W-:-:S05]  /*fd90*/  @!P0 LOP3.LUT R5, R5, R4, RZ, 0x3c, !PT ;  /* 0x0000000405058212 */ /* 0x000fca00078e3cff */
[----:B------:R0:W4:Y:S04]  /*fda0*/  @!P0 LDG.E.U16 R22, [R4.64] ;  /* 0x0000000604168981 */ /* 0x000128000c1e1500 */
[----:B0-----:R-:W2:Y:S04]  /*fdb0*/  LDL R4, [R1+0xd08] ;  /* 0x000d080001047983 */ /* 0x001ea80000100800 */
[----:B------:R-:W2:Y:S01]  /*fdc0*/  LDL R5, [R1+0xd0c] ;  /* 0x000d0c0001057983 */ /* 0x000ea20000100800 */
[----:B------:R-:W-:-:S03]  /*fdd0*/  PRMT R27, RZ, 0x7610, R27 ;  /* 0x00007610ff1b7816 */ /* 0x000fc6000000001b */
[----:B----4-:R0:W-:Y:S04]  /*fde0*/  STL [R1+0x74], R22 ;  /* 0x0000741601007387 */ /* 0x0101e80000100800 */
[----:B0-----:R-:W4:Y:S01]  /*fdf0*/  LDL.LU R22, [R1+0x18] ;  /* 0x0000180001167983 */ /* 0x001f220000300800 */
[----:B--2---:R-:W-:-:S04]  /*fe00*/  @!P0 LOP3.LUT R5, R5, R4, RZ, 0x3c, !PT ;  /* 0x0000000405058212 */ /* 0x004fc800078e3cff */
[----:B------:R-:W-:-:S04]  /*fe10*/  @!P0 LOP3.LUT R4, R5, R4, RZ, 0x3c, !PT ;  /* 0x0000000405048212 */ /* 0x000fc800078e3cff */
[----:B------:R-:W-:-:S05]  /*fe20*/  @!P0 LOP3.LUT R5, R5, R4, RZ, 0x3c, !PT ;  /* 0x0000000405058212 */ /* 0x000fca00078e3cff */
[----:B------:R0:W2:Y:S04]  /*fe30*/  @!P0 LDG.E.U16 R27, [R4.64] ;  /* 0x00000006041b8981 */ /* 0x0000a8000c1e1500 */
[----:B0-----:R-:W3:Y:S01]  /*fe40*/  LDL R5, [R1+0xce8] ;  /* 0x000ce80001057983 */ /* 0x001ee20000100800 */
[----:B------:R-:W-:Y:S01]  /*fe50*/  PRMT R24, RZ, 0x7610, R24 ;  /* 0x00007610ff187816 */ /* 0x000fe20000000018 */
[----:B------:R-:W-:Y:S02]  /*fe60*/  @!P0 IMAD.MOV.U32 R4, RZ, RZ, R26 ;  /* 0x000000ffff048224 */ /* 0x000fe400078e001a */
[----:B------:R-:W0:Y:S04]  /*fe70*/  S2R R29, SR_TID.X ;  /* 0x00000000001d7919 */ /* 0x000e280000002100 */
[----:B--2---:R1:W-:Y:S04]  /*fe80*/  STL [R1+0x70], R27 ;  /* 0x0000701b01007387 */ /* 0x0043e80000100800 */
[----:B-1----:R-:W2:Y:S04]  /*fe90*/  LDL.LU R27, [R1+0x1c] ;  /* 0x00001c00011b7983 */ /* 0x002ea80000300800 */
[----:B---3--:R1:W3:Y:S04]  /*fea0*/  @!P0 LDG.E.U16 R24, [R4.64] ;  /* 0x0000000604188981 */ /* 0x0082e8000c1e1500 */
[----:B-1----:R-:W2:Y:S01]  /*feb0*/  LDL R5, [R1+0xcc8] ;  /* 0x000cc80001057983 */ /* 0x002ea20000100800 */
[----:B0-----:R-:W-:Y:S01]  /*fec0*/  LOP3.LUT R29, R29, 0x7f, RZ, 0xc0, !PT ;  /* 0x0000007f1d1d7812 */ /* 0x001fe200078ec0ff */
[----:B------:R-:W-:-:S02]  /*fed0*/  @!P0 IMAD.MOV.U32 R4, RZ, RZ, R28 ;  /* 0x000000ffff048224 */ /* 0x000fc400078e001c */
[----:B------:R-:W3:Y:S02]  /*fee0*/  LDL.LU R26, [R1+0x8] ;  /* 0x00000800011a7983 */ /* 0x000ee40000300800 */
[----:B------:R-:W-:-:S05]  /*fef0*/  IMAD.SHL.U32 R29, R29, 0x2, RZ ;  /* 0x000000021d1d7824 */ /* 0x000fca00078e00ff */
[----:B------:R-:W-:Y:S04]  /*ff00*/  STS.U16 [R29+0x4100], R17 ;  /* 0x004100111d007388 */ /* 0x000fe80000000400 */
[----:B------:R-:W-:Y:S04]  /*ff10*/  STS.U16 [R29+0x5000], R13 ;  /* 0x0050000d1d007388 */ /* 0x000fe80000000400 */
[----:B------:R-:W-:Y:S04]  /*ff20*/  STS.U16 [R29+0x5100], R12 ;  /* 0x0051000c1d007388 */ /* 0x000fe80000000400 */
[----:B------:R-:W-:Y:S04]  /*ff30*/  STS.U16 [R29+0x6000], R9 ;  /* 0x006000091d007388 */ /* 0x000fe80000000400 */
[----:B------:R-:W-:Y:S04]  /*ff40*/  STS.U16 [R29+0x6100], R8 ;  /* 0x006100081d007388 */ /* 0x000fe80000000400 */
[----:B------:R0:W-:Y:S02]  /*ff50*/  STS.U16 [R29+0x7000], R7 ;  /* 0x007000071d007388 */ /* 0x0001e40000000400 */
[----:B0-----:R-:W-:-:S06]  /*ff60*/  PRMT R29, RZ, 0x7610, R29 ;  /* 0x00007610ff1d7816 */ /* 0x001fcc000000001d */
[----:B--2---:R-:W2:Y:S04]  /*ff70*/  @!P0 LDG.E.U16 R29, [R4.64] ;  /* 0x00000006041d8981 */ /* 0x004ea8000c1e1500 */
[----:B---3--:R0:W-:Y:S04]  /*ff80*/  STL [R1+0x4c], R24 ;  /* 0x00004c1801007387 */ /* 0x0081e80000100800 */
[----:B------:R-:W3:Y:S04]  /*ff90*/  LDL.LU R28, [R1+0xc] ;  /* 0x00000c00011c7983 */ /* 0x000ee80000300800 */
[----:B--2---:R1:W-:Y:S04]  /*ffa0*/  STL [R1+0x48], R29 ;  /* 0x0000481d01007387 */ /* 0x0043e80000100800 */
[----:B------:R-:W2:Y:S04]  /*ffb0*/  LDL R4, [R1+0xca8] ;  /* 0x000ca80001047983 */ /* 0x000ea80000100800 */
[----:B------:R-:W2:Y:S01]  /*ffc0*/  LDL R5, [R1+0xcac] ;  /* 0x000cac0001057983 */ /* 0x000ea20000100800 */
[----:B------:R-:W-:-:S03]  /*ffd0*/  PRMT R19, RZ, 0x7610, R19 ;  /* 0x00007610ff137816 */ /* 0x000fc60000000013 */
[----:B0-----:R-:W0:Y:S04]  /*ffe0*/  S2R R24, SR_TID.X ;  /* 0x0000000000187919 */ /* 0x001e280000002100 */
[----:B-1----:R-:W1:Y:S01]  /*fff0*/  S2R R29, SR_TID.X ;  /* 0x00000000001d7919 */ /* 0x002e620000002100 */
[----:B--2---:R-:W-:-:S04]  /*10000*/  @!P0 LOP3.LUT R5, R5, R4, RZ, 0x3c, !PT ;  /* 0x0000000405058212 */ /* 0x004fc800078e3cff */
[----:B------:R-:W-:-:S04]  /*10010*/  @!P0 LOP3.LUT R4, R5, R4, RZ, 0x3c, !PT ;  /* 0x0000000405048212 */ /* 0x000fc800078e3cff */
[----:B------:R-:W-:-:S05]  /*10020*/  @!P0 LOP3.LUT R5, R5, R4, RZ, 0x3c, !PT ;  /* 0x0000000405058212 */ /* 0x000fca00078e3cff */
[----:B------:R-:W2:Y:S01]  /*10030*/  @!P0 LDG.E.U16 R19, [R4.64] ;  /* 0x0000000604138981 */ /* 0x000ea2000c1e1500 */
[----:B0-----:R-:W-:Y:S02]  /*10040*/  LOP3.LUT R24, R24, 0x7f, RZ, 0xc0, !PT ;  /* 0x0000007f18187812 */ /* 0x001fe400078ec0ff */
[----:B-1----:R-:W-:-:S03]  /*10050*/  LOP3.LUT R29, R29, 0x7f, RZ, 0xc0, !PT ;  /* 0x0000007f1d1d7812 */ /* 0x002fc600078ec0ff */
[----:B------:R-:W-:Y:S02]  /*10060*/  IMAD.SHL.U32 R24, R24, 0x2, RZ ;  /* 0x0000000218187824 */ /* 0x000fe400078e00ff */
[----:B------:R-:W-:-:S03]  /*10070*/  IMAD.SHL.U32 R29, R29, 0x2, RZ ;  /* 0x000000021d1d7824 */ /* 0x000fc600078e00ff */
[----:B------:R-:W-:Y:S02]  /*10080*/  LOP3.LUT R24, R24, 0x10, RZ, 0x3c, !PT ;  /* 0x0000001018187812 */ /* 0x000fe400078e3cff */
[----:B------:R-:W-:Y:S04]  /*10090*/  STS.U16 [R29+0x7100], R6 ;  /* 0x007100061d007388 */ /* 0x000fe80000000400 */
[----:B------:R-:W-:Y:S04]  /*100a0*/  STS.U16 [R24+0x200], R18 ;  /* 0x0002001218007388 */ /* 0x000fe80000000400 */
[----:B--2---:R0:W-:Y:S04]  /*100b0*/  STL [R1+0x44], R19 ;  /* 0x0000441301007387 */ /* 0x0041e80000100800 */
[----:B0-----:R-:W2:Y:S04]  /*100c0*/  LDL.LU R19, [R1+0x1eb4] ;  /* 0x001eb40001137983 */ /* 0x001ea80000300800 */
[----:B------:R-:W2:Y:S04]  /*100d0*/  LDL R4, [R1+0xc88] ;  /* 0x000c880001047983 */ /* 0x000ea80000100800 */
[----:B------:R-:W2:Y:S04]  /*100e0*/  LDL R5, [R1+0xc8c] ;  /* 0x000c8c0001057983 */ /* 0x000ea80000100800 */
[----:B------:R-:W3:Y:S01]  /*100f0*/  LDL.LU R18, [R1+0x1eb0] ;  /* 0x001eb00001127983 */ /* 0x000ee20000300800 */
[----:B--2---:R-:W-:-:S04]  /*10100*/  @!P0 LOP3.LUT R5, R5, R4, RZ, 0x3c, !PT ;  /* 0x0000000405058212 */ /* 0x004fc800078e3cff */
[C---:B------:R-:W-:Y:S02]  /*10110*/  @!P0 LOP3.LUT R4, R5.reuse, R4, RZ, 0x3c, !PT ;  /* 0x0000000405048212 */ /* 0x040fe400078e3cff */
[----:B---3--:R-:W-:Y:S02]  /*10120*/  PRMT R18, RZ, 0x7610, R18 ;  /* 0x00007610ff127816 */ /* 0x008fe40000000012 */
[----:B------:R-:W-:-:S05]  /*10130*/  @!P0 LOP3.LUT R5, R5, R4, RZ, 0x3c, !PT ;  /* 0x0000000405058212 */ /* 0x000fca00078e3cff */
[----:B------:R-:W2:Y:S04]  /*10140*/  @!P0 LDG.E.U16 R18, [R4.64] ;  /* 0x0000000604128981 */ /* 0x000ea8000c1e1500 */
[----:B------:R-:W-:Y:S04]  /*10150*/  STS.U16 [R24+0x300], R23 ;  /* 0x0003001718007388 */ /* 0x000fe80000000400 */
[----:B--2---:R0:W-:Y:S04]  /*10160*/  STL [R1+0x40], R18 ;  /* 0x0000401201007387 */ /* 0x0041e80000100800 */
[----:B0-----:R-:W2:Y:S04]  /*10170*/  LDL.LU R18, [R1+0x1eac] ;  /* 0x001eac0001127983 */ /* 0x001ea80000300800 */
[----:B------:R-:W3:Y:S04]  /*10180*/  LDL R4, [R1+0xc68] ;  /* 0x000c680001047983 */ /* 0x000ee80000100800 */
[----:B------:R-:W3:Y:S04]  /*10190*/  LDL R5, [R1+0xc6c] ;  /* 0x000c6c0001057983 */ /* 0x000ee80000100800 */
[----:B------:R-:W2:Y:S01]  /*101a0*/  LDL.LU R23, [R1+0x1ea8] ;  /* 0x001ea80001177983 */ /* 0x000ea20000300800 */
[----:B---3--:R-:W-:-:S04]  /*101b0*/  @!P0 LOP3.LUT R5, R5, R4, RZ, 0x3c, !PT ;  /* 0x0000000405058212 */ /* 0x008fc800078e3cff */
[C---:B------:R-:W-:Y:S02]  /*101c0*/  @!P0 LOP3.LUT R4, R5.reuse, R4, RZ, 0x3c, !PT ;  /* 0x0000000405048212 */ /* 0x040fe400078e3cff */
[----:B--2---:R-:W-:Y:S02]  /*101d0*/  PRMT R23, RZ, 0x7610, R23 ;  /* 0x00007610ff177816 */ /* 0x004fe40000000017 */
[----:B------:R-:W-:-:S05]  /*101e0*/  @!P0 LOP3.LUT R5, R5, R4, RZ, 0x3c, !PT ;  /* 0x0000000405058212 */ /* 0x000fca00078e3cff */
[----:B------:R-:W2:Y:S04]  /*101f0*/  @!P0 LDG.E.U16 R23, [R4.64] ;  /* 0x0000000604178981 */ /* 0x000ea8000c1e1500 */
[----:B----4-:R-:W-:Y:S04]  /*10200*/  STS.U16 [R24+0x1200], R22 ;  /* 0x0012001618007388 */ /* 0x010fe80000000400 */
[----:B--2---:R0:W-:Y:S04]  /*10210*/  STL [R1+0x3c], R23 ;  /* 0x00003c1701007387 */ /* 0x0041e80000100800 */
[----:B0-----:R-:W2:Y:S04]  /*10220*/  LDL.LU R23, [R1+0x1ea4] ;  /* 0x001ea40001177983 */ /* 0x001ea80000300800 */
[----:B------:R-:W3:Y:S04]  /*10230*/  LDL R4, [R1+0xc48] ;  /* 0x000c480001047983 */ /* 0x000ee80000100800 */
[----:B------:R-:W3:Y:S04]  /*10240*/  LDL R5, [R1+0xc4c] ;  /* 0x000c4c0001057983 */ /* 0x000ee80000100800 */
[----:B------:R-:W4:Y:S01]  /*10250*/  LDL.LU R22, [R1+0x1ea0] ;  /* 0x001ea00001167983 */ /* 0x000f220000300800 */
[----:B---3--:R-:W-:-:S04]  /*10260*/  @!P0 LOP3.LUT R5, R5, R4, RZ, 0x3c, !PT ;  /* 0x0000000405058212 */ /* 0x008fc800078e3cff */
[C---:B------:R-:W-:Y:S02]  /*10270*/  @!P0 LOP3.LUT R4, R5.reuse, R4, RZ, 0x3c, !PT ;  /* 0x0000000405048212 */ /* 0x040fe400078e3cff */
[----:B----4-:R-:W-:Y:S02]  /*10280*/  PRMT R22, RZ, 0x7610, R22 ;  /* 0x00007610ff167816 */ /* 0x010fe40000000016 */
[----:B------:R-:W-:-:S05]  /*10290*/  @!P0 LOP3.LUT R5, R5, R4, RZ, 0x3c, !PT ;  /* 0x0000000405058212 */ /* 0x000fca00078e3cff */
[----:B------:R-:W3:Y:S04]  /*102a0*/  @!P0 LDG.E.U16 R22, [R4.64] ;  /* 0x0000000604168981 */ /* 0x000ee8000c1e1500 */
[----:B---3--:R0:W-:Y:S04]  /*102b0*/  STL [R1+0x38], R22 ;  /* 0x0000381601007387 */ /* 0x0081e80000100800 */
[----:B0-----:R-:W3:Y:S04]  /*102c0*/  LDL.LU R22, [R1+0x1e9c] ;  /* 0x001e9c0001167983 */ /* 0x001ee80000300800 */
[----:B------:R-:W4:Y:S04]  /*102d0*/  LDL R4, [R1+0xc28] ;  /* 0x000c280001047983 */ /* 0x000f280000100800 */
[----:B------:R-:W4:Y:S01]  /*102e0*/  LDL R5, [R1+0xc2c] ;  /* 0x000c2c0001057983 */ /* 0x000f220000100800 */
[----:B------:R-:W-:-:S02]  /*102f0*/  PRMT R0, RZ, 0x7610, R0 ;  /* 0x00007610ff007816 */ /* 0x000fc40000000000 */
[----:B----4-:R-:W-:-:S04]  /*10300*/  @!P0 LOP3.LUT R5, R5, R4, RZ, 0x3c, !PT ;  /* 0x0000000405058212 */ /* 0x010fc800078e3cff */
[----:B------:R-:W-:-:S04]  /*10310*/  @!P0 LOP3.LUT R4, R5, R4, RZ, 0x3c, !PT ;  /* 0x0000000405048212 */ /* 0x000fc800078e3cff */
[----:B------:R-:W-:-:S05]  /*10320*/  @!P0 LOP3.LUT R5, R5, R4, RZ, 0x3c, !PT ;  /* 0x0000000405058212 */ /* 0x000fca00078e3cff */
[----:B------:R0:W4:Y:S04]  /*10330*/  @!P0 LDG.E.U16 R0, [R4.64] ;  /* 0x0000000604008981 */ /* 0x000128000c1e1500 */
[----:B------:R1:W-:Y:S04]  /*10340*/  STS.U16 [R24+0x1300], R27 ;  /* 0x0013001b18007388 */ /* 0x0003e80000000400 */
[----:B-1----:R-:W2:Y:S04]  /*10350*/  LDL.LU R27, [R1+0x1e98] ;  /* 0x001e9800011b7983 */ /* 0x002ea80000300800 */
[----:B0-----:R-:W2:Y:S04]  /*10360*/  LDL R4, [R1+0xc08] ;  /* 0x000c080001047983 */ /* 0x001ea80000100800 */
[----:B------:R-:W2:Y:S04]  /*10370*/  LDL R5, [R1+0xc0c] ;  /* 0x000c0c0001057983 */ /* 0x000ea80000100800 */
[----:B------:R0:W-:Y:S04]  /*10380*/  STS.U16 [R24+0x2200], R26 ;  /* 0x0022001a18007388 */ /* 0x0001e80000000400 */
[----:B----4-:R-:W-:Y:S04]  /*10390*/  STL [R1+0x1e30], R0 ;  /* 0x001e300001007387 */ /* 0x010fe80000100800 */
[----:B0-----:R-:W4:Y:S01]  /*103a0*/  LDL.LU R26, [R1+0x1e94] ;  /* 0x001e9400011a7983 */ /* 0x001f220000300800 */
[----:B--2---:R-:W-:-:S04]  /*103b0*/  @!P0 LOP3.LUT R5, R5, R4, RZ, 0x3c, !PT ;  /* 0x0000000405058212 */ /* 0x004fc800078e3cff */
[----:B------:R-:W-:-:S04]  /*103c0*/  @!P0 LOP3.LUT R4, R5, R4, RZ, 0x3c, !PT ;  /* 0x0000000405048212 */ /* 0x000fc800078e3cff */
[----:B------:R-:W-:Y:S02]  /*103d0*/  @!P0 LOP3.LUT R5, R5, R4, RZ, 0x3c, !PT ;  /* 0x0000000405058212 */ /* 0x000fe400078e3cff */
[----:B----4-:R-:W-:-:S06]  /*103e0*/  PRMT R26, RZ, 0x7610, R26 ;  /* 0x00007610ff1a7816 */ /* 0x010fcc000000001a */
[----:B------:R-:W2:Y:S04]  /*103f0*/  @!P0 LDG.E.U16 R26, [R4.64] ;  /* 0x00000006041a8981 */ /* 0x000ea8000c1e1500 */
[----:B--2---:R0:W-:Y:S04]  /*10400*/  STL [R1+0x30], R26 ;  /* 0x0000301a01007387 */ /* 0x0041e80000100800 */
[----:B0-----:R-:W2:Y:S04]  /*10410*/  LDL.LU R26, [R1+0x1e90] ;  /* 0x001e9000011a7983 */ /* 0x001ea80000300800 */
[----:B------:R-:W4:Y:S04]  /*10420*/  LDL R4, [R1+0xbe8] ;  /* 0x000be80001047983 */ /* 0x000f280000100800 */
[----:B------:R-:W4:Y:S01]  /*10430*/  LDL R5, [R1+0xbec] ;  /* 0x000bec0001057983 */ /* 0x000f220000100800 */
[----:B--2---:R-:W-:-:S02]  /*10440*/  PRMT R26, RZ, 0x7610, R26 ;  /* 0x00007610ff1a7816 */ /* 0x004fc4000000001a */
[----:B----4-:R-:W-:-:S04]  /*10450*/  @!P0 LOP3.LUT R5, R5, R4, RZ, 0x3c, !PT ;  /* 0x0000000405058212 */ /* 0x010fc800078e3cff */
[----:B------:R-:W-:-:S04]  /*10460*/  @!P0 LOP3.LUT R4, R5, R4, RZ, 0x3c, !PT ;  /* 0x0000000405048212 */ /* 0x000fc800078e3cff */
[----:B------:R-:W-:-:S05]  /*10470*/  @!P0 LOP3.LUT R5, R5, R4, RZ, 0x3c, !PT ;  /* 0x0000000405058212 */ /* 0x000fca00078e3cff */
[----:B------:R-:W2:Y:S04]  /*10480*/  @!P0 LDG.E.U16 R26, [R4.64] ;  /* 0x00000006041a8981 */ /* 0x000ea8000c1e1500 */
[----:B------:R0:W-:Y:S04]  /*10490*/  STS.U16 [R24+0x2300], R28 ;  /* 0x0023001c18007388 */ /* 0x0001e80000000400 */
[----:B0-----:R-:W4:Y:S04]  /*104a0*/  LDL R28, [R1+0xd54] ;  /* 0x000d5400011c7983 */ /* 0x001f280000100800 */
[----:B--2---:R0:W-:Y:S04]  /*104b0*/  STL [R1+0x2c], R26 ;  /* 0x00002c1a01007387 */ /* 0x0041e80000100800 */
[----:B0-----:R-:W2:Y:S04]  /*104c0*/  LDL.LU R26, [R1+0x1e8c] ;  /* 0x001e8c00011a7983 */ /* 0x001ea80000300800 */
[----:B------:R-:W2:Y:S04]  /*104d0*/  LDL R4, [R1+0xbc8] ;  /* 0x000bc80001047983 */ /* 0x000ea80000100800 */
[----:B------:R-:W2:Y:S01]  /*104e0*/  LDL R5, [R1+0xbcc] ;  /* 0x000bcc0001057983 */ /* 0x000ea20000100800 */
[----:B------:R-:W-:-:S02]  /*104f0*/  PRMT R27, RZ, 0x7610, R27 ;  /* 0x00007610ff1b7816 */ /* 0x000fc4000000001b */
[----:B--2---:R-:W-:-:S04]  /*10500*/  @!P0 LOP3.LUT R5, R5, R4, RZ, 0x3c, !PT ;  /* 0x0000000405058212 */ /* 0x004fc800078e3cff */
[----:B------:R-:W-:-:S04]  /*10510*/  @!P0 LOP3.LUT R4, R5, R4, RZ, 0x3c, !PT ;  /* 0x0000000405048212 */ /* 0x000fc800078e3cff */
[----:B------:R-:W-:-:S05]  /*10520*/  @!P0 LOP3.LUT R5, R5, R4, RZ, 0x3c, !PT ;  /* 0x0000000405058212 */ /* 0x000fca00078e3cff */
[----:B------:R-:W2:Y:S04]  /*10530*/  @!P0 LDG.E.U16 R27, [R4.64] ;  /* 0x00000006041b8981 */ /* 0x000ea8000c1e1500 */
[----:B--2---:R0:W-:Y:S04]  /*10540*/  STL [R1+0x28], R27 ;  /* 0x0000281b01007387 */ /* 0x0041e80000100800 */
[----:B0-----:R-:W2:Y:S04]  /*10550*/  LDL.LU R27, [R1+0x1e88] ;  /* 0x001e8800011b7983 */ /* 0x001ea80000300800 */
[----:B------:R-:W2:Y:S04]  /*10560*/  LDL R4, [R1+0xba8] ;  /* 0x000ba80001047983 */ /* 0x000ea80000100800 */
[----:B------:R-:W2:Y:S01]  /*10570*/  LDL R5, [R1+0xbac] ;  /* 0x000bac0001057983 */ /* 0x000ea20000100800 */
[----:B---3--:R-:W-:-:S02]  /*10580*/  PRMT R22, RZ, 0x7610, R22 ;  /* 0x00007610ff167816 */ /* 0x008fc40000000016 */
[----:B--2---:R-:W-:-:S04]  /*10590*/  @!P0 LOP3.LUT R5, R5, R4, RZ, 0x3c, !PT ;  /* 0x0000000405058212 */ /* 0x004fc800078e3cff */
[----:B------:R-:W-:-:S04]  /*105a0*/  @!P0 LOP3.LUT R4, R5, R4, RZ, 0x3c, !PT ;  /* 0x0000000405048212 */ /* 0x000fc800078e3cff */
[----:B------:R-:W-:-:S05]  /*105b0*/  @!P0 LOP3.LUT R5, R5, R4, RZ, 0x3c, !PT ;  /* 0x0000000405058212 */ /* 0x000fca00078e3cff */
[----:B------:R-:W2:Y:S04]  /*105c0*/  @!P0 LDG.E.U16 R22, [R4.64] ;  /* 0x0000000604168981 */ /* 0x000ea8000c1e1500 */
[----:B--2---:R0:W-:Y:S04]  /*105d0*/  STL [R1+0x24], R22 ;  /* 0x0000241601007387 */ /* 0x0041e80000100800 */
[----:B0-----:R-:W2:Y:S04]  /*105e0*/  LDL.LU R22, [R1+0x1e84] ;  /* 0x001e840001167983 */ /* 0x001ea80000300800 */
[----:B------:R-:W3:Y:S04]  /*105f0*/  LDL R4, [R1+0xb88] ;  /* 0x000b880001047983 */ /* 0x000ee80000100800 */
[----:B------:R-:W3:Y:S01]  /*10600*/  LDL R5, [R1+0xb8c] ;  /* 0x000b8c0001057983 */ /* 0x000ee20000100800 */
[----:B------:R-:W-:-:S02]  /*10610*/  PRMT R23, RZ, 0x7610, R23 ;  /* 0x00007610ff177816 */ /* 0x000fc40000000017 */
[----:B---3--:R-:W-:-:S04]  /*10620*/  @!P0 LOP3.LUT R5, R5, R4, RZ, 0x3c, !PT ;  /* 0x0000000405058212 */ /* 0x008fc800078e3cff */
[----:B------:R-:W-:-:S04]  /*10630*/  @!P0 LOP3.LUT R4, R5, R4, RZ, 0x3c, !PT ;  /* 0x0000000405048212 */ /* 0x000fc800078e3cff */
[----:B------:R-:W-:-:S05]  /*10640*/  @!P0 LOP3.LUT R5, R5, R4, RZ, 0x3c, !PT ;  /* 0x0000000405058212 */ /* 0x000fca00078e3cff */
[----:B------:R-:W3:Y:S01]  /*10650*/  @!P0 LDG.E.U16 R23, [R4.64] ;  /* 0x0000000604178981 */ /* 0x000ee2000c1e1500 */
[----:B------:R-:W-:-:S03]  /*10660*/  PRMT R0, RZ, 0x7610, R0 ;  /* 0x00007610ff007816 */ /* 0x000fc60000000000 */
[----:B---3--:R0:W-:Y:S04]  /*10670*/  STL [R1+0x20], R23 ;  /* 0x0000201701007387 */ /* 0x0081e80000100800 */
[----:B0-----:R-:W3:Y:S04]  /*10680*/  LDL.LU R23, [R1+0x1e80] ;  /* 0x001e800001177983 */ /* 0x001ee80000300800 */
[----:B------:R-:W2:Y:S01]  /*10690*/  LDL R5, [R1+0xb6c] ;  /* 0x000b6c0001057983 */ /* 0x000ea20000100800 */
[----:B----4-:R-:W-:-:S05]  /*106a0*/  @!P0 IMAD.MOV.U32 R4, RZ, RZ, R28 ;  /* 0x000000ffff048224 */ /* 0x010fca00078e001c */
[----:B--2---:R0:W2:Y:S04]  /*106b0*/  @!P0 LDG.E.U16 R0, [R4.64] ;  /* 0x0000000604008981 */ /* 0x0040a8000c1e1500 */
[----:B0-----:R-:W4:Y:S04]  /*106c0*/  LDL R4, [R1+0xd40] ;  /* 0x000d400001047983 */ /* 0x001f280000100800 */
[----:B------:R-:W4:Y:S01]  /*106d0*/  LDL R5, [R1+0xd44] ;  /* 0x000d440001057983 */ /* 0x000f220000100800 */
[----:B------:R-:W-:-:S03]  /*106e0*/  PRMT R2, RZ, 0x7610, R2 ;  /* 0x00007610ff027816 */ /* 0x000fc60000000002 */
[----:B--2---:R0:W-:Y:S04]  /*106f0*/  STL [R1+0x1c], R0 ;  /* 0x00001c0001007387 */ /* 0x0041e80000100800 */
[----:B0-----:R-:W2:Y:S01]  /*10700*/  LDL R0, [R1+0xce4] ;  /* 0x000ce40001007983 */ /* 0x001ea20000100800 */
[----:B----4-:R-:W-:-:S03]  /*10710*/  @!P0 LOP3.LUT R5, R5, R4, RZ, 0x3c, !PT ;  /* 0x0000000405058212 */ /* 0x010fc600078e3cff */
[----:B------:R-:W4:Y:S01]  /*10720*/  LDL.LU R28, [R1+0x41c] ;  /* 0x00041c00011c7983 */ /* 0x000f220000300800 */
[----:B------:R-:W-:-:S04]  /*10730*/  @!P0 LOP3.LUT R4, R5, R4, RZ, 0x3c, !PT ;  /* 0x0000000405048212 */ /* 0x000fc800078e3cff */
[----:B------:R-:W-:-:S05]  /*10740*/  @!P0 LOP3.LUT R5, R5, R4, RZ, 0x3c, !PT ;  /* 0x0000000405058212 */ /* 0x000fca00078e3cff */
[----:B------:R0:W2:Y:S04]  /*10750*/  @!P0 LDG.E.U16 R2, [R4.64] ;  /* 0x0000000604028981 */ /* 0x0000a8000c1e1500 */
[----:B0-----:R-:W2:Y:S04]  /*10760*/  LDL R4, [R1+0xd20] ;  /* 0x000d200001047983 */ /* 0x001ea80000100800 */
[----:B------:R-:W2:Y:S01]  /*10770*/  LDL R5, [R1+0xd24] ;  /* 0x000d240001057983 */ /* 0x000ea20000100800 */
[----:B------:R-:W-:Y:S02]  /*10780*/  PRMT R14, RZ, 0x7610, R14 ;  /* 0x00007610ff0e7816 */ /* 0x000fe4000000000e */
[----:B--2---:R-:W-:-:S04]  /*10790*/  @!P0 LOP3.LUT R5, R5, R4, RZ, 0x3c, !PT ;  /* 0x0000000405058212 */ /* 0x004fc800078e3cff */
[----:B------:R-:W-:-:S04]  /*107a0*/  @!P0 LOP3.LUT R4, R5, R4, RZ, 0x3c, !PT ;  /* 0x0000000405048212 */ /* 0x000fc800078e3cff */
[----:B------:R-:W-:-:S05]  /*107b0*/  @!P0 LOP3.LUT R5, R5, R4, RZ, 0x3c, !PT ;  /* 0x0000000405058212 */ /* 0x000fca00078e3cff */
[----:B------:R-:W2:Y:S04]  /*107c0*/  @!P0 LDG.E.U16 R14, [R4.64] ;  /* 0x00000006040e8981 */ /* 0x000ea8000c1e1500 */
[----:B------:R0:W-:Y:S04]  /*107d0*/  STL [R1+0x18], R2 ;  /* 0x0000180201007387 */ /* 0x0001e80000100800 */
[----:B0-----:R-:W3:Y:S04]  /*107e0*/  LDL.LU R2, [R1+0x5d0] ;  /* 0x0005d00001027983 */ /* 0x001ee80000300800 */
        /* <DEDUP_REMOVED lines=8> */
[----:B------:R-:W2:Y:S01]  /*10870*/  @!P0 LDG.E.U16 R15, [R4.64] ;  /* 0x00000006040f8981 */ /* 0x000ea2000c1e1500 */
[----:B------:R-:W-:-:S03]  /*10880*/  PRMT R3, RZ, 0x7610, R3 ;  /* 0x00007610ff037816 */ /* 0x000fc60000000003 */
[----:B--2---:R0:W-:Y:S04]  /*10890*/  STL [R1+0x10], R15 ;  /* 0x0000100f01007387 */ /* 0x0041e80000100800 */
[----:B0-----:R-:W2:Y:S04]  /*108a0*/  LDL.LU R15, [R1+0x1e78] ;  /* 0x001e7800010f7983 */ /* 0x001ea80000300800 */
[----:B------:R-:W2:Y:S01]  /*108b0*/  LDL R5, [R1+0xce0] ;  /* 0x000ce00001057983 */ /* 0x000ea20000100800 */
[----:B------:R-:W-:-:S03]  /*108c0*/  @!P0 IMAD.MOV.U32 R4, RZ, RZ, R0 ;  /* 0x000000ffff048224 */ /* 0x000fc600078e0000 */
[----:B------:R-:W3:Y:S04]  /*108d0*/  LDL.LU R0, [R1+0x3b0] ;  /* 0x0003b00001007983 */ /* 0x000ee80000300800 */
[----:B--2---:R0:W2:Y:S04]  /*108e0*/  @!P0 LDG.E.U16 R3, [R4.64] ;  /* 0x0000000604038981 */ /* 0x0040a8000c1e1500 */
[----:B0-----:R-:W2:Y:S04]  /*108f0*/  LDL R4, [R1+0xcc0] ;  /* 0x000cc00001047983 */ /* 0x001ea80000100800 */
[----:B------:R-:W2:Y:S01]  /*10900*/  LDL R5, [R1+0xcc4] ;  /* 0x000cc40001057983 */ /* 0x000ea20000100800 */
[----:B------:R-:W-:-:S02]  /*10910*/  PRMT R29, RZ, 0x7610, R29 ;  /* 0x00007610ff1d7816 */ /* 0x000fc4000000001d */
[----:B--2---:R-:W-:-:S04]  /*10920*/  @!P0 LOP3.LUT R5, R5, R4, RZ, 0x3c, !PT ;  /* 0x0000000405058212 */ /* 0x004fc800078e3cff */
[----:B------:R-:W-:-:S04]  /*10930*/  @!P0 LOP3.LUT R4, R5, R4, RZ, 0x3c, !PT ;  /* 0x0000000405048212 */ /* 0x000fc800078e3cff */
[----:B------:R-:W-:-:S05]  /*10940*/  @!P0 LOP3.LUT R5, R5, R4, RZ, 0x3c, !PT ;  /* 0x0000000405058212 */ /* 0x000fca00078e3cff */
[----:B------:R0:W2:Y:S04]  /*10950*/  @!P0 LDG.E.U16 R29, [R4.64] ;  /* 0x00000006041d8981 */ /* 0x0000a8000c1e1500 */
[----:B------:R-:W-:Y:S04]  /*10960*/  STS.U16 [R24+0x3200], R26 ;  /* 0x0032001a18007388 */ /* 0x000fe80000000400 */
[----:B------:R-:W-:Y:S04]  /*10970*/  STS.U16 [R24+0x3300], R27 ;  /* 0x0033001b18007388 */ /* 0x000fe80000000400 */
[----:B------:R-:W-:Y:S04]  /*10980*/  STS.U16 [R24+0x4200], R22 ;  /* 0x0042001618007388 */ /* 0x000fe80000000400 */
[----:B------:R-:W-:Y:S04]  /*10990*/  STL [R1+0xc], R3 ;  /* 0x00000c0301007387 */ /* 0x000fe80000100800 */
[----:B---3--:R-:W-:Y:S04]  /*109a0*/  STS.U16 [R24+0x4300], R23 ;  /* 0x0043001718007388 */ /* 0x008fe80000000400 */
[----:B0-----:R-:W3:Y:S04]  /*109b0*/  LDL R4, [R1+0xca0] ;  /* 0x000ca00001047983 */ /* 0x001ee80000100800 */
[----:B------:R-:W3:Y:S04]  /*109c0*/  LDL R5, [R1+0xca4] ;  /* 0x000ca40001057983 */ /* 0x000ee80000100800 */
[----:B------:R-:W-:Y:S04]  /*109d0*/  STS.U16 [R24+0x5200], R18 ;  /* 0x0052001218007388 */ /* 0x000fe80000000400 */
[----:B------:R-:W-:Y:S04]  /*109e0*/  STS.U16 [R24+0x5300], R19 ;  /* 0x0053001318007388 */ /* 0x000fe80000000400 */
[----:B------:R-:W-:Y:S04]  /*109f0*/  STS.U16 [R24+0x6200], R14 ;  /* 0x0062000e18007388 */ /* 0x000fe80000000400 */
[----:B------:R-:W-:Y:S04]  /*10a00*/  STS.U16 [R24+0x6300], R15 ;  /* 0x0063000f18007388 */ /* 0x000fe80000000400 */
[----:B------:R-:W-:Y:S04]  /*10a10*/  STS.U16 [R24+0x7200], R10 ;  /* 0x0072000a18007388 */ /* 0x000fe80000000400 */
[----:B------:R-:W-:Y:S04]  /*10a20*/  STS.U16 [R24+0x7300], R11 ;  /* 0x0073000b18007388 */ /* 0x000fe80000000400 */
[----:B--2---:R0:W-:Y:S04]  /*10a30*/  STL [R1+0x8], R29 ;  /* 0x0000081d01007387 */ /* 0x0041e80000100800 */
[----:B0-----:R-:W2:Y:S04]  /*10a40*/  LDL.LU R29, [R1+0x35c] ;  /* 0x00035c00011d7983 */ /* 0x001ea80000300800 */
[----:B------:R-:W2:Y:S01]  /*10a50*/  LDL.LU R24, [R1+0x1e74] ;  /* 0x001e740001187983 */ /* 0x000ea20000300800 */
[----:B---3--:R-:W-:-:S04]  /*10a60*/  @!P0 LOP3.LUT R5, R5, R4, RZ, 0x3c, !PT ;  /* 0x0000000405058212 */ /* 0x008fc800078e3cff */
[----:B------:R-:W-:-:S04]  /*10a70*/  @!P0 LOP3.LUT R4, R5, R4, RZ, 0x3c, !PT ;  /* 0x0000000405048212 */ /* 0x000fc800078e3cff */
[----:B------:R-:W-:Y:S01]  /*10a80*/  @!P0 LOP3.LUT R5, R5, R4, RZ, 0x3c, !PT ;  /* 0x0000000405058212 */ /* 0x000fe200078e3cff */
[----:B------:R-:W0:Y:S01]  /*10a90*/  S2R R3, SR_TID.X ;  /* 0x0000000000037919 */ /* 0x000e220000002100 */
[----:B--2---:R-:W-:-:S06]  /*10aa0*/  PRMT R24, RZ, 0x7610, R24 ;  /* 0x00007610ff187816 */ /* 0x004fcc0000000018 */
[----:B------:R-:W2:Y:S01]  /*10ab0*/  @!P0 LDG.E.U16 R24, [R4.64] ;  /* 0x0000000604188981 */ /* 0x000ea2000c1e1500 */
[----:B0-----:R-:W-:-:S05]  /*10ac0*/  LOP3.LUT R3, R3, 0x7f, RZ, 0xc0, !PT ;  /* 0x0000007f03037812 */ /* 0x001fca00078ec0ff */
[----:B------:R-:W-:-:S05]  /*10ad0*/  IMAD.SHL.U32 R3, R3, 0x2, RZ ;  /* 0x0000000203037824 */ /* 0x000fca00078e00ff */
[----:B------:R-:W-:-:S05]  /*10ae0*/  LOP3.LUT R3, R3, 0x20, RZ, 0x3c, !PT ;  /* 0x0000002003037812 */ /* 0x000fca00078e3cff */
        /* <DEDUP_REMOVED lines=10> */
[----:B------:R0:W3:Y:S04]  /*10b90*/  @!P0 LDG.E.U16 R28, [R4.64] ;  /* 0x00000006041c8981 */ /* 0x0000e8000c1e1500 */
[----:B0-----:R-:W4:Y:S04]  /*10ba0*/  LDL R4, [R1+0xc60] ;  /* 0x000c600001047983 */ /* 0x001f280000100800 */
[----:B------:R-:W4:Y:S01]  /*10bb0*/  LDL R5, [R1+0xc64] ;  /* 0x000c640001057983 */ /* 0x000f220000100800 */
[----:B------:R-:W-:-:S03]  /*10bc0*/  PRMT R27, RZ, 0x7610, R27 ;  /* 0x00007610ff1b7816 */ /* 0x000fc6000000001b */
[----:B------:R-:W-:Y:S01]  /*10bd0*/  STS.U16 [R3+0x500], R2 ;  /* 0x0005000203007388 */ /* 0x000fe20000000400 */
[----:B----4-:R-:W-:-:S04]  /*10be0*/  @!P0 LOP3.LUT R5, R5, R4, RZ, 0x3c, !PT ;  /* 0x0000000405058212 */ /* 0x010fc800078e3cff */
[----:B------:R-:W-:-:S04]  /*10bf0*/  @!P0 LOP3.LUT R4, R5, R4, RZ, 0x3c, !PT ;  /* 0x0000000405048212 */ /* 0x000fc800078e3cff */
[----:B------:R-:W-:-:S05]  /*10c00*/  @!P0 LOP3.LUT R5, R5, R4, RZ, 0x3c, !PT ;  /* 0x0000000405058212 */ /* 0x000fca00078e3cff */
[----:B------:R0:W4:Y:S04]  /*10c10*/  @!P0 LDG.E.U16 R27, [R4.64] ;  /* 0x00000006041b8981 */ /* 0x000128000c1e1500 */
[----:B---3--:R1:W-:Y:S04]  /*10c20*/  STL [R1+0x1e08], R28 ;  /* 0x001e081c01007387 */ /* 0x0083e80000100800 */
[----:B-1----:R-:W3:Y:S04]  /*10c30*/  LDL R28, [R1+0xc44] ;  /* 0x000c4400011c7983 */ /* 0x002ee80000100800 */
[----:B------:R-:W2:Y:S04]  /*10c40*/  LDL.LU R3, [R1+0x1e68] ;  /* 0x001e680001037983 */ /* 0x000ea80000300800 */
[----:B------:R-:W2:Y:S04]  /*10c50*/  LDL.LU R2, [R1+0x1e64] ;  /* 0x001e640001027983 */ /* 0x000ea80000300800 */
[----:B0-----:R-:W2:Y:S04]  /*10c60*/  LDL.LU R4, [R1+0x3ac] ;  /* 0x0003ac0001047983 */ /* 0x001ea80000300800 */
[----:B------:R-:W2:Y:S01]  /*10c70*/  LDL R5, [R1+0xc40] ;  /* 0x000c400001057983 */ /* 0x000ea20000100800 */
[----:B------:R-:W-:-:S03]  /*10c80*/  PRMT R26, RZ, 0x7610, R26 ;  /* 0x00007610ff1a7816 */ /* 0x000fc6000000001a */
[----:B----4-:R0:W-:Y:S04]  /*10c90*/  STL [R1+0x1e0c], R27 ;  /* 0x001e0c1b01007387 */ /* 0x0101e80000100800 */
[----:B0-----:R-:W0:Y:S02]  /*10ca0*/  S2R R27, SR_TID.X ;  /* 0x00000000001b7919 */ /* 0x001e240000002100 */
[----:B0-----:R-:W-:-:S05]  /*10cb0*/  LOP3.LUT R27, R27, 0x7f, RZ, 0xc0, !PT ;  /* 0x0000007f1b1b7812 */ /* 0x001fca00078ec0ff */
[----:B------:R-:W-:-:S05]  /*10cc0*/  IMAD.SHL.U32 R27, R27, 0x2, RZ ;  /* 0x000000021b1b7824 */ /* 0x000fca00078e00ff */
[----:B------:R-:W-:-:S05]  /*10cd0*/  LOP3.LUT R27, R27, 0x20, RZ, 0x3c, !PT ;  /* 0x000000201b1b7812 */ /* 0x000fca00078e3cff */
[----:B--2---:R3:W-:Y:S02]  /*10ce0*/  STS.U16 [R27+0x1400], R4 ;  /* 0x001400041b007388 */ /* 0x0047e40000000400 */
[----:B---3--:R-:W-:-:S05]  /*10cf0*/  @!P0 IMAD.MOV.U32 R4, RZ, RZ, R28 ;  /* 0x000000ffff048224 */ /* 0x008fca00078e001c */
[----:B------:R0:W2:Y:S04]  /*10d00*/  @!P0 LDG.E.U16 R26, [R4.64] ;  /* 0x00000006041a8981 */ /* 0x0000a8000c1e1500 */
[----:B0-----:R-:W3:Y:S04]  /*10d10*/  LDL R4, [R1+0xc20] ;  /* 0x000c200001047983 */ /* 0x001ee80000100800 */
[----:B------:R-:W3:Y:S01]  /*10d20*/  LDL R5, [R1+0xc24] ;  /* 0x000c240001057983 */ /* 0x000ee20000100800 */
[----:B------:R-:W-:-:S03]  /*10d30*/  PRMT R25, RZ, 0x7610, R25 ;  /* 0x00007610ff197816 */ /* 0x000fc60000000019 */
[----:B------:R0:W-:Y:S04]  /*10d40*/  STS.U16 [R27+0x1500], R0 ;  /* 0x001500001b007388 */ /* 0x0001e80000000400 */
[----:B--2---:R1:W-:Y:S04]  /*10d50*/  STL [R1+0x1e10], R26 ;  /* 0x001e101a01007387 */ /* 0x0043e80000100800 */
[----:B0-----:R-:W2:Y:S04]  /*10d60*/  LDL R0, [R1+0xbe4] ;  /* 0x000be40001007983 */ /* 0x001ea80000100800 */
[----:B-1----:R-:W4:Y:S01]  /*10d70*/  LDL R26, [R1+0xc04] ;  /* 0x000c0400011a7983 */ /* 0x002f220000100800 */
[----:B---3--:R-:W-:-:S03]  /*10d80*/  @!P0 LOP3.LUT R5, R5, R4, RZ, 0x3c, !PT ;  /* 0x0000000405058212 */ /* 0x008fc600078e3cff */
[----:B------:R-:W3:Y:S01]  /*10d90*/  LDL.LU R28, [R1+0x260] ;  /* 0x00026000011c7983 */ /* 0x000ee20000300800 */
[----:B------:R-:W-:-:S04]  /*10da0*/  @!P0 LOP3.LUT R4, R5, R4, RZ, 0x3c, !PT ;  /* 0x0000000405048212 */ /* 0x000fc800078e3cff */
[----:B------:R-:W-:-:S05]  /*10db0*/  @!P0 LOP3.LUT R5, R5, R4, RZ, 0x3c, !PT ;  /* 0x0000000405058212 */ /* 0x000fca00078e3cff */
[----:B------:R0:W2:Y:S04]  /*10dc0*/  @!P0 LDG.E.U16 R25, [R4.64] ;  /* 0x0000000604198981 */ /* 0x0000a8000c1e1500 */
[----:B0-----:R-:W3:Y:S01]  /*10dd0*/  LDL R5, [R1+0xc00] ;  /* 0x000c000001057983 */ /* 0x001ee20000100800 */
[----:B------:R-:W-:-:S03]  /*10de0*/  PRMT R24, RZ, 0x7610, R24 ;  /* 0x00007610ff187816 */ /* 0x000fc60000000018 */
[----:B------:R0:W-:Y:S01]  /*10df0*/  STS.U16 [R27+0x2400], R29 ;  /* 0x0024001d1b007388 */ /* 0x0001e20000000400 */
[----:B----4-:R-:W-:-:S03]  /*10e00*/  @!P0 IMAD.MOV.U32 R4, RZ, RZ, R26 ;  /* 0x000000ffff048224 */ /* 0x010fc600078e001a */
[----:B--2---:R1:W-:Y:S04]  /*10e10*/  STL [R1+0x1e14], R25 ;  /* 0x001e141901007387 */ /* 0x0043e80000100800 */
[----:B0-----:R-:W2:Y:S04]  /*10e20*/  LDL.LU R29, [R1+0xb80] ;  /* 0x000b8000011d7983 */ /* 0x001ea80000300800 */
[----:B------:R-:W4:Y:S04]  /*10e30*/  LDL R26, [R1+0xba0] ;  /* 0x000ba000011a7983 */ /* 0x000f280000100800 */
[----:B-1----:R-:W2:Y:S04]  /*10e40*/  LDL R25, [R1+0xba4] ;  /* 0x000ba40001197983 */ /* 0x002ea80000100800 */
[----:B---3--:R0:W3:Y:S04]  /*10e50*/  @!P0 LDG.E.U16 R24, [R4.64] ;  /* 0x0000000604188981 */ /* 0x0080e8000c1e1500 */
[----:B0-----:R-:W2:Y:S04]  /*10e60*/  LDL.LU R4, [R1+0x360] ;  /* 0x0003600001047983 */ /* 0x001ea80000300800 */
[----:B------:R-:W4:Y:S01]  /*10e70*/  LDL R5, [R1+0xbe0] ;  /* 0x000be00001057983 */ /* 0x000f220000100800 */
[----:B------:R-:W-:-:S03]  /*10e80*/  PRMT R23, RZ, 0x7610, R23 ;  /* 0x00007610ff177816 */ /* 0x000fc60000000017 */
[----:B---3--:R0:W-:Y:S04]  /*10e90*/  STL [R1+0x1e18], R24 ;  /* 0x001e181801007387 */ /* 0x0081e80000100800 */
[----:B--2---:R1:W-:Y:S04]  /*10ea0*/  STS.U16 [R27+0x2500], R4 ;  /* 0x002500041b007388 */ /* 0x0043e80000000400 */
[----:B0-----:R-:W2:Y:S01]  /*10eb0*/  LDL R24, [R1+0xbc4] ;  /* 0x000bc40001187983 */ /* 0x001ea20000100800 */
[----:B-1----:R-:W-:-:S03]  /*10ec0*/  @!P0 IMAD.MOV.U32 R4, RZ, RZ, R0 ;  /* 0x000000ffff048224 */ /* 0x002fc600078e0000 */
[----:B------:R-:W3:Y:S04]  /*10ed0*/  LDL R0, [R1+0xb84] ;  /* 0x000b840001007983 */ /* 0x000ee80000100800 */
[----:B----4-:R0:W4:Y:S04]  /*10ee0*/  @!P0 LDG.E.U16 R23, [R4.64] ;  /* 0x0000000604178981 */ /* 0x010128000c1e1500 */
[----:B0-----:R-:W2:Y:S04]  /*10ef0*/  LDL.LU R4, [R1+0x280] ;  /* 0x0002800001047983 */ /* 0x001ea80000300800 */
[----:B------:R-:W3:Y:S01]  /*10f00*/  LDL R5, [R1+0xbc0] ;  /* 0x000bc00001057983 */ /* 0x000ee20000100800 */
[----:B------:R-:W-:-:S03]  /*10f10*/  PRMT R22, RZ, 0x7610, R22 ;  /* 0x00007610ff167816 */ /* 0x000fc60000000016 */
[----:B----4-:R0:W-:Y:S04]  /*10f20*/  STL [R1+0x1e1c], R23 ;  /* 0x001e1c1701007387 */ /* 0x0101e80000100800 */
[----:B--2---:R1:W-:Y:S04]  /*10f30*/  STS.U16 [R27+0x3400], R4 ;  /* 0x003400041b007388 */ /* 0x0043e80000000400 */
[----:B0-----:R-:W2:Y:S01]  /*10f40*/  LDL.LU R23, [R1+0x23c] ;  /* 0x00023c0001177983 */ /* 0x001ea20000300800 */
[----:B-1----:R-:W-:-:S03]  /*10f50*/  @!P0 IMAD.MOV.U32 R4, RZ, RZ, R24 ;  /* 0x000000ffff048224 */ /* 0x002fc600078e0018 */
[----:B------:R-:W4:Y:S04]  /*10f60*/  LDL.LU R24, [R1+0x240] ;  /* 0x0002400001187983 */ /* 0x000f280000300800 */
[----:B---3--:R0:W3:Y:S04]  /*10f70*/  @!P0 LDG.E.U16 R22, [R4.64] ;  /* 0x0000000604168981 */ /* 0x0080e8000c1e1500 */
[----:B0-----:R-:W2:Y:S01]  /*10f80*/  LDL.LU R5, [R1+0x284] ;  /* 0x0002840001057983 */ /* 0x001ea20000300800 */
[----:B------:R-:W-:Y:S01]  /*10f90*/  PRMT R21, RZ, 0x7610, R21 ;  /* 0x00007610ff157816 */ /* 0x000fe20000000015 */
[----:B------:R-:W-:-:S02]  /*10fa0*/  @!P0 IMAD.MOV.U32 R4, RZ, RZ, R25 ;  /* 0x000000ffff048224 */ /* 0x000fc400078e0019 */
[----:B--2---:R0:W-:Y:S02]  /*10fb0*/  STS.U16 [R27+0x3500], R5 ;  /* 0x003500051b007388 */ /* 0x0041e40000000400 */
[----:B0-----:R-:W-:-:S05]  /*10fc0*/  @!P0 IMAD.MOV.U32 R5, RZ, RZ, R26 ;  /* 0x000000ffff058224 */ /* 0x001fca00078e001a */
[----:B------:R0:W2:Y:S01]  /*10fd0*/  @!P0 LDG.E.U16 R21, [R4.64] ;  /* 0x0000000604158981 */ /* 0x0000a2000c1e1500 */
[----:B------:R-:W-:-:S03]  /*10fe0*/  PRMT R20, RZ, 0x7610, R20 ;  /* 0x00007610ff147816 */ /* 0x000fc60000000014 */
[----:B---3--:R1:W-:Y:S04]  /*10ff0*/  STL [R1+0x1e20], R22 ;  /* 0x001e201601007387 */ /* 0x0083e80000100800 */
[----:B------:R-:W-:Y:S01]  /*11000*/  STS.U16 [R27+0x4400], R28 ;  /* 0x0044001c1b007388 */ /* 0x000fe20000000400 */
[----:B0-----:R-:W-:Y:S02]  /*11010*/  @!P0 IMAD.MOV.U32 R4, RZ, RZ, R0 ;  /* 0x000000ffff048224 */ /* 0x001fe400078e0000 */
[----:B------:R-:W-:Y:S01]  /*11020*/  @!P0 IMAD.MOV.U32 R5, RZ, RZ, R29 ;  /* 0x000000ffff058224 */ /* 0x000fe200078e001d */
[----:B-1----:R-:W3:Y:S04]  /*11030*/  LDL R22, [R1+0xd50] ;  /* 0x000d500001167983 */ /* 0x002ee80000100800 */
[----:B------:R-:W3:Y:S04]  /*11040*/  LDL.LU R25, [R1+0xf4] ;  /* 0x0000f40001197983 */ /* 0x000ee80000300800 */
[----:B------:R0:W3:Y:S04]  /*11050*/  @!P0 LDG.E.U16 R20, [R4.64] ;  /* 0x0000000604148981 */ /* 0x0000e8000c1e1500 */
[----:B--2---:R1:W-:Y:S04]  /*11060*/  STL [R1+0x1e24], R21 ;  /* 0x001e241501007387 */ /* 0x0043e80000100800 */
[----:B------:R-:W2:Y:S04]  /*11070*/  LDL.LU R26, [R1+0xf8] ;  /* 0x0000f800011a7983 */ /* 0x000ea80000300800 */
[----:B------:R-:W2:Y:S04]  /*11080*/  LDL R0, [R1+0xd1c] ;  /* 0x000d1c0001007983 */ /* 0x000ea80000100800 */
[----:B-1----:R-:W2:Y:S04]  /*11090*/  LDL R21, [R1+0xd18] ;  /* 0x000d180001157983 */ /* 0x002ea80000100800 */
[----:B------:R-:W2:Y:S04]  /*110a0*/  LDL.LU R28, [R1+0xb8] ;  /* 0x0000b800011c7983 */ /* 0x000ea80000300800 */
[----:B------:R1:W-:Y:S04]  /*110b0*/  STL [R1+0xd90], R29 ;  /* 0x000d901d01007387 */ /* 0x0003e80000100800 */
[----:B-1----:R-:W2:Y:S04]  /*110c0*/  LDL R29, [R1+0xd3c] ;  /* 0x000d3c00011d7983 */ /* 0x002ea80000100800 */
[----:B0-----:R-:W2:Y:S04]  /*110d0*/  LDL.LU R4, [R1+0x264] ;  /* 0x0002640001047983 */ /* 0x001ea80000300800 */
[----:B------:R-:W4:Y:S01]  /*110e0*/  LDL R5, [R1+0xb68] ;  /* 0x000b680001057983 */ /* 0x000f220000100800 */
[----:B------:R-:W-:-:S03]  /*110f0*/  PRMT R19, RZ, 0x7610, R19 ;  /* 0x00007610ff137816 */ /* 0x000fc60000000013 */
[----:B---3--:R0:W-:Y:S04]  /*11100*/  STL [R1+0x1e28], R20 ;  /* 0x001e281401007387 */ /* 0x0081e80000100800 */
[----:B0-----:R-:W3:Y:S04]  /*11110*/  LDL R20, [R1+0xd38] ;  /* 0x000d380001147983 */ /* 0x001ee80000100800 */
[----:B--2---:R0:W-:Y:S02]  /*11120*/  STS.U16 [R27+0x4500], R4 ;  /* 0x004500041b007388 */ /* 0x0041e40000000400 */
[----:B0-----:R-:W-:-:S05]  /*11130*/  @!P0 IMAD.MOV.U32 R4, RZ, RZ, R22 ;  /* 0x000000ffff048224 */ /* 0x001fca00078e0016 */
[----:B----4-:R3:W2:Y:S04]  /*11140*/  @!P0 LDG.E.U16 R19, [R4.64] ;  /* 0x0000000604138981 */ /* 0x0106a8000c1e1500 */
[----:B------:R0:W-:Y:S01]  /*11150*/  STS.U16 [R27+0x5400], R23 ;  /* 0x005400171b007388 */ /* 0x0001e20000000400 */
[----:B---3--:R-:W-:Y:S01]  /*11160*/  @!P0 IMAD.MOV.U32 R5, RZ, RZ, R20 ;  /* 0x000000ffff058224 */ /* 0x008fe200078e0014 */
[----:B------:R-:W-:Y:S02]  /*11170*/  PRMT R18, RZ, 0x7610, R18 ;  /* 0x00007610ff127816 */ /* 0x000fe40000000012 */
[----:B--2---:R1:W-:Y:S04]  /*11180*/  STL [R1+0x1e34], R19 ;  /* 0x001e341301007387 */ /* 0x0043e80000100800 */
[----:B0-----:R-:W2:Y:S04]  /*11190*/  LDL R23, [R1+0xcf8] ;  /* 0x000cf80001177983 */ /* 0x001ea80000100800 */
[----:B------:R-:W3:Y:S04]  /*111a0*/  LDL R22, [R1+0xcfc] ;  /* 0x000cfc0001167983 */ /* 0x000ee80000100800 */
[----:B------:R-:W4:Y:S04]  /*111b0*/  LDL R20, [R1+0xcd8] ;  /* 0x000cd80001147983 */ /* 0x000f280000100800 */
[----:B-1----:R-:W4:Y:S01]  /*111c0*/  LDL R19, [R1+0xcdc] ;  /* 0x000cdc0001137983 */ /* 0x002f220000100800 */
[----:B------:R-:W-:Y:S01]  /*111d0*/  @!P0 IMAD.MOV.U32 R4, RZ, RZ, R29 ;  /* 0x000000ffff048224 */ /* 0x000fe200078e001d */
[----:B------:R-:W-:-:S04]  /*111e0*/  PRMT R17, RZ, 0x7610, R17 ;  /* 0x00007610ff117816 */ /* 0x000fc80000000011 */
[----:B------:R0:W4:Y:S01]  /*111f0*/  @!P0 LDG.E.U16 R18, [R4.64] ;  /* 0x0000000604128981 */ /* 0x000122000c1e1500 */
[----:B------:R-:W-:Y:S01]  /*11200*/  PRMT R16, RZ, 0x7610, R16 ;  /* 0x00007610ff107816 */ /* 0x000fe20000000010 */
[----:B0-----:R-:W-:Y:S02]  /*11210*/  @!P0 IMAD.MOV.U32 R4, RZ, RZ, R0 ;  /* 0x000000ffff048224 */ /* 0x001fe400078e0000 */
[----:B------:R-:W-:-:S05]  /*11220*/  @!P0 IMAD.MOV.U32 R5, RZ, RZ, R21 ;  /* 0x000000ffff058224 */ /* 0x000fca00078e0015 */
[----:B------:R2:W4:Y:S01]  /*11230*/  @!P0 LDG.E.U16 R17, [R4.64] ;  /* 0x0000000604118981 */ /* 0x000522000c1e1500 */
[----:B------:R-:W-:Y:S01]  /*11240*/  PRMT R15, RZ, 0x7610, R15 ;  /* 0x00007610ff0f7816 */ /* 0x000fe2000000000f */
[----:B--2---:R-:W-:Y:S02]  /*11250*/  @!P0 IMAD.MOV.U32 R5, RZ, RZ, R23 ;  /* 0x000000ffff058224 */ /* 0x004fe400078e0017 */
[----:B---3--:R-:W-:-:S05]  /*11260*/  @!P0 IMAD.MOV.U32 R4, RZ, RZ, R22 ;  /* 0x000000ffff048224 */ /* 0x008fca00078e0016 */
[----:B------:R4:W2:Y:S02]  /*11270*/  @!P0 LDG.E.U16 R16, [R4.64] ;  /* 0x0000000604108981 */ /* 0x0008a4000c1e1500 */
[----:B----4-:R-:W-:Y:S02]  /*11280*/  @!P0 IMAD.MOV.U32 R4, RZ, RZ, R19 ;  /* 0x000000ffff048224 */ /* 0x010fe400078e0013 */
[----:B------:R-:W-:-:S05]  /*11290*/  @!P0 IMAD.MOV.U32 R5, RZ, RZ, R20 ;  /* 0x000000ffff058224 */ /* 0x000fca00078e0014 */
[----:B------:R-:W3:Y:S04]  /*112a0*/  @!P0 LDG.E.U16 R15, [R4.64] ;  /* 0x00000006040f8981 */ /* 0x000ee8000c1e1500 */
[----:B------:R0:W-:Y:S04]  /*112b0*/  STL [R1+0x1e38], R18 ;  /* 0x001e381201007387 */ /* 0x0001e80000100800 */
[----:B------:R-:W4:Y:S04]  /*112c0*/  LDL R0, [R1+0xcbc] ;  /* 0x000cbc0001007983 */ /* 0x000f280000100800 */
[----:B0-----:R-:W4:Y:S04]  /*112d0*/  LDL R18, [R1+0xcb8] ;  /* 0x000cb80001127983 */ /* 0x001f280000100800 */
[----:B------:R-:W-:Y:S04]  /*112e0*/  STL [R1+0x1e3c], R17 ;  /* 0x001e3c1101007387 */ /* 0x000fe80000100800 */
[----:B------:R-:W4:Y:S04]  /*112f0*/  LDL.LU R21, [R1+0x5fc] ;  /* 0x0005fc0001157983 */ /* 0x000f280000300800 */
[----:B------:R-:W-:Y:S04]  /*11300*/  STS.U16 [R27+0x5500], R24 ;  /* 0x005500181b007388 */ /* 0x000fe80000000400 */
[----:B--2---:R0:W-:Y:S04]  /*11310*/  STL [R1+0x1e40], R16 ;  /* 0x001e401001007387 */ /* 0x0041e80000100800 */
[----:B0-----:R-:W2:Y:S04]  /*11320*/  LDL R16, [R1+0xc9c] ;  /* 0x000c9c0001107983 */ /* 0x001ea80000100800 */
[----:B------:R-:W2:Y:S04]  /*11330*/  LDL.LU R24, [R1+0x600] ;  /* 0x0006000001187983 */ /* 0x000ea80000300800 */
[----:B---3--:R0:W-:Y:S04]  /*11340*/  STL [R1+0x1e44], R15 ;  /* 0x001e440f01007387 */ /* 0x0081e80000100800 */
[----:B------:R-:W3:Y:S01]  /*11350*/  LDL R17, [R1+0xc98] ;  /* 0x000c980001117983 */ /* 0x000ee20000100800 */
[----:B------:R-:W-:Y:S01]  /*11360*/  PRMT R14, RZ, 0x7610, R14 ;  /* 0x00007610ff0e7816 */ /* 0x000fe2000000000e */
[----:B----4-:R-:W-:Y:S01]  /*11370*/  @!P0 IMAD.MOV.U32 R4, RZ, RZ, R0 ;  /* 0x000000ffff048224 */ /* 0x010fe200078e0000 */
[----:B------:R-:W-:Y:S01]  /*11380*/  PRMT R13, RZ, 0x7610, R13 ;  /* 0x00007610ff0d7816 */ /* 0x000fe2000000000d */
[----:B------:R-:W4:Y:S01]  /*11390*/  LDL R0, [R1+0xc7c] ;  /* 0x000c7c0001007983 */ /* 0x000f220000100800 */
[----:B------:R-:W-:-:S03]  /*113a0*/  @!P0 IMAD.MOV.U32 R5, RZ, RZ, R18 ;  /* 0x000000ffff058224 */ /* 0x000fc600078e0012 */
[----:B0-----:R-:W4:Y:S04]  /*113b0*/  LDL R15, [R1+0xc78] ;  /* 0x000c7800010f7983 */ /* 0x001f280000100800 */
[----:B------:R2:W4:Y:S04]  /*113c0*/  @!P0 LDG.E.U16 R14, [R4.64] ;  /* 0x00000006040e8981 */ /* 0x000528000c1e1500 */
[----:B------:R-:W-:Y:S01]  /*113d0*/  STS.U16 [R27+0x6400], R25 ;  /* 0x006400191b007388 */ /* 0x000fe20000000400 */
[----:B--2---:R-:W-:Y:S02]  /*113e0*/  @!P0 IMAD.MOV.U32 R4, RZ, RZ, R16 ;  /* 0x000000ffff048224 */ /* 0x004fe400078e0010 */
[----:B---3--:R-:W-:-:S05]  /*113f0*/  @!P0 IMAD.MOV.U32 R5, RZ, RZ, R17 ;  /* 0x000000ffff058224 */ /* 0x008fca00078e0011 */
[----:B------:R4:W2:Y:S04]  /*11400*/  @!P0 LDG.E.U16 R13, [R4.64] ;  /* 0x00000006040d8981 */ /* 0x0008a8000c1e1500 */
[----:B------:R-:W-:Y:S04]  /*11410*/  STS.U16 [R27+0x6500], R26 ;  /* 0x0065001a1b007388 */ /* 0x000fe80000000400 */
[----:B------:R0:W-:Y:S04]  /*11420*/  STS.U16 [R27+0x7400], R28 ;  /* 0x0074001c1b007388 */ /* 0x0001e80000000400 */
[----:B0-----:R-:W0:Y:S04]  /*11430*/  S2R R28, SR_TID.X ;  /* 0x00000000001c7919 */ /* 0x001e280000002100 */
[----:B------:R1:W-:Y:S01]  /*11440*/  STS.U16 [R27+0x7500], R2 ;  /* 0x007500021b007388 */ /* 0x0003e20000000400 */
[----:B------:R-:W-:Y:S01]  /*11450*/  PRMT R12, RZ, 0x7610, R12 ;  /* 0x00007610ff0c7816 */ /* 0x000fe2000000000c */
[----:B----4-:R-:W-:-:S02]  /*11460*/  @!P0 IMAD.MOV.U32 R4, RZ, RZ, R0 ;  /* 0x000000ffff048224 */ /* 0x010fc400078e0000 */
[----:B------:R-:W-:-:S05]  /*11470*/  @!P0 IMAD.MOV.U32 R5, RZ, RZ, R15 ;  /* 0x000000ffff058224 */ /* 0x000fca00078e000f */
[----:B------:R-:W3:Y:S01]  /*11480*/  @!P0 LDG.E.U16 R12, [R4.64] ;  /* 0x00000006040c8981 */ /* 0x000ee2000c1e1500 */
[----:B0-----:R-:W-:-:S03]  /*11490*/  LOP3.LUT R23, R28, 0x7f, RZ, 0xc0, !PT ;  /* 0x0000007f1c177812 */ /* 0x001fc600078ec0ff */
[----:B------:R-:W4:Y:S04]  /*114a0*/  LDL.LU R28, [R1+0x5d8] ;  /* 0x0005d800011c7983 */ /* 0x000f280000300800 */
[----:B------:R0:W-:Y:S04]  /*114b0*/  STL [R1+0x1e48], R14 ;  /* 0x001e480e01007387 */ /* 0x0001e80000100800 */
[----:B-1----:R-:W4:Y:S04]  /*114c0*/  LDL R2, [R1+0xc5c] ;  /* 0x000c5c0001027983 */ /* 0x002f280000100800 */
[----:B0-----:R-:W4:Y:S04]  /*114d0*/  LDL R14, [R1+0xc58] ;  /* 0x000c5800010e7983 */ /* 0x001f280000100800 */
[----:B------:R-:W4:Y:S04]  /*114e0*/  LDL.LU R25, [R1+0x5dc] ;  /* 0x0005dc0001197983 */ /* 0x000f280000300800 */
[----:B------:R-:W4:Y:S04]  /*114f0*/  LDL.LU R26, [R1+0x404] ;  /* 0x00040400011a7983 */ /* 0x000f280000300800 */
[----:B------:R-:W4:Y:S04]  /*11500*/  LDL.LU R27, [R1+0x408] ;  /* 0x00040800011b7983 */ /* 0x000f280000300800 */
[----:B--2---:R0:W-:Y:S04]  /*11510*/  STL [R1+0x1e4c], R13 ;  /* 0x001e4c0d01007387 */ /* 0x0041e80000100800 */
[----:B------:R-:W2:Y:S04]  /*11520*/  LDL R18, [R1+0xc38] ;  /* 0x000c380001127983 */ /* 0x000ea80000100800 */
[----:B------:R-:W2:Y:S01]  /*11530*/  LDL R17, [R1+0xc3c] ;  /* 0x000c3c0001117983 */ /* 0x000ea20000100800 */
[----:B------:R-:W-:-:S02]  /*11540*/  PRMT R11, RZ, 0x7610, R11 ;  /* 0x00007610ff0b7816 */ /* 0x000fc4000000000b */
[----:B------:R-:W-:Y:S01]  /*11550*/  PRMT R10, RZ, 0x7610, R10 ;  /* 0x00007610ff0a7816 */ /* 0x000fe2000000000a */
[----:B------:R-:W2:Y:S04]  /*11560*/  LDL R16, [R1+0xc18] ;  /* 0x000c180001107983 */ /* 0x000ea80000100800 */
[----:B------:R-:W2:Y:S04]  /*11570*/  LDL R15, [R1+0xc1c] ;  /* 0x000c1c00010f7983 */ /* 0x000ea80000100800 */
[----:B------:R-:W2:Y:S04]  /*11580*/  LDL.LU R0, [R1+0x3a0] ;  /* 0x0003a00001007983 */ /* 0x000ea80000300800 */
[----:B---3--:R1:W-:Y:S04]  /*11590*/  STL [R1+0x1e50], R12 ;  /* 0x001e500c01007387 */ /* 0x0083e80000100800 */
[----:B0-----:R-:W3:Y:S01]  /*115a0*/  LDL R13, [R1+0xbfc] ;  /* 0x000bfc00010d7983 */ /* 0x001ee20000100800 */
[----:B------:R-:W-:-:S02]  /*115b0*/  IMAD.SHL.U32 R22, R23, 0x2, RZ ;  /* 0x0000000217167824 */ /* 0x000fc400078e00ff */
[----:B----4-:R-:W-:Y:S01]  /*115c0*/  @!P0 IMAD.MOV.U32 R4, RZ, RZ, R2 ;  /* 0x000000ffff048224 */ /* 0x010fe200078e0002 */
[----:B------:R-:W-:Y:S01]  /*115d0*/  PRMT R9, RZ, 0x7610, R9 ;  /* 0x00007610ff097816 */ /* 0x000fe20000000009 */
[----:B------:R-:W4:Y:S01]  /*115e0*/  LDL R2, [R1+0xbdc] ;  /* 0x000bdc0001027983 */ /* 0x000f220000100800 */
[----:B------:R-:W-:-:S03]  /*115f0*/  @!P0 IMAD.MOV.U32 R5, RZ, RZ, R14 ;  /* 0x000000ffff058224 */ /* 0x000fc600078e000e */
[----:B-1----:R-:W4:Y:S04]  /*11600*/  LDL R12, [R1+0xbd8] ;  /* 0x000bd800010c7983 */ /* 0x002f280000100800 */
[----:B------:R2:W4:Y:S04]  /*11610*/  @!P0 LDG.E.U16 R11, [R4.64] ;  /* 0x00000006040b8981 */ /* 0x000528000c1e1500 */
[----:B------:R-:W4:Y:S01]  /*11620*/  LDL R14, [R1+0xbf8] ;  /* 0x000bf800010e7983 */ /* 0x000f220000100800 */
[----:B--2---:R-:W-:Y:S02]  /*11630*/  @!P0 IMAD.MOV.U32 R5, RZ, RZ, R18 ;  /* 0x000000ffff058224 */ /* 0x004fe400078e0012 */
[----:B------:R-:W-:-:S05]  /*11640*/  @!P0 IMAD.MOV.U32 R4, RZ, RZ, R17 ;  /* 0x000000ffff048224 */ /* 0x000fca00078e0011 */
[----:B------:R0:W2:Y:S01]  /*11650*/  @!P0 LDG.E.U16 R10, [R4.64] ;  /* 0x00000006040a8981 */ /* 0x0000a2000c1e1500 */
[----:B------:R-:W-:-:S05]  /*11660*/  LOP3.LUT R22, R22, 0x30, RZ, 0x3c, !PT ;  /* 0x0000003016167812 */ /* 0x000fca00078e3cff */
[----:B------:R-:W-:Y:S01]  /*11670*/  STS.U16 [R22+0x600], R21 ;  /* 0x0006001516007388 */ /* 0x000fe20000000400 */
[----:B0-----:R-:W-:Y:S02]  /*11680*/  @!P0 IMAD.MOV.U32 R4, RZ, RZ, R15 ;  /* 0x000000ffff048224 */ /* 0x001fe400078e000f */
[----:B------:R-:W-:Y:S01]  /*11690*/  @!P0 IMAD.MOV.U32 R5, RZ, RZ, R16 ;  /* 0x000000ffff058224 */ /* 0x000fe200078e0010 */
[----:B------:R-:W-:Y:S01]  /*116a0*/  STS.U16 [R22+0x700], R24 ;  /* 0x0007001816007388 */ /* 0x000fe20000000400 */
[----:B------:R-:W-:-:S03]  /*116b0*/  PRMT R8, RZ, 0x7610, R8 ;  /* 0x00007610ff087816 */ /* 0x000fc60000000008 */
[----:B------:R0:W-:Y:S04]  /*116c0*/  STS.U16 [R22+0x1600], R28 ;  /* 0x0016001c16007388 */ /* 0x0001e80000000400 */
[----:B------:R3:W2:Y:S02]  /*116d0*/  @!P0 LDG.E.U16 R9, [R4.64] ;  /* 0x0000000604098981 */ /* 0x0006a4000c1e1500 */
[----:B---3--:R-:W-:Y:S02]  /*116e0*/  @!P0 IMAD.MOV.U32 R4, RZ, RZ, R13 ;  /* 0x000000ffff048224 */ /* 0x008fe400078e000d */
[----:B----4-:R-:W-:Y:S04]  /*116f0*/  STL [R1+0x1e54], R11 ;  /* 0x001e540b01007387 */ /* 0x010fe80000100800 */
[----:B0-----:R-:W3:Y:S01]  /*11700*/  LDL.LU R28, [R1+0x3a4] ;  /* 0x0003a400011c7983 */ /* 0x001ee20000300800 */
[----:B------:R-:W-:-:S03]  /*11710*/  @!P0 IMAD.MOV.U32 R5, RZ, RZ, R14 ;  /* 0x000000ffff058224 */ /* 0x000fc600078e000e */
[----:B------:R-:W4:Y:S04]  /*11720*/  LDL.LU R29, [R1+0xbb8] ;  /* 0x000bb800011d7983 */ /* 0x000f280000300800 */
[----:B------:R0:W3:Y:S02]  /*11730*/  @!P0 LDG.E.U16 R8, [R4.64] ;  /* 0x0000000604088981 */ /* 0x0000e4000c1e1500 */
[----:B0-----:R-:W-:Y:S02]  /*11740*/  @!P0 IMAD.MOV.U32 R4, RZ, RZ, R2 ;  /* 0x000000ffff048224 */ /* 0x001fe400078e0002 */
[----:B--2---:R0:W-:Y:S04]  /*11750*/  STL [R1+0x1e60], R10 ;  /* 0x001e600a01007387 */ /* 0x0041e80000100800 */
[----:B------:R-:W2:Y:S04]  /*11760*/  LDL R13, [R1+0xbbc] ;  /* 0x000bbc00010d7983 */ /* 0x000ea80000100800 */
[----:B------:R-:W2:Y:S04]  /*11770*/  LDL R18, [R1+0xb98] ;  /* 0x000b980001127983 */ /* 0x000ea80000100800 */
[----:B------:R-:W2:Y:S01]  /*11780*/  LDL R2, [R1+0xb9c] ;  /* 0x000b9c0001027983 */ /* 0x000ea20000100800 */
[----:B------:R-:W-:Y:S01]  /*11790*/  PRMT R7, RZ, 0x7610, R7 ;  /* 0x00007610ff077816 */ /* 0x000fe20000000007 */
[----:B------:R-:W-:-:S02]  /*117a0*/  @!P0 IMAD.MOV.U32 R5, RZ, RZ, R12 ;  /* 0x000000ffff058224 */ /* 0x000fc400078e000c */
[----:B0-----:R-:W2:Y:S04]  /*117b0*/  LDL.LU R10, [R1+0x278] ;  /* 0x00027800010a7983 */ /* 0x001ea80000300800 */
[----:B------:R-:W2:Y:S04]  /*117c0*/  LDL.LU R11, [R1+0x274] ;  /* 0x00027400010b7983 */ /* 0x000ea80000300800 */
[----:B------:R0:W-:Y:S04]  /*117d0*/  STS.U16 [R22+0x1700], R25 ;  /* 0x0017001916007388 */ /* 0x0001e80000000400 */
[----:B------:R-:W2:Y:S04]  /*117e0*/  LDL.LU R12, [R1+0x248] ;  /* 0x00024800010c7983 */ /* 0x000ea80000300800 */
[----:B------:R1:W-:Y:S04]  /*117f0*/  STS.U16 [R22+0x2600], R26 ;  /* 0x0026001a16007388 */ /* 0x0003e80000000400 */
[----:B------:R-:W2:Y:S01]  /*11800*/  LDL.LU R24, [R1+0x244] ;  /* 0x0002440001187983 */ /* 0x000ea20000300800 */
[----:B------:R-:W-:-:S03]  /*11810*/  PRMT R6, RZ, 0x7610, R6 ;  /* 0x00007610ff067816 */ /* 0x000fc60000000006 */
[----:B------:R-:W-:Y:S04]  /*11820*/  STS.U16 [R22+0x2700], R27 ;  /* 0x0027001b16007388 */ /* 0x000fe80000000400 */
[----:B0-----:R-:W2:Y:S04]  /*11830*/  LDL.LU R25, [R1+0xf0] ;  /* 0x0000f00001197983 */ /* 0x001ea80000300800 */
[----:B------:R0:W-:Y:S04]  /*11840*/  STS.U16 [R22+0x3600], R0 ;  /* 0x0036000016007388 */ /* 0x0001e80000000400 */
[----:B-1----:R-:W2:Y:S04]  /*11850*/  LDL.LU R26, [R1+0xec] ;  /* 0x0000ec00011a7983 */ /* 0x002ea80000300800 */
[----:B------:R1:W2:Y:S04]  /*11860*/  @!P0 LDG.E.U16 R7, [R4.64] ;  /* 0x0000000604078981 */ /* 0x0002a8000c1e1500 */
[----:B0-----:R-:W2:Y:S04]  /*11870*/  LDL.LU R0, [R1+0x620] ;  /* 0x0006200001007983 */ /* 0x001ea80000300800 */
[----:B----4-:R0:W-:Y:S01]  /*11880*/  STL [R1+0xd94], R29 ;  /* 0x000d941d01007387 */ /* 0x0101e20000100800 */
[----:B-1----:R-:W-:Y:S01]  /*11890*/  @!P0 IMAD.MOV.U32 R5, RZ, RZ, R29 ;  /* 0x000000ffff058224 */ /* 0x002fe200078e001d */
[----:B------:R-:W-:-:S02]  /*118a0*/  PRMT R3, RZ, 0x7610, R3 ;  /* 0x00007610ff037816 */ /* 0x000fc40000000003 */
[----:B0-----:R-:W4:Y:S04]  /*118b0*/  LDL.LU R29, [R1+0x354] ;  /* 0x00035400011d7983 */ /* 0x001f280000300800 */
[----:B---3--:R0:W-:Y:S01]  /*118c0*/  STS.U16 [R22+0x3700], R28 ;  /* 0x0037001c16007388 */ /* 0x0081e20000000400 */
[----:B--2---:R-:W-:-:S03]  /*118d0*/  @!P0 IMAD.MOV.U32 R4, RZ, RZ, R13 ;  /* 0x000000ffff048224 */ /* 0x004fc600078e000d */
[----:B------:R-:W2:Y:S01]  /*118e0*/  LDL.LU R13, [R1+0x61c] ;  /* 0x00061c00010d7983 */ /* 0x000ea20000300800 */
[----:B------:R-:W3:Y:S02]  /*118f0*/  LDL.LU R14, [R1+0x5f8] ;  /* 0x0005f800010e7983 */ /* 0x000ee40000300800 */
[----:B------:R-:W2:Y:S02]  /*11900*/  LDL.LU R15, [R1+0x5f4] ;  /* 0x0005f400010f7983 */ /* 0x000ea40000300800 */
[----:B------:R-:W2:Y:S01]  /*11910*/  LDL.LU R16, [R1+0x418] ;  /* 0x0004180001107983 */ /* 0x000ea20000300800 */
[----:B------:R1:W2:Y:S04]  /*11920*/  @!P0 LDG.E.U16 R6, [R4.64] ;  /* 0x0000000604068981 */ /* 0x0002a8000c1e1500 */
[----:B------:R-:W2:Y:S01]  /*11930*/  LDL.LU R17, [R1+0x414] ;  /* 0x0004140001117983 */ /* 0x000ea20000300800 */
[----:B------:R-:W2:Y:S02]  /*11940*/  LDL.LU R21, [R1+0x3a8] ;  /* 0x0003a80001157983 */ /* 0x000ea40000300800 */
[----:B-1----:R-:W-:-:S02]  /*11950*/  @!P0 IMAD.MOV.U32 R5, RZ, RZ, R18 ;  /* 0x000000ffff058224 */ /* 0x002fc400078e0012 */
[----:B------:R-:W-:Y:S01]  /*11960*/  @!P0 IMAD.MOV.U32 R4, RZ, RZ, R2 ;  /* 0x000000ffff048224 */ /* 0x000fe200078e0002 */
[----:B------:R-:W2:Y:S01]  /*11970*/  LDL.LU R18, [R1+0x39c] ;  /* 0x00039c0001127983 */ /* 0x000ea20000300800 */
[----:B------:R-:W2:Y:S02]  /*11980*/  LDL.LU R19, [R1+0x350] ;  /* 0x0003500001137983 */ /* 0x000ea40000300800 */
[----:B------:R-:W2:Y:S02]  /*11990*/  LDL.LU R20, [R1+0x34c] ;  /* 0x00034c0001147983 */ /* 0x000ea40000300800 */
[----:B------:R-:W2:Y:S01]  /*119a0*/  LDL.LU R2, [R1+0x270] ;  /* 0x0002700001027983 */ /* 0x000ea20000300800 */
[----:B------:R-:W2:Y:S01]  /*119b0*/  LDL.LU R27, [R1+0x26c] ;  /* 0x00026c00011b7983 */ /* 0x000ea20000300800 */
[----:B0-----:R-:W2:Y:S03]  /*119c0*/  LDL.LU R28, [R1+0x238] ;  /* 0x00023800011c7983 */ /* 0x001ea60000300800 */
[----:B------:R0:W2:Y:S04]  /*119d0*/  @!P0 LDG.E.U16 R3, [R4.64] ;  /* 0x0000000604038981 */ /* 0x0000a8000c1e1500 */
[----:B0-----:R-:W2:Y:S04]  /*119e0*/  LDL.LU R5, [R1+0x358] ;  /* 0x0003580001057983 */ /* 0x001ea80000300800 */
[----:B--2---:R-:W-:Y:S01]  /*119f0*/  STS.U16 [R22+0x4600], R5 ;  /* 0x0046000516007388 */ /* 0x004fe20000000400 */
[----:B----4-:R-:W-:Y:S02]  /*11a00*/  STS.U16 [R22+0x4700], R29 ;  /* 0x0047001d16007388 */ /* 0x010fe40000000400 */
[----:B------:R-:W-:Y:S02]  /*11a10*/  STS.U16 [R22+0x5600], R10 ;  /* 0x0056000a16007388 */ /* 0x000fe40000000400 */
[----:B------:R-:W-:Y:S01]  /*11a20*/  STS.U16 [R22+0x5700], R11 ;  /* 0x0057000b16007388 */ /* 0x000fe20000000400 */
[----:B------:R0:W-:Y:S01]  /*11a30*/  STS.U16 [R22+0x6600], R12 ;  /* 0x0066000c16007388 */ /* 0x0001e20000000400 */
[----:B------:R-:W-:Y:S02]  /*11a40*/  STS.U16 [R22+0x6700], R24 ;  /* 0x0067001816007388 */ /* 0x000fe40000000400 */
[----:B------:R-:W-:Y:S02]  /*11a50*/  STS.U16 [R22+0x7600], R25 ;  /* 0x0076001916007388 */ /* 0x000fe40000000400 */
[----:B------:R1:W-:Y:S02]  /*11a60*/  STS.U16 [R22+0x7700], R26 ;  /* 0x0077001a16007388 */ /* 0x0003e40000000400 */
[----:B0-----:R-:W-:Y:S01]  /*11a70*/  IMAD.SHL.U32 R12, R23, 0x2, RZ ;  /* 0x00000002170c7824 */ /* 0x001fe200078e00ff */
[----:B-1----:R-:W2:Y:S01]  /*11a80*/  LDL.LU R22, [R1+0x234] ;  /* 0x0002340001167983 */ /* 0x002ea20000300800 */
[----:B------:R-:W4:Y:S03]  /*11a90*/  LDL.LU R23, [R1+0xe8] ;  /* 0x0000e80001177983 */ /* 0x000f260000300800 */
[----:B------:R-:W-:Y:S01]  /*11aa0*/  LOP3.LUT R12, R12, 0x40, RZ, 0x3c, !PT ;  /* 0x000000400c0c7812 */ /* 0x000fe200078e3cff */
[----:B------:R-:W4:Y:S01]  /*11ab0*/  LDL.LU R24, [R1+0xe4] ;  /* 0x0000e40001187983 */ /* 0x000f220000300800 */
[----:B------:R-:W4:Y:S04]  /*11ac0*/  LDL.LU R25, [R1+0x618] ;  /* 0x0006180001197983 */ /* 0x000f280000300800 */
[----:B------:R0:W-:Y:S01]  /*11ad0*/  STS.U16 [R12+0x800], R0 ;  /* 0x000800000c007388 */ /* 0x0001e20000000400 */
[----:B------:R-:W-:Y:S02]  /*11ae0*/  STS.U16 [R12+0x900], R13 ;  /* 0x0009000d0c007388 */ /* 0x000fe40000000400 */
[----:B---3--:R-:W-:Y:S02]  /*11af0*/  STS.U16 [R12+0x1800], R14 ;  /* 0x0018000e0c007388 */ /* 0x008fe40000000400 */
[----:B------:R-:W-:Y:S01]  /*11b00*/  STS.U16 [R12+0x1900], R15 ;  /* 0x0019000f0c007388 */ /* 0x000fe20000000400 */
[----:B------:R-:W-:Y:S01]  /*11b10*/  STS.U16 [R12+0x2800], R16 ;  /* 0x002800100c007388 */ /* 0x000fe20000000400 */
[----:B------:R-:W-:Y:S02]  /*11b20*/  STS.U16 [R12+0x2900], R17 ;  /* 0x002900110c007388 */ /* 0x000fe40000000400 */
[----:B------:R-:W-:Y:S02]  /*11b30*/  STS.U16 [R12+0x3800], R21 ;  /* 0x003800150c007388 */ /* 0x000fe40000000400 */
[----:B------:R-:W-:Y:S01]  /*11b40*/  STS.U16 [R12+0x3900], R18 ;  /* 0x003900120c007388 */ /* 0x000fe20000000400 */
[----:B------:R-:W3:Y:S04]  /*11b50*/  LDL.LU R26, [R1+0x614] ;  /* 0x00061400011a7983 */ /* 0x000ee80000300800 */
[----:B------:R-:W-:Y:S01]  /*11b60*/  STS.U16 [R12+0x4800], R19 ;  /* 0x004800130c007388 */ /* 0x000fe20000000400 */
[----:B0-----:R-:W3:Y:S02]  /*11b70*/  LDL.LU R0, [R1+0x5f0] ;  /* 0x0005f00001007983 */ /* 0x001ee40000300800 */
[----:B------:R-:W-:Y:S02]  /*11b80*/  STS.U16 [R12+0x4900], R20 ;  /* 0x004900140c007388 */ /* 0x000fe40000000400 */
[----:B------:R0:W-:Y:S02]  /*11b90*/  STS.U16 [R12+0x5800], R2 ;  /* 0x005800020c007388 */ /* 0x0001e40000000400 */
[----:B0-----:R-:W3:Y:S04]  /*11ba0*/  LDL.LU R2, [R1+0x5ec] ;  /* 0x0005ec0001027983 */ /* 0x001ee80000300800 */
[----:B------:R-:W0:Y:S01]  /*11bb0*/  S2R R21, SR_TID.X ;  /* 0x0000000000157919 */ /* 0x000e220000002100 */
[----:B------:R-:W3:Y:S02]  /*11bc0*/  LDL.LU R10, [R1+0x410] ;  /* 0x00041000010a7983 */ /* 0x000ee40000300800 */
[----:B------:R-:W3:Y:S02]  /*11bd0*/  LDL.LU R4, [R1+0x40c] ;  /* 0x00040c0001047983 */ /* 0x000ee40000300800 */
[----:B------:R-:W3:Y:S01]  /*11be0*/  LDL.LU R29, [R1+0x398] ;  /* 0x00039800011d7983 */ /* 0x000ee20000300800 */
[----:B------:R-:W3:Y:S01]  /*11bf0*/  LDL.LU R11, [R1+0x394] ;  /* 0x00039400010b7983 */ /* 0x000ee20000300800 */
[----:B------:R-:W3:Y:S02]  /*11c00*/  LDL.LU R18, [R1+0x348] ;  /* 0x0003480001127983 */ /* 0x000ee40000300800 */
[----:B------:R-:W3:Y:S01]  /*11c10*/  LDL.LU R19, [R1+0x344] ;  /* 0x0003440001137983 */ /* 0x000ee20000300800 */
[----:B------:R1:W-:Y:S01]  /*11c20*/  STS.U16 [R12+0x5900], R27 ;  /* 0x0059001b0c007388 */ /* 0x0003e20000000400 */
[----:B------:R0:W-:Y:S02]  /*11c30*/  STS.U16 [R12+0x6800], R28 ;  /* 0x0068001c0c007388 */ /* 0x0001e40000000400 */
[----:B0-----:R-:W-:-:S02]  /*11c40*/  LOP3.LUT R20, R21, 0x7f, RZ, 0xc0, !PT ;  /* 0x0000007f15147812 */ /* 0x001fc400078ec0ff */
[----:B------:R-:W3:Y:S01]  /*11c50*/  LDL.LU R21, [R1+0x268] ;  /* 0x0002680001157983 */ /* 0x000ee20000300800 */
[----:B-1----:R-:W3:Y:S02]  /*11c60*/  LDL.LU R27, [R1+0x25c] ;  /* 0x00025c00011b7983 */ /* 0x002ee40000300800 */
[----:B------:R-:W3:Y:S02]  /*11c70*/  LDL.LU R28, [R1+0x230] ;  /* 0x00023000011c7983 */ /* 0x000ee40000300800 */
[----:B------:R-:W-:-:S05]  /*11c80*/  IMAD.SHL.U32 R5, R20, 0x2, RZ ;  /* 0x0000000214057824 */ /* 0x000fca00078e00ff */
[----:B------:R-:W-:Y:S01]  /*11c90*/  LOP3.LUT R5, R5, 0x50, RZ, 0x3c, !PT ;  /* 0x0000005005057812 */ /* 0x000fe200078e3cff */
[----:B--2---:R-:W-:Y:S01]  /*11ca0*/  STS.U16 [R12+0x6900], R22 ;  /* 0x006900160c007388 */ /* 0x004fe20000000400 */
[----:B----4-:R-:W-:Y:S03]  /*11cb0*/  STS.U16 [R12+0x7800], R23 ;  /* 0x007800170c007388 */ /* 0x010fe60000000400 */
[----:B------:R0:W-:Y:S04]  /*11cc0*/  STS.U16 [R12+0x7900], R24 ;  /* 0x007900180c007388 */ /* 0x0001e80000000400 */
[----:B------:R1:W-:Y:S04]  /*11cd0*/  STS.U16 [R5+0xa00], R25 ;  /* 0x000a001905007388 */ /* 0x0003e80000000400 */
[----:B0-----:R-:W2:Y:S01]  /*11ce0*/  LDL.LU R12, [R1+0x10c] ;  /* 0x00010c00010c7983 */ /* 0x001ea20000300800 */
[----:B------:R-:W4:Y:S02]  /*11cf0*/  LDL.LU R13, [R1+0xe0] ;  /* 0x0000e000010d7983 */ /* 0x000f240000300800 */
[----:B------:R-:W4:Y:S02]  /*11d00*/  LDL.LU R14, [R1+0xdc] ;  /* 0x0000dc00010e7983 */ /* 0x000f240000300800 */
[----:B------:R-:W4:Y:S01]  /*11d10*/  LDL.LU R15, [R1+0x610] ;  /* 0x00061000010f7983 */ /* 0x000f220000300800 */
[----:B------:R-:W4:Y:S01]  /*11d20*/  LDL.LU R16, [R1+0x60c] ;  /* 0x00060c0001107983 */ /* 0x000f220000300800 */
[----:B------:R-:W4:Y:S02]  /*11d30*/  LDL.LU R17, [R1+0x5e8] ;  /* 0x0005e80001117983 */ /* 0x000f240000300800 */
[----:B------:R-:W4:Y:S02]  /*11d40*/  LDL.LU R22, [R1+0x5e4] ;  /* 0x0005e40001167983 */ /* 0x000f240000300800 */
[----:B------:R-:W4:Y:S01]  /*11d50*/  LDL.LU R23, [R1+0x400] ;  /* 0x0004000001177983 */ /* 0x000f220000300800 */
[----:B---3--:R-:W-:Y:S04]  /*11d60*/  STS.U16 [R5+0xb00], R26 ;  /* 0x000b001a05007388 */ /* 0x008fe80000000400 */
[----:B------:R-:W3:Y:S01]  /*11d70*/  LDL.LU R24, [R1+0x3bc] ;  /* 0x0003bc0001187983 */ /* 0x000ee20000300800 */
[----:B------:R0:W-:Y:S02]  /*11d80*/  STS.U16 [R5+0x1a00], R0 ;  /* 0x001a000005007388 */ /* 0x0001e40000000400 */
[----:B-1----:R-:W3:Y:S01]  /*11d90*/  LDL.LU R25, [R1+0x390] ;  /* 0x0003900001197983 */ /* 0x002ee20000300800 */
[----:B------:R1:W-:Y:S04]  /*11da0*/  STS.U16 [R5+0x1b00], R2 ;  /* 0x001b000205007388 */ /* 0x0003e80000000400 */
[----:B0-----:R-:W3:Y:S01]  /*11db0*/  LDL.LU R0, [R1+0x36c] ;  /* 0x00036c0001007983 */ /* 0x001ee20000300800 */
[----:B------:R-:W3:Y:S03]  /*11dc0*/  LDL.LU R26, [R1+0x340] ;  /* 0x00034000011a7983 */ /* 0x000ee60000300800 */
[----:B-1----:R-:W3:Y:S01]  /*11dd0*/  LDL.LU R2, [R1+0x28c] ;  /* 0x00028c0001027983 */ /* 0x002ee20000300800 */
[----:B------:R0:W-:Y:S02]  /*11de0*/  STS.U16 [R5+0x2a00], R10 ;  /* 0x002a000a05007388 */ /* 0x0001e40000000400 */
[----:B------:R-:W-:Y:S02]  /*11df0*/  STS.U16 [R5+0x2b00], R4 ;  /* 0x002b000405007388 */ /* 0x000fe40000000400 */
[----:B------:R-:W-:Y:S01]  /*11e00*/  STS.U16 [R5+0x3a00], R29 ;  /* 0x003a001d05007388 */ /* 0x000fe20000000400 */
[----:B------:R-:W-:Y:S01]  /*11e10*/  STS.U16 [R5+0x3b00], R11 ;  /* 0x003b000b05007388 */ /* 0x000fe20000000400 */
[----:B------:R1:W-:Y:S02]  /*11e20*/  STS.U16 [R5+0x4a00], R18 ;  /* 0x004a001205007388 */ /* 0x0003e40000000400 */
[----:B------:R-:W-:Y:S01]  /*11e30*/  STS.U16 [R5+0x4b00], R19 ;  /* 0x004b001305007388 */ /* 0x000fe20000000400 */
[----:B0-----:R-:W3:Y:S04]  /*11e40*/  LDL.LU R10, [R1+0x1e60] ;  /* 0x001e6000010a7983 */ /* 0x001ee80000300800 */
[----:B-1----:R-:W3:Y:S04]  /*11e50*/  LDL.LU R18, [R1+0x258] ;  /* 0x0002580001127983 */ /* 0x002ee80000300800 */
[----:B------:R-:W-:Y:S01]  /*11e60*/  STS.U16 [R5+0x5a00], R21 ;  /* 0x005a001505007388 */ /* 0x000fe20000000400 */
[----:B------:R0:W-:Y:S02]  /*11e70*/  STS.U16 [R5+0x5b00], R27 ;  /* 0x005b001b05007388 */ /* 0x0001e40000000400 */
[----:B------:R1:W-:Y:S02]  /*11e80*/  STS.U16 [R5+0x6a00], R28 ;  /* 0x006a001c05007388 */ /* 0x0003e40000000400 */
[----:B------:R-:W-:Y:S01]  /*11e90*/  IMAD.SHL.U32 R4, R20, 0x2, RZ ;  /* 0x0000000214047824 */ /* 0x000fe200078e00ff */
[----:B0-----:R-:W3:Y:S01]  /*11ea0*/  LDL.LU R27, [R1+0x254] ;  /* 0x00025400011b7983 */ /* 0x001ee20000300800 */
[----:B-1----:R-:W3:Y:S02]  /*11eb0*/  LDL.LU R28, [R1+0x108] ;  /* 0x00010800011c7983 */ /* 0x002ee40000300800 */
[----:B------:R-:W3:Y:S02]  /*11ec0*/  LDL.LU R21, [R1+0xd4] ;  /* 0x0000d40001157983 */ /* 0x000ee40000300800 */
[----:B------:R-:W3:Y:S01]  /*11ed0*/  LDL.LU R19, [R1+0x104] ;  /* 0x0001040001137983 */ /* 0x000ee20000300800 */
[----:B------:R-:W3:Y:S01]  /*11ee0*/  LDL.LU R20, [R1+0xd8] ;  /* 0x0000d80001147983 */ /* 0x000ee20000300800 */
[----:B------:R-:W-:-:S03]  /*11ef0*/  LOP3.LUT R4, R4, 0x60, RZ, 0x3c, !PT ;  /* 0x0000006004047812 */ /* 0x000fc600078e3cff */
[----:B--2---:R-:W-:Y:S01]  /*11f00*/  STS.U16 [R5+0x6b00], R12 ;  /* 0x006b000c05007388 */ /* 0x004fe20000000400 */
[----:B----4-:R-:W-:Y:S03]  /*11f10*/  STS.U16 [R5+0x7a00], R13 ;  /* 0x007a000d05007388 */ /* 0x010fe60000000400 */
[----:B------:R-:W-:Y:S01]  /*11f20*/  STS.U16 [R5+0x7b00], R14 ;  /* 0x007b000e05007388 */ /* 0x000fe20000000400 */
[----:B------:R-:W-:Y:S03]  /*11f30*/  STS.U16 [R4+0xc00], R15 ;  /* 0x000c000f04007388 */ /* 0x000fe60000000400 */
[----:B------:R-:W-:Y:S01]  /*11f40*/  STS.U16 [R4+0xd00], R16 ;  /* 0x000d001004007388 */ /* 0x000fe20000000400 */
[----:B------:R-:W-:Y:S02]  /*11f50*/  STS.U16 [R4+0x1c00], R17 ;  /* 0x001c001104007388 */ /* 0x000fe40000000400 */
[----:B------:R-:W-:Y:S02]  /*11f60*/  STS.U16 [R4+0x1d00], R22 ;  /* 0x001d001604007388 */ /* 0x000fe40000000400 */
[----:B------:R-:W-:Y:S01]  /*11f70*/  STS.U16 [R4+0x2c00], R23 ;  /* 0x002c001704007388 */ /* 0x000fe20000000400 */
[----:B---3--:R-:W-:Y:S01]  /*11f80*/  STS.U16 [R4+0x2d00], R24 ;  /* 0x002d001804007388 */ /* 0x008fe20000000400 */
[----:B------:R-:W-:Y:S03]  /*11f90*/  STS.U16 [R4+0x3c00], R25 ;  /* 0x003c001904007388 */ /* 0x000fe60000000400 */
[----:B------:R0:W-:Y:S01]  /*11fa0*/  STS.U16 [R4+0x3d00], R0 ;  /* 0x003d000004007388 */ /* 0x0001e20000000400 */
[----:B------:R-:W-:Y:S03]  /*11fb0*/  STS.U16 [R4+0x4c00], R26 ;  /* 0x004c001a04007388 */ /* 0x000fe60000000400 */
[----:B------:R1:W-:Y:S04]  /*11fc0*/  STS.U16 [R4+0x4d00], R2 ;  /* 0x004d000204007388 */ /* 0x0003e80000000400 */
[----:B0-----:R-:W2:Y:S04]  /*11fd0*/  LDL.LU R0, [R1+0x608] ;  /* 0x0006080001007983 */ /* 0x001ea80000300800 */
[----:B-1----:R-:W3:Y:S01]  /*11fe0*/  LDL.LU R2, [R1+0x604] ;  /* 0x0006040001027983 */ /* 0x002ee20000300800 */
[----:B------:R-:W4:Y:S02]  /*11ff0*/  LDL.LU R5, [R1+0x5e0] ;  /* 0x0005e00001057983 */ /* 0x000f240000300800 */
[----:B------:R-:W4:Y:S02]  /*12000*/  LDL.LU R29, [R1+0x5d4] ;  /* 0x0005d400011d7983 */ /* 0x000f240000300800 */
[----:B------:R-:W4:Y:S01]  /*12010*/  LDL.LU R11, [R1+0x3b8] ;  /* 0x0003b800010b7983 */ /* 0x000f220000300800 */
[----:B------:R-:W4:Y:S04]  /*12020*/  LDL.LU R22, [R1+0x3b4] ;  /* 0x0003b40001167983 */ /* 0x000f280000300800 */
[----:B------:R-:W-:Y:S01]  /*12030*/  STS.U16 [R4+0x5c00], R18 ;  /* 0x005c001204007388 */ /* 0x000fe20000000400 */
[----:B------:R-:W4:Y:S02]  /*12040*/  LDL.LU R23, [R1+0x368] ;  /* 0x0003680001177983 */ /* 0x000f240000300800 */
[----:B------:R-:W4:Y:S02]  /*12050*/  LDL.LU R24, [R1+0x364] ;  /* 0x0003640001187983 */ /* 0x000f240000300800 */
[----:B------:R-:W4:Y:S01]  /*12060*/  LDL.LU R25, [R1+0x288] ;  /* 0x0002880001197983 */ /* 0x000f220000300800 */
[----:B------:R-:W4:Y:S04]  /*12070*/  LDL.LU R26, [R1+0x27c] ;  /* 0x00027c00011a7983 */ /* 0x000f280000300800 */
[----:B------:R0:W-:Y:S01]  /*12080*/  STS.U16 [R4+0x5d00], R27 ;  /* 0x005d001b04007388 */ /* 0x0001e20000000400 */
[----:B------:R1:W-:Y:S02]  /*12090*/  STS.U16 [R4+0x6c00], R28 ;  /* 0x006c001c04007388 */ /* 0x0003e40000000400 */
[----:B------:R-:W-:Y:S01]  /*120a0*/  STS.U16 [R4+0x6d00], R19 ;  /* 0x006d001304007388 */ /* 0x000fe20000000400 */
[----:B------:R-:W-:Y:S01]  /*120b0*/  STS.U16 [R4+0x7c00], R20 ;  /* 0x007c001404007388 */ /* 0x000fe20000000400 */
[----:B------:R1:W-:Y:S03]  /*120c0*/  STS.U16 [R4+0x7d00], R21 ;  /* 0x007d001504007388 */ /* 0x0003e60000000400 */
[----:B0-----:R-:W4:Y:S01]  /*120d0*/  LDL.LU R27, [R1+0x24c] ;  /* 0x00024c00011b7983 */ /* 0x001f220000300800 */
[----:B-1----:R-:W4:Y:S02]  /*120e0*/  LDL.LU R28, [R1+0x100] ;  /* 0x00010000011c7983 */ /* 0x002f240000300800 */
[----:B------:R-:W4:Y:S02]  /*120f0*/  LDL.LU R12, [R1+0xfc] ;  /* 0x0000fc00010c7983 */ /* 0x000f240000300800 */
[----:B------:R-:W4:Y:S01]  /*12100*/  LDL.LU R13, [R1+0xd0] ;  /* 0x0000d000010d7983 */ /* 0x000f220000300800 */
[----:B------:R-:W4:Y:S04]  /*12110*/  LDL.LU R14, [R1+0xcc] ;  /* 0x0000cc00010e7983 */ /* 0x000f280000300800 */
[----:B------:R-:W0:Y:S01]  /*12120*/  S2R R21, SR_TID.X ;  /* 0x0000000000157919 */ /* 0x000e220000002100 */
[----:B------:R-:W4:Y:S02]  /*12130*/  LDL.LU R15, [R1+0xc4] ;  /* 0x0000c400010f7983 */ /* 0x000f240000300800 */
[----:B------:R-:W4:Y:S02]  /*12140*/  LDL.LU R16, [R1+0xbc] ;  /* 0x0000bc0001107983 */ /* 0x000f240000300800 */
[----:B------:R-:W4:Y:S01]  /*12150*/  LDL.LU R17, [R1+0xb4] ;  /* 0x0000b40001117983 */ /* 0x000f220000300800 */
[----:B------:R-:W4:Y:S01]  /*12160*/  LDL.LU R18, [R1+0xb0] ;  /* 0x0000b00001127983 */ /* 0x000f220000300800 */
[----:B------:R-:W4:Y:S02]  /*12170*/  LDL.LU R19, [R1+0xac] ;  /* 0x0000ac0001137983 */ /* 0x000f240000300800 */
[----:B------:R-:W4:Y:S01]  /*12180*/  LDL.LU R20, [R1+0xa8] ;  /* 0x0000a80001147983 */ /* 0x000f220000300800 */
[----:B0-----:R-:W-:-:S05]  /*12190*/  LOP3.LUT R21, R21, 0x7f, RZ, 0xc0, !PT ;  /* 0x0000007f15157812 */ /* 0x001fca00078ec0ff */
[----:B------:R-:W-:Y:S02]  /*121a0*/  IMAD.SHL.U32 R4, R21, 0x2, RZ ;  /* 0x0000000215047824 */ /* 0x000fe400078e00ff */
[----:B------:R-:W4:Y:S03]  /*121b0*/  LDL.LU R21, [R1+0xa4] ;  /* 0x0000a40001157983 */ /* 0x000f260000300800 */
[----:B------:R-:W-:-:S05]  /*121c0*/  LOP3.LUT R4, R4, 0x70, RZ, 0x3c, !PT ;  /* 0x0000007004047812 */ /* 0x000fca00078e3cff */
[----:B--2---:R0:W-:Y:S04]  /*121d0*/  STS.U16 [R4+0xe00], R0 ;  /* 0x000e000004007388 */ /* 0x0041e80000000400 */
[----:B---3--:R1:W-:Y:S04]  /*121e0*/  STS.U16 [R4+0xf00], R2 ;  /* 0x000f000204007388 */ /* 0x0083e80000000400 */
[----:B0-----:R-:W2:Y:S04]  /*121f0*/  LDL.LU R0, [R1+0xa0] ;  /* 0x0000a00001007983 */ /* 0x001ea80000300800 */
[----:B-1----:R-:W3:Y:S01]  /*12200*/  LDL.LU R2, [R1+0x1e5c] ;  /* 0x001e5c0001027983 */ /* 0x002ee20000300800 */
[----:B----4-:R-:W-:Y:S03]  /*12210*/  STS.U16 [R4+0x1e00], R5 ;  /* 0x001e000504007388 */ /* 0x010fe60000000400 */
[----:B------:R-:W-:Y:S01]  /*12220*/  STS.U16 [R4+0x1f00], R29 ;  /* 0x001f001d04007388 */ /* 0x000fe20000000400 */
[----:B------:R-:W-:Y:S03]  /*12230*/  STS.U16 [R4+0x2e00], R11 ;  /* 0x002e000b04007388 */ /* 0x000fe60000000400 */
[----:B------:R-:W-:Y:S01]  /*12240*/  STS.U16 [R4+0x2f00], R22 ;  /* 0x002f001604007388 */ /* 0x000fe20000000400 */
[----:B------:R-:W-:Y:S02]  /*12250*/  STS.U16 [R4+0x3e00], R23 ;  /* 0x003e001704007388 */ /* 0x000fe40000000400 */
[----:B------:R-:W-:Y:S02]  /*12260*/  STS.U16 [R4+0x3f00], R24 ;  /* 0x003f001804007388 */ /* 0x000fe40000000400 */
[----:B------:R-:W-:Y:S01]  /*12270*/  STS.U16 [R4+0x4e00], R25 ;  /* 0x004e001904007388 */ /* 0x000fe20000000400 */
[----:B------:R-:W-:Y:S04]  /*12280*/  STS.U16 [R4+0x4f00], R26 ;  /* 0x004f001a04007388 */ /* 0x000fe80000000400 */
[----:B---3--:R0:W-:Y:S04]  /*12290*/  STS.U16 [R4+0x5e00], R2 ;  /* 0x005e000204007388 */ /* 0x0081e80000000400 */
[----:B0-----:R-:W3:Y:S01]  /*122a0*/  LDL.LU R2, [R1+0x1e58] ;  /* 0x001e580001027983 */ /* 0x001ee20000300800 */
[----:B------:R-:W2:Y:S02]  /*122b0*/  LDL.LU R22, [R1+0x9c] ;  /* 0x00009c0001167983 */ /* 0x000ea40000300800 */
[----:B------:R-:W2:Y:S02]  /*122c0*/  LDL.LU R23, [R1+0x98] ;  /* 0x0000980001177983 */ /* 0x000ea40000300800 */
[----:B------:R-:W2:Y:S01]  /*122d0*/  LDL.LU R24, [R1+0x94] ;  /* 0x0000940001187983 */ /* 0x000ea20000300800 */
[----:B------:R-:W2:Y:S04]  /*122e0*/  LDL.LU R25, [R1+0x90] ;  /* 0x0000900001197983 */ /* 0x000ea80000300800 */
[----:B------:R0:W-:Y:S01]  /*122f0*/  STS.U16 [R4+0x5f00], R27 ;  /* 0x005f001b04007388 */ /* 0x0001e20000000400 */
[----:B------:R-:W2:Y:S02]  /*12300*/  LDL.LU R26, [R1+0x8c] ;  /* 0x00008c00011a7983 */ /* 0x000ea40000300800 */
[----:B------:R1:W-:Y:S02]  /*12310*/  STS.U16 [R4+0x6e00], R28 ;  /* 0x006e001c04007388 */ /* 0x0003e40000000400 */
[----:B------:R1:W-:Y:S01]  /*12320*/  STS.U16 [R4+0x6f00], R12 ;  /* 0x006f000c04007388 */ /* 0x0003e20000000400 */
[----:B------:R1:W-:Y:S04]  /*12330*/  STS.U16 [R4+0x7e00], R13 ;  /* 0x007e000d04007388 */ /* 0x0003e80000000400 */
[----:B0-----:R-:W2:Y:S01]  /*12340*/  LDL.LU R27, [R1+0x88] ;  /* 0x00008800011b7983 */ /* 0x001ea20000300800 */
[----:B-1----:R-:W2:Y:S03]  /*12350*/  LDL.LU R28, [R1+0x84] ;  /* 0x00008400011c7983 */ /* 0x002ea60000300800 */
[----:B------:R-:W2:Y:S01]  /*12360*/  LDL.LU R11, [R1+0x80] ;  /* 0x00008000010b7983 */ /* 0x000ea20000300800 */
[----:B------:R-:W2:Y:S03]  /*12370*/  LDL.LU R12, [R1+0x7c] ;  /* 0x00007c00010c7983 */ /* 0x000ea60000300800 */
[----:B------:R0:W-:Y:S04]  /*12380*/  STS.U16 [R4+0x7f00], R14 ;  /* 0x007f000e04007388 */ /* 0x0001e80000000400 */
[----:B------:R-:W2:Y:S04]  /*12390*/  LDL.LU R13, [R1+0x78] ;  /* 0x00007800010d7983 */ /* 0x000ea80000300800 */
[----:B0-----:R-:W2:Y:S04]  /*123a0*/  LDL.LU R14, [R1+0x74] ;  /* 0x00007400010e7983 */ /* 0x001ea80000300800 */
[----:B---3--:R0:W-:Y:S04]  /*123b0*/  STS.U16 [R2+0x8000], R15 ;  /* 0x0080000f02007388 */ /* 0x0081e80000000400 */
[----:B------:R1:W-:Y:S04]  /*123c0*/  STS.U16 [R2+0x8400], R16 ;  /* 0x0084001002007388 */ /* 0x0003e80000000400 */
[----:B------:R3:W-:Y:S04]  /*123d0*/  STS.U16 [R2+0x8800], R17 ;  /* 0x0088001102007388 */ /* 0x0007e80000000400 */
[----:B------:R3:W-:Y:S04]  /*123e0*/  STS.U16 [R2+0x8c00], R18 ;  /* 0x008c001202007388 */ /* 0x0007e80000000400 */
[----:B------:R3:W-:Y:S04]  /*123f0*/  STS.U16 [R2+0x9000], R19 ;  /* 0x0090001302007388 */ /* 0x0007e80000000400 */
[----:B--2---:R2:W-:Y:S04]  /*12400*/  STS.U16 [R2+0x9c00], R0 ;  /* 0x009c000002007388 */ /* 0x0045e80000000400 */
[----:B0-----:R-:W4:Y:S01]  /*12410*/  LDL.LU R15, [R1+0x70] ;  /* 0x00007000010f7983 */ /* 0x001f220000300800 */
[----:B-1----:R-:W4:Y:S02]  /*12420*/  LDL.LU R16, [R1+0x4c] ;  /* 0x00004c0001107983 */ /* 0x002f240000300800 */
[----:B---3--:R-:W3:Y:S02]  /*12430*/  LDL.LU R17, [R1+0x48] ;  /* 0x0000480001117983 */ /* 0x008ee40000300800 */
[----:B------:R-:W3:Y:S01]  /*12440*/  LDL.LU R18, [R1+0x44] ;  /* 0x0000440001127983 */ /* 0x000ee20000300800 */
[----:B------:R-:W3:Y:S04]  /*12450*/  LDL.LU R19, [R1+0x40] ;  /* 0x0000400001137983 */ /* 0x000ee80000300800 */
[----:B--2---:R-:W2:Y:S01]  /*12460*/  LDL.LU R0, [R1+0x3c] ;  /* 0x00003c0001007983 */ /* 0x004ea20000300800 */
[----:B------:R-:W2:Y:S02]  /*12470*/  LDL.LU R29, [R1+0x38] ;  /* 0x00003800011d7983 */ /* 0x000ea40000300800 */
[----:B------:R-:W2:Y:S01]  /*12480*/  LDL.LU R4, [R1+0x30] ;  /* 0x0000300001047983 */ /* 0x000ea20000300800 */
[----:B------:R0:W-:Y:S04]  /*12490*/  STS.U16 [R2+0x9400], R20 ;  /* 0x0094001402007388 */ /* 0x0001e80000000400 */
[----:B------:R-:W2:Y:S04]  /*124a0*/  LDL.LU R5, [R1+0x2c] ;  /* 0x00002c0001057983 */ /* 0x000ea80000300800 */
[----:B------:R1:W-:Y:S04]  /*124b0*/  STS.U16 [R2+0x9800], R21 ;  /* 0x0098001502007388 */ /* 0x0003e80000000400 */
[----:B------:R1:W-:Y:S04]  /*124c0*/  STS.U16 [R2+0xa400], R23 ;  /* 0x00a4001702007388 */ /* 0x0003e80000000400 */
[----:B------:R1:W-:Y:S04]  /*124d0*/  STS.U16 [R2+0xa800], R24 ;  /* 0x00a8001802007388 */ /* 0x0003e80000000400 */
[----:B------:R1:W-:Y:S04]  /*124e0*/  STS.U16 [R2+0xac00], R25 ;  /* 0x00ac001902007388 */ /* 0x0003e80000000400 */
[----:B------:R1:W-:Y:S04]  /*124f0*/  STS.U16 [R2+0xa000], R22 ;  /* 0x00a0001602007388 */ /* 0x0003e80000000400 */
[----:B0-----:R-:W2:Y:S01]  /*12500*/  LDL.LU R20, [R1+0x28] ;  /* 0x0000280001147983 */ /* 0x001ea20000300800 */
[----:B-1----:R-:W2:Y:S02]  /*12510*/  LDL.LU R21, [R1+0x24] ;  /* 0x0000240001157983 */ /* 0x002ea40000300800 */
[----:B------:R-:W2:Y:S01]  /*12520*/  LDL.LU R23, [R1+0x20] ;  /* 0x0000200001177983 */ /* 0x000ea20000300800 */
[----:B------:R0:W-:Y:S04]  /*12530*/  STS.U16 [R2+0xb000], R26 ;  /* 0x00b0001a02007388 */ /* 0x0001e80000000400 */
[----:B------:R-:W2:Y:S01]  /*12540*/  LDL.LU R24, [R1+0x1c] ;  /* 0x00001c0001187983 */ /* 0x000ea20000300800 */
[----:B------:R-:W2:Y:S03]  /*12550*/  LDL.LU R25, [R1+0x18] ;  /* 0x0000180001197983 */ /* 0x000ea60000300800 */
[----:B------:R1:W-:Y:S01]  /*12560*/  STS.U16 [R2+0xb400], R27 ;  /* 0x00b4001b02007388 */ /* 0x0003e20000000400 */
[----:B------:R-:W-:-:S03]  /*12570*/  LOP3.LUT R22, R2, 0x20, RZ, 0x3c, !PT ;  /* 0x0000002002167812 */ /* 0x000fc600078e3cff */
[----:B------:R1:W-:Y:S04]  /*12580*/  STS.U16 [R2+0xb800], R28 ;  /* 0x00b8001c02007388 */ /* 0x0003e80000000400 */
[----:B------:R1:W-:Y:S04]  /*12590*/  STS.U16 [R2+0xbc00], R11 ;  /* 0x00bc000b02007388 */ /* 0x0003e80000000400 */
[----:B0-----:R-:W2:Y:S01]  /*125a0*/  LDL.LU R26, [R1+0x14] ;  /* 0x00001400011a7983 */ /* 0x001ea20000300800 */
[----:B-1----:R-:W2:Y:S02]  /*125b0*/  LDL.LU R27, [R1+0x10] ;  /* 0x00001000011b7983 */ /* 0x002ea40000300800 */
[----:B------:R-:W-:Y:S01]  /*125c0*/  STS.U16 [R22+0x8100], R12 ;  /* 0x0081000c16007388 */ /* 0x000fe20000000400 */
[----:B------:R-:W2:Y:S01]  /*125d0*/  LDL.LU R28, [R1+0xc] ;  /* 0x00000c00011c7983 */ /* 0x000ea20000300800 */
[----:B------:R-:W2:Y:S02]  /*125e0*/  LDL.LU R11, [R1+0x1e54] ;  /* 0x001e5400010b7983 */ /* 0x000ea40000300800 */
[----:B------:R0:W-:Y:S02]  /*125f0*/  STL [R1+0xd98], R2 ;  /* 0x000d980201007387 */ /* 0x0001e40000100800 */
[----:B------:R1:W-:Y:S01]  /*12600*/  STS.U16 [R22+0x8500], R13 ;  /* 0x0085000d16007388 */ /* 0x0003e20000000400 */
[----:B------:R1:W-:Y:S04]  /*12610*/  STS.U16 [R22+0x8900], R14 ;  /* 0x0089000e16007388 */ /* 0x0003e80000000400 */
[----:B0-----:R-:W2:Y:S01]  /*12620*/  LDL.LU R2, [R1+0x4] ;  /* 0x0000040001027983 */ /* 0x001ea20000300800 */
[----:B------:R-:W2:Y:S02]  /*12630*/  LDL.LU R12, [R1+0x1e50] ;  /* 0x001e5000010c7983 */ /* 0x000ea40000300800 */
[----:B-1----:R-:W2:Y:S02]  /*12640*/  LDL.LU R13, [R1+0x1e4c] ;  /* 0x001e4c00010d7983 */ /* 0x002ea40000300800 */
[----:B------:R-:W2:Y:S01]  /*12650*/  LDL.LU R14, [R1+0x1e48] ;  /* 0x001e4800010e7983 */ /* 0x000ea20000300800 */
[----:B----4-:R0:W-:Y:S01]  /*12660*/  STS.U16 [R22+0x8d00], R15 ;  /* 0x008d000f16007388 */ /* 0x0101e20000000400 */
[----:B------:R1:W-:Y:S02]  /*12670*/  STS.U16 [R22+0x9100], R16 ;  /* 0x0091001016007388 */ /* 0x0003e40000000400 */
[----:B---3--:R3:W-:Y:S01]  /*12680*/  STS.U16 [R22+0x9500], R17 ;  /* 0x0095001116007388 */ /* 0x0087e20000000400 */
[----:B------:R4:W-:Y:S04]  /*12690*/  STS.U16 [R22+0x9900], R18 ;  /* 0x0099001216007388 */ /* 0x0009e80000000400 */
[----:B------:R2:W-:Y:S02]  /*126a0*/  STS.U16 [R22+0x9d00], R19 ;  /* 0x009d001316007388 */ /* 0x0005e40000000400 */
[----:B--2---:R4:W-:Y:S02]  /*126b0*/  STS.U16 [R22+0xa100], R0 ;  /* 0x00a1000016007388 */ /* 0x0049e40000000400 */
[----:B0-----:R-:W2:Y:S01]  /*126c0*/  LDL.LU R15, [R1+0x1e44] ;  /* 0x001e4400010f7983 */ /* 0x001ea20000300800 */
[----:B-1----:R-:W2:Y:S02]  /*126d0*/  LDL.LU R16, [R1+0x1e40] ;  /* 0x001e400001107983 */ /* 0x002ea40000300800 */
[----:B---3--:R-:W3:Y:S02]  /*126e0*/  LDL.LU R17, [R1+0x1e3c] ;  /* 0x001e3c0001117983 */ /* 0x008ee40000300800 */
[----:B----4-:R-:W4:Y:S01]  /*126f0*/  LDL.LU R18, [R1+0x1e38] ;  /* 0x001e380001127983 */ /* 0x010f220000300800 */
[----:B------:R-:W2:Y:S01]  /*12700*/  LDL.LU R19, [R1+0x1e34] ;  /* 0x001e340001137983 */ /* 0x000ea20000300800 */
[----:B------:R-:W2:Y:S03]  /*12710*/  LDL.LU R0, [R1+0x1e30] ;  /* 0x001e300001007983 */ /* 0x000ea60000300800 */
[----:B------:R0:W-:Y:S04]  /*12720*/  STS.U16 [R22+0xa500], R29 ;  /* 0x00a5001d16007388 */ /* 0x0001e80000000400 */
[----:B0-----:R-:W0:Y:S04]  /*12730*/  S2R R29, SR_TID.X ;  /* 0x00000000001d7919 */ /* 0x001e280000002100 */
[----:B--2---:R1:W-:Y:S04]  /*12740*/  STS.U16 [R22+0xa900], R0 ;  /* 0x00a9000016007388 */ /* 0x0043e80000000400 */
[----:B-1----:R-:W2:Y:S01]  /*12750*/  LDL.LU R0, [R1+0x1e2c] ;  /* 0x001e2c0001007983 */ /* 0x002ea20000300800 */
[----:B------:R-:W-:Y:S02]  /*12760*/  STS.U16 [R22+0xad00], R4 ;  /* 0x00ad000416007388 */ /* 0x000fe40000000400 */
[----:B------:R0:W-:Y:S02]  /*12770*/  STS.U16 [R22+0xb100], R5 ;  /* 0x00b1000516007388 */ /* 0x0001e40000000400 */
[----:B0-----:R-:W-:-:S04]  /*12780*/  SHF.R.S32.HI R5, RZ, 0x6, R29 ;  /* 0x00000006ff057819 */ /* 0x001fc8000001141d */
[----:B------:R-:W-:Y:S01]  /*12790*/  SGXT R5, R5, 0x1 ;  /* 0x000000010505781a */ /* 0x000fe20000000200 */
[----:B------:R0:W-:Y:S01]  /*127a0*/  STS.U16 [R22+0xb500], R20 ;  /* 0x00b5001416007388 */ /* 0x0001e20000000400 */
[----:B------:R1:W-:Y:S02]  /*127b0*/  STS.U16 [R22+0xb900], R21 ;  /* 0x00b9001516007388 */ /* 0x0003e40000000400 */
[----:B------:R0:W-:Y:S02]  /*127c0*/  STS.U16 [R22+0xbd00], R23 ;  /* 0x00bd001716007388 */ /* 0x0001e40000000400 */
[----:B--2---:R-:W-:-:S05]  /*127d0*/  IMAD.SHL.U32 R4, R0, 0x2, RZ ;  /* 0x0000000200047824 */ /* 0x004fca00078e00ff */
[----:B------:R-:W-:Y:S02]  /*127e0*/  LOP3.LUT R4, R4, 0x90, R5, 0x78, !PT ;  /* 0x0000009004047812 */ /* 0x000fe400078e7805 */
[----:B------:R-:W2:Y:S01]  /*127f0*/  LDL.LU R5, [R1+0x8] ;  /* 0x0000080001057983 */ /* 0x000ea20000300800 */
[----:B0-----:R-:W3:Y:S01]  /*12800*/  LDL.LU R20, [R1+0x1e28] ;  /* 0x001e280001147983 */ /* 0x001ee20000300800 */
[----:B------:R-:W-:Y:S01]  /*12810*/  LOP3.LUT R4, R4, 0x40, RZ, 0x3c, !PT ;  /* 0x0000004004047812 */ /* 0x000fe200078e3cff */
[----:B-1----:R-:W3:Y:S01]  /*12820*/  LDL.LU R21, [R1+0x1e24] ;  /* 0x001e240001157983 */ /* 0x002ee20000300800 */
[----:B------:R-:W3:Y:S01]  /*12830*/  LDL.LU R22, [R1+0x1e20] ;  /* 0x001e200001167983 */ /* 0x000ee20000300800 */
[----:B------:R-:W3:Y:S03]  /*12840*/  LDL.LU R23, [R1+0x1e1c] ;  /* 0x001e1c0001177983 */ /* 0x000ee60000300800 */
[----:B------:R0:W-:Y:S01]  /*12850*/  STS.U16 [R4+0x8200], R24 ;  /* 0x0082001804007388 */ /* 0x0001e20000000400 */
[----:B------:R1:W-:Y:S02]  /*12860*/  STS.U16 [R4+0x8600], R25 ;  /* 0x0086001904007388 */ /* 0x0003e40000000400 */
[----:B------:R4:W-:Y:S02]  /*12870*/  STS.U16 [R4+0x8a00], R26 ;  /* 0x008a001a04007388 */ /* 0x0009e40000000400 */
[----:B------:R4:W-:Y:S01]  /*12880*/  STS.U16 [R4+0x8e00], R27 ;  /* 0x008e001b04007388 */ /* 0x0009e20000000400 */
[----:B------:R4:W-:Y:S04]  /*12890*/  STS.U16 [R4+0x9200], R28 ;  /* 0x0092001c04007388 */ /* 0x0009e80000000400 */
[----:B0-----:R-:W3:Y:S01]  /*128a0*/  LDL.LU R24, [R1+0x1e18] ;  /* 0x001e180001187983 */ /* 0x001ee20000300800 */
[----:B-1----:R-:W3:Y:S02]  /*128b0*/  LDL.LU R25, [R1+0x1e14] ;  /* 0x001e140001197983 */ /* 0x002ee40000300800 */
[----:B----4-:R-:W4:Y:S01]  /*128c0*/  LDL.LU R26, [R1+0x1e10] ;  /* 0x001e1000011a7983 */ /* 0x010f220000300800 */
[----:B------:R-:W3:Y:S04]  /*128d0*/  LDL.LU R27, [R1+0x1e0c] ;  /* 0x001e0c00011b7983 */ /* 0x000ee80000300800 */
[----:B------:R-:W3:Y:S04]  /*128e0*/  LDL.LU R28, [R1+0x1e08] ;  /* 0x001e0800011c7983 */ /* 0x000ee80000300800 */
[----:B--2---:R-:W-:Y:S01]  /*128f0*/  STS.U16 [R4+0x9600], R5 ;  /* 0x0096000504007388 */ /* 0x004fe20000000400 */
[----:B------:R-:W-:Y:S03]  /*12900*/  STS.U16 [R4+0x9a00], R2 ;  /* 0x009a000204007388 */ /* 0x000fe60000000400 */
[----:B---3--:R0:W-:Y:S04]  /*12910*/  STS.U16 [R4+0x9e00], R28 ;  /* 0x009e001c04007388 */ /* 0x0081e80000000400 */
[----:B0-----:R-:W2:Y:S01]  /*12920*/  LDL.LU R28, [R1+0x1e04] ;  /* 0x001e0400011c7983 */ /* 0x001ea20000300800 */
[----:B------:R-:W-:Y:S01]  /*12930*/  SHF.R.S32.HI R2, RZ, 0x6, R29 ;  /* 0x00000006ff027819 */ /* 0x000fe2000001141d */
[----:B------:R-:W-:-:S03]  /*12940*/  IMAD.SHL.U32 R0, R0, 0x2, RZ ;  /* 0x0000000200007824 */ /* 0x000fc600078e00ff */
[----:B------:R-:W-:Y:S01]  /*12950*/  SGXT R2, R2, 0x1 ;  /* 0x000000010202781a */ /* 0x000fe20000000200 */
[----:B------:R-:W-:Y:S01]  /*12960*/  STS.U16 [R4+0xa200], R27 ;  /* 0x00a2001b04007388 */ /* 0x000fe20000000400 */
[----:B----4-:R-:W-:Y:S02]  /*12970*/  STS.U16 [R4+0xa600], R26 ;  /* 0x00a6001a04007388 */ /* 0x010fe40000000400 */
[----:B------:R-:W-:Y:S01]  /*12980*/  LOP3.LUT R0, R0, 0x90, R2, 0x78, !PT ;  /* 0x0000009000007812 */ /* 0x000fe200078e7802 */
[----:B------:R-:W-:Y:S01]  /*12990*/  STS.U16 [R4+0xaa00], R25 ;  /* 0x00aa001904007388 */ /* 0x000fe20000000400 */
[----:B------:R-:W-:Y:S02]  /*129a0*/  STS.U16 [R4+0xae00], R24 ;  /* 0x00ae001804007388 */ /* 0x000fe40000000400 */
[----:B------:R-:W-:Y:S01]  /*129b0*/  STS.U16 [R4+0xb200], R23 ;  /* 0x00b2001704007388 */ /* 0x000fe20000000400 */
[----:B------:R-:W-:Y:S01]  /*129c0*/  LOP3.LUT R0, R0, 0x60, RZ, 0x3c, !PT ;  /* 0x0000006000007812 */ /* 0x000fe200078e3cff */
[----:B------:R-:W-:Y:S01]  /*129d0*/  STS.U16 [R4+0xb600], R22 ;  /* 0x00b6001604007388 */ /* 0x000fe20000000400 */
[----:B------:R-:W-:Y:S02]  /*129e0*/  STS.U16 [R4+0xba00], R21 ;  /* 0x00ba001504007388 */ /* 0x000fe40000000400 */
[----:B------:R-:W-:Y:S01]  /*129f0*/  STS.U16 [R4+0xbe00], R20 ;  /* 0x00be001404007388 */ /* 0x000fe20000000400 */
[----:B--2---:R0:W-:Y:S01]  /*12a00*/  STS.U16 [R0+0xbf00], R28 ;  /* 0x00bf001c00007388 */ /* 0x0041e20000000400 */
[----:B------:R-:W-:Y:S02]  /*12a10*/  STS.U16 [R0+0x8300], R19 ;  /* 0x0083001300007388 */ /* 0x000fe40000000400 */
[----:B------:R-:W-:Y:S02]  /*12a20*/  STS.U16 [R0+0x8700], R18 ;  /* 0x0087001200007388 */ /* 0x000fe40000000400 */
[----:B------:R-:W-:Y:S01]  /*12a30*/  STS.U16 [R0+0x8b00], R17 ;  /* 0x008b001100007388 */ /* 0x000fe20000000400 */
[----:B------:R-:W-:Y:S01]  /*12a40*/  STS.U16 [R0+0x8f00], R16 ;  /* 0x008f001000007388 */ /* 0x000fe20000000400 */
[----:B------:R-:W-:Y:S02]  /*12a50*/  STS.U16 [R0+0x9300], R15 ;  /* 0x0093000f00007388 */ /* 0x000fe40000000400 */
[----:B------:R-:W-:Y:S02]  /*12a60*/  STS.U16 [R0+0x9700], R14 ;  /* 0x0097000e00007388 */ /* 0x000fe40000000400 */
[----:B------:R-:W-:Y:S01]  /*12a70*/  STS.U16 [R0+0x9b00], R13 ;  /* 0x009b000d00007388 */ /* 0x000fe20000000400 */
[----:B------:R1:W-:Y:S04]  /*12a80*/  STS.U16 [R0+0x9f00], R12 ;  /* 0x009f000c00007388 */ /* 0x0003e80000000400 */
[----:B0-----:R-:W2:Y:S01]  /*12a90*/  LDL.LU R28, [R1+0x1e00] ;  /* 0x001e0000011c7983 */ /* 0x001ea20000300800 */
[----:B------:R-:W3:Y:S03]  /*12aa0*/  LDL R21, [R1+0x754] ;  /* 0x0007540001157983 */ /* 0x000ee60000100800 */
[----:B-1----:R-:W4:Y:S01]  /*12ab0*/  LDL.LU.64 R12, [R1+0x320] ;  /* 0x00032000010c7983 */ /* 0x002f220000300a00 */
[----:B------:R-:W4:Y:S02]  /*12ac0*/  LDL.LU.64 R14, [R1+0x328] ;  /* 0x00032800010e7983 */ /* 0x000f240000300a00 */
[----:B------:R-:W-:Y:S02]  /*12ad0*/  STS.U16 [R0+0xa300], R11 ;  /* 0x00a3000b00007388 */ /* 0x000fe40000000400 */
[----:B------:R-:W-:Y:S01]  /*12ae0*/  STS.U16 [R0+0xa700], R10 ;  /* 0x00a7000a00007388 */ /* 0x000fe20000000400 */
[----:B------:R-:W-:Y:S01]  /*12af0*/  STS.U16 [R0+0xab00], R9 ;  /* 0x00ab000900007388 */ /* 0x000fe20000000400 */
[----:B------:R-:W-:Y:S02]  /*12b00*/  STS.U16 [R0+0xaf00], R8 ;  /* 0x00af000800007388 */ /* 0x000fe40000000400 */
[----:B------:R-:W-:Y:S02]  /*12b10*/  STS.U16 [R0+0xb300], R7 ;  /* 0x00b3000700007388 */ /* 0x000fe40000000400 */
[----:B------:R-:W-:Y:S01]  /*12b20*/  STS.U16 [R0+0xb700], R6 ;  /* 0x00b7000600007388 */ /* 0x000fe20000000400 */
[----:B------:R-:W-:Y:S01]  /*12b30*/  STS.U16 [R0+0xbb00], R3 ;  /* 0x00bb000300007388 */ /* 0x000fe20000000400 */
[----:B------:R-:W-:Y:S06]  /*12b40*/  BAR.SYNC.DEFER_BLOCKING 0x0 ;  /* 0x0000000000007b1d */ /* 0x000fec0000010000 */
[----:B--2---:R-:W-:Y:S04]  /*12b50*/  LDSM.16.MT88.4 R4, [R28] ;  /* 0x000000001c04783b */ /* 0x004fe80000004200 */
[----:B---3--:R-:W0:Y:S04]  /*12b60*/  LDSM.16.M88.4 R24, [R21+0x8000] ;  /* 0x008000001518783b */ /* 0x008e280000000200 */
[----:B------:R-:W-:Y:S04]  /*12b70*/  LDSM.16.M88.4 R8, [R21+0x9800] ;  /* 0x009800001508783b */ /* 0x000fe80000000200 */
[----:B------:R-:W-:Y:S04]  /*12b80*/  LDSM.16.M88.4 R16, [R21+0x8800] ;  /* 0x008800001510783b */ /* 0x000fe80000000200 */
[----:B----4-:R-:W-:Y:S01]  /*12b90*/  STL.64 [R1+0x1de8], R14 ;  /* 0x001de80e01007387 */ /* 0x010fe20000100a00 */
[----:B------:R1:W-:Y:S03]  /*12ba0*/  STL.64 [R1+0x1de0], R12 ;  /* 0x001de00c01007387 */ /* 0x0003e60000100a00 */
[----:B-1----:R-:W2:Y:S01]  /*12bb0*/  LDL.LU.64 R12, [R1+0x330] ;  /* 0x00033000010c7983 */ /* 0x002ea20000300a00 */
[----:B------:R-:W3:Y:S03]  /*12bc0*/  LDL.LU.64 R14, [R1+0x338] ;  /* 0x00033800010e7983 */ /* 0x000ee60000300a00 */
[----:B---3--:R-:W-:Y:S01]  /*12bd0*/  STL.64 [R1+0x1df8], R14 ;  /* 0x001df80e01007387 */ /* 0x008fe20000100a00 */
[----:B--2---:R-:W-:Y:S02]  /*12be0*/  STL.64 [R1+0x1df0], R12 ;  /* 0x001df00c01007387 */ /* 0x004fe40000100a00 */
[----:B------:R-:W1:Y:S04]  /*12bf0*/  LDSM.16.M88.4 R12, [R21+0x9000] ;  /* 0x00900000150c783b */ /* 0x000e680000000200 */
[----:B0-----:R-:W-:Y:S01]  /*12c00*/  STL.64 [R1+0x20], R24 ;  /* 0x0000201801007387 */ /* 0x001fe20000100a00 */
[----:B-1----:R-:W-:Y:S01]  /*12c10*/  STL.64 [R1], R12 ;  /* 0x0000000c01007387 */ /* 0x002fe20000100a00 */
[----:B------:R-:W-:Y:S02]  /*12c20*/  STL.64 [R1+0x8], R14 ;  /* 0x0000080e01007387 */ /* 0x000fe40000100a00 */
[----:B------:R-:W0:Y:S04]  /*12c30*/  LDSM.16.M88.4 R12, [R21+0xa000] ;  /* 0x00a00000150c783b */ /* 0x000e280000000200 */
[----:B------:R-:W-:Y:S01]  /*12c40*/  STL.64 [R1+0x28], R26 ;  /* 0x0000281a01007387 */ /* 0x000fe20000100a00 */
[----:B------:R-:W-:Y:S01]  /*12c50*/  STL [R1+0x1a4c], R10 ;  /* 0x001a4c0a01007387 */ /* 0x000fe20000100800 */
[----:B------:R-:W-:Y:S02]  /*12c60*/  STL.64 [R1+0x10], R16 ;  /* 0x0000101001007387 */ /* 0x000fe40000100a00 */
[----:B------:R-:W-:Y:S02]  /*12c70*/  STL.64 [R1+0x18], R18 ;  /* 0x0000181201007387 */ /* 0x000fe40000100a00 */
[----:B------:R-:W-:Y:S01]  /*12c80*/  STL [R1+0x1a48], R11 ;  /* 0x001a480b01007387 */ /* 0x000fe20000100800 */
[----:B0-----:R-:W-:Y:S01]  /*12c90*/  STL.64 [R1+0x40], R12 ;  /* 0x0000400c01007387 */ /* 0x001fe20000100a00 */
[----:B------:R-:W-:-:S02]  /*12ca0*/  IMAD.MOV.U32 R23, RZ, RZ, R12 ;  /* 0x000000ffff177224 */ /* 0x000fc400078e000c */
[----:B------:R-:W-:Y:S02]  /*12cb0*/  STL.64 [R1+0x48], R14 ;  /* 0x0000480e01007387 */ /* 0x000fe40000100a00 */
[----:B------:R-:W-:Y:S02]  /*12cc0*/  IMAD.MOV.U32 R22, RZ, RZ, R13 ;  /* 0x000000ffff167224 */ /* 0x000fe400078e000d */
[----:B------:R-:W0:Y:S04]  /*12cd0*/  LDSM.16.M88.4 R12, [R21+0xa800] ;  /* 0x00a80000150c783b */ /* 0x000e280000000200 */
[----:B0-----:R-:W-:Y:S01]  /*12ce0*/  STL.64 [R1+0x30], R12 ;  /* 0x0000300c01007387 */ /* 0x001fe20000100a00 */
[----:B------:R0:W-:Y:S03]  /*12cf0*/  STL.64 [R1+0x38], R14 ;  /* 0x0000380e01007387 */ /* 0x0001e60000100a00 */
[----:B0-----:R-:W2:Y:S01]  /*12d00*/  LDL.LU.64 R14, [R1+0x1df8] ;  /* 0x001df800010e7983 */ /* 0x001ea20000300a00 */
[----:B------:R-:W2:Y:S02]  /*12d10*/  LDL.LU.64 R12, [R1+0x1df0] ;  /* 0x001df000010c7983 */ /* 0x000ea40000300a00 */
[----:B--2---:R-:W-:Y:S11]  /*12d20*/  HMMA.16816.F32.BF16 R12, R4, R24, R12 ;  /* 0x00000018040c723c */ /* 0x004ff6000004180c */
[----:B------:R-:W-:Y:S11]  /*12d30*/  @!UPT UIADD3 URZ, URZ, URZ, URZ ;  /* 0x0000003f3f3ff290 */ /* 0x000ff6000fffe03f */
[----:B------:R-:W-:Y:S01]  /*12d40*/  @!UPT UIADD3 URZ, URZ, URZ, URZ ;  /* 0x0000003f3f3ff290 */ /* 0x000fe2000fffe03f */
[----:B------:R-:W-:Y:S01]  /*12d50*/  STL.64 [R1+0x270], R12 ;  /* 0x0002700c01007387 */ /* 0x000fe20000100a00 */
[----:B------:R0:W-:Y:S03]  /*12d60*/  STL.64 [R1+0x278], R14 ;  /* 0x0002780e01007387 */ /* 0x0001e60000100a00 */
[----:B0-----:R-:W2:Y:S01]  /*12d70*/  LDL.LU.64 R14, [R1+0x1de8] ;  /* 0x001de800010e7983 */ /* 0x001ea20000300a00 */
[----:B------:R-:W2:Y:S02]  /*12d80*/  LDL.LU.64 R12, [R1+0x1de0] ;  /* 0x001de000010c7983 */ /* 0x000ea40000300a00 */
[----:B------:R-:W-:Y:S02]  /*12d90*/  IMAD.MOV.U32 R10, RZ, RZ, R24 ;  /* 0x000000ffff0a7224 */ /* 0x000fe400078e0018 */
[----:B------:R-:W-:Y:S02]  /*12da0*/  IMAD.MOV.U32 R3, RZ, RZ, R25 ;  /* 0x000000ffff037224 */ /* 0x000fe400078e0019 */
[----:B------:R-:W0:Y:S01]  /*12db0*/  LDSM.16.M88.4 R24, [R21+0xb000] ;  /* 0x00b000001518783b */ /* 0x000e220000000200 */
[----:B------:R-:W-:-:S02]  /*12dc0*/  IMAD.MOV.U32 R11, RZ, RZ, R17 ;  /* 0x000000ffff0b7224 */ /* 0x000fc400078e0011 */
[----:B------:R-:W-:Y:S01]  /*12dd0*/  IMAD.MOV.U32 R20, RZ, RZ, R16 ;  /* 0x000000ffff147224 */ /* 0x000fe200078e0010 */
[----:B--2---:R-:W-:Y:S11]  /*12de0*/  HMMA.16816.F32.BF16 R12, R4, R16, R12 ;  /* 0x00000010040c723c */ /* 0x004ff6000004180c */
[----:B------:R-:W-:Y:S11]  /*12df0*/  @!UPT UIADD3 URZ, URZ, URZ, URZ ;  /* 0x0000003f3f3ff290 */ /* 0x000ff6000fffe03f */
[----:B------:R-:W-:Y:S01]  /*12e00*/  @!UPT UIADD3 URZ, URZ, URZ, URZ ;  /* 0x0000003f3f3ff290 */ /* 0x000fe2000fffe03f */
[----:B------:R-:W-:Y:S01]  /*12e10*/  STL.64 [R1+0x360], R12 ;  /* 0x0003600c01007387 */ /* 0x000fe20000100a00 */
[----:B------:R-:W-:Y:S02]  /*12e20*/  STL.64 [R1+0x1dd8], R6 ;  /* 0x001dd80601007387 */ /* 0x000fe40000100a00 */
[----:B------:R-:W-:Y:S02]  /*12e30*/  STL.64 [R1+0x1dd0], R4 ;  /* 0x001dd00401007387 */ /* 0x000fe40000100a00 */
[----:B------:R-:W1:Y:S04]  /*12e40*/  LDSM.16.M88.4 R4, [R21+0xb800] ;  /* 0x00b800001504783b */ /* 0x000e680000000200 */
[----:B------:R-:W2:Y:S01]  /*12e50*/  LDL.LU.64 R16, [R1+0x5b0] ;  /* 0x0005b00001107983 */ /* 0x000ea20000300a00 */
[----:B------:R-:W2:Y:S02]  /*12e60*/  LDL.LU.64 R18, [R1+0x5b8] ;  /* 0x0005b80001127983 */ /* 0x000ea40000300a00 */
[----:B------:R-:W-:Y:S02]  /*12e70*/  STL.64 [R1+0x1dc8], R10 ;  /* 0x001dc80a01007387 */ /* 0x000fe40000100a00 */
[----:B------:R3:W-:Y:S02]  /*12e80*/  STL.64 [R1+0x1dc0], R8 ;  /* 0x001dc00801007387 */ /* 0x0007e40000100a00 */
[----:B------:R-:W-:-:S02]  /*12e90*/  IMAD.MOV.U32 R2, RZ, RZ, R14 ;  /* 0x000000ffff027224 */ /* 0x000fc400078e000e */
[----:B------:R-:W-:Y:S01]  /*12ea0*/  IMAD.MOV.U32 R0, RZ, RZ, R15 ;  /* 0x000000ffff007224 */ /* 0x000fe200078e000f */
[----:B---3--:R-:W3:Y:S01]  /*12eb0*/  LDL.64 R8, [R1] ;  /* 0x0000000001087983 */ /* 0x008ee20000100a00 */
[----:B------:R-:W4:Y:S02]  /*12ec0*/  LDL.LU.64 R12, [R1+0x5a0] ;  /* 0x0005a000010c7983 */ /* 0x000f240000300a00 */
[----:B------:R-:W4:Y:S02]  /*12ed0*/  LDL.LU.64 R14, [R1+0x5a8] ;  /* 0x0005a800010e7983 */ /* 0x000f240000300a00 */
[----:B0-----:R-:W-:Y:S01]  /*12ee0*/  STL.64 [R1+0x70], R24 ;  /* 0x0000701801007387 */ /* 0x001fe20000100a00 */
[----:B------:R-:W-:Y:S01]  /*12ef0*/  STL.64 [R1+0x78], R26 ;  /* 0x0000781a01007387 */ /* 0x000fe20000100a00 */
[----:B------:R-:W-:Y:S02]  /*12f00*/  STL.64 [R1+0x1db0], R24 ;  /* 0x001db01801007387 */ /* 0x000fe40000100a00 */
[----:B------:R-:W-:Y:S02]  /*12f10*/  STL [R1+0x1b14], R0 ;  /* 0x001b140001007387 */ /* 0x000fe40000100800 */
[----:B------:R0:W-:Y:S01]  /*12f20*/  STL [R1+0x1b10], R2 ;  /* 0x001b100201007387 */ /* 0x0001e20000100800 */
[----:B-1----:R-:W-:Y:S01]  /*12f30*/  STL.64 [R1+0x80], R4 ;  /* 0x0000800401007387 */ /* 0x002fe20000100a00 */
[----:B------:R1:W-:Y:S02]  /*12f40*/  STL.64 [R1+0x88], R6 ;  /* 0x0000880601007387 */ /* 0x0003e40000100a00 */
[----:B------:R-:W-:-:S02]  /*12f50*/  IMAD.MOV.U32 R21, RZ, RZ, R4 ;  /* 0x000000ffff157224 */ /* 0x000fc400078e0004 */
[----:B0-----:R-:W-:Y:S01]  /*12f60*/  IMAD.MOV.U32 R2, RZ, RZ, R5 ;  /* 0x000000ffff027224 */ /* 0x001fe200078e0005 */
[----:B-1----:R-:W2:Y:S01]  /*12f70*/  LDL.LU.64 R6, [R1+0x1dd8] ;  /* 0x001dd80001067983 */ /* 0x002ea20000300a00 */
[----:B------:R-:W2:Y:S02]  /*12f80*/  LDL.LU.64 R4, [R1+0x1dd0] ;  /* 0x001dd00001047983 */ /* 0x000ea40000300a00 */
[----:B------:R0:W-:Y:S02]  /*12f90*/  STL.64 [R1+0x1db8], R20 ;  /* 0x001db81401007387 */ /* 0x0001e40000100a00 */
[----:B------:R-:W-:Y:S02]  /*12fa0*/  IMAD.MOV.U32 R24, RZ, RZ, R23 ;  /* 0x000000ffff187224 */ /* 0x000fe400078e0017 */
[----:B------:R-:W-:Y:S01]  /*12fb0*/  IMAD.MOV.U32 R25, RZ, RZ, R22 ;  /* 0x000000ffff197224 */ /* 0x000fe200078e0016 */
[----:B0-----:R-:W4:Y:S01]  /*12fc0*/  LDL.LU.64 R20, [R1+0x2f0] ;  /* 0x0002f00001147983 */ /* 0x001f220000300a00 */
[----:B------:R-:W4:Y:S02]  /*12fd0*/  LDL.LU.64 R22, [R1+0x2f8] ;  /* 0x0002f80001167983 */ /* 0x000f240000300a00 */
[----:B---3--:R-:W-:Y:S01]  /*12fe0*/  IMAD.MOV.U32 R0, RZ, RZ, R9 ;  /* 0x000000ffff007224 */ /* 0x008fe200078e0009 */
[C---:B--2---:R-:W-:Y:S11]  /*12ff0*/  HMMA.16816.F32.BF16 R16, R4.reuse, R8, R16 ;  /* 0x000000080410723c */ /* 0x044ff60000041810 */
[----:B------:R-:W-:Y:S11]  /*13000*/  @!UPT UIADD3 URZ, URZ, URZ, URZ ;  /* 0x0000003f3f3ff290 */ /* 0x000ff6000fffe03f */
[----:B------:R-:W-:Y:S01]  /*13010*/  @!UPT UIADD3 URZ, URZ, URZ, URZ ;  /* 0x0000003f3f3ff290 */ /* 0x000fe2000fffe03f */
[----:B------:R0:W-:Y:S01]  /*13020*/  STL.64 [R1+0x350], R16 ;  /* 0x0003501001007387 */ /* 0x0001e20000100a00 */
[----:B------:R-:W-:Y:S02]  /*13030*/  STL.64 [R1+0x358], R18 ;  /* 0x0003581201007387 */ /* 0x000fe40000100a00 */
[----:B------:R-:W2:Y:S02]  /*13040*/  LDL.LU.64 R10, [R1+0x1dc8] ;  /* 0x001dc800010a7983 */ /* 0x000ea40000300a00 */
[----:B0-----:R-:W-:Y:S02]  /*13050*/  IMAD.MOV.U32 R16, RZ, RZ, R8 ;  /* 0x000000ffff107224 */ /* 0x001fe400078e0008 */
[----:B------:R-:W3:Y:S01]  /*13060*/  LDL.LU.64 R8, [R1+0x1dc0] ;  /* 0x001dc00001087983 */ /* 0x000ee20000300a00 */
[C---:B----4-:R-:W-:Y:S08]  /*13070*/  HMMA.16816.F32.BF16 R24, R4.reuse, R24, R20 ;  /* 0x000000180418723c */ /* 0x050ff00000041814 */
[----:B---3--:R-:W-:Y:S01]  /*13080*/  HMMA.16816.F32.BF16 R12, R4, R8, R12 ;  /* 0x00000008040c723c */ /* 0x008fe2000004180c */
[----:B------:R0:W-:Y:S06]  /*13090*/  STL.64 [R1+0x1d58], R8 ;  /* 0x001d580801007387 */ /* 0x0001ec0000100a00 */
[----:B0-----:R-:W-:-:S02]  /*130a0*/  IMAD.MOV.U32 R8, RZ, RZ, R16 ;  /* 0x000000ffff087224 */ /* 0x001fc400078e0010 */
[----:B------:R-:W-:Y:S11]  /*130b0*/  LDSM.16.MT88.4 R16, [R28+0x100] ;  /* 0x000100001c10783b */ /* 0x000ff60000004200 */
[----:B------:R-:W-:Y:S03]  /*130c0*/  @!UPT UIADD3 URZ, URZ, URZ, URZ ;  /* 0x0000003f3f3ff290 */ /* 0x000fe6000fffe03f */
[----:B------:R-:W-:Y:S01]  /*130d0*/  STL.64 [R1+0x340], R12 ;  /* 0x0003400c01007387 */ /* 0x000fe20000100a00 */
[----:B------:R-:W-:Y:S02]  /*130e0*/  STL.64 [R1+0x348], R14 ;  /* 0x0003480e01007387 */ /* 0x000fe40000100a00 */
[----:B------:R-:W0:Y:S04]  /*130f0*/  LDSM.16.MT88.4 R12, [R28+0x80] ;  /* 0x000080001c0c783b */ /* 0x000e280000004200 */
[----:B------:R-:W-:Y:S01]  /*13100*/  IMAD.MOV.U32 R9, RZ, RZ, R0 ;  /* 0x000000ffff097224 */ /* 0x000fe200078e0000 */
[----:B0-----:R-:W-:Y:S01]  /*13110*/  STL.64 [R1+0x1da0], R14 ;  /* 0x001da00e01007387 */ /* 0x001fe20000100a00 */
[----:B------:R0:W-:Y:S03]  /*13120*/  STL.64 [R1+0x1d98], R12 ;  /* 0x001d980c01007387 */ /* 0x0001e60000100a00 */
[----:B0-----:R-:W3:Y:S01]  /*13130*/  LDL.LU.64 R12, [R1+0x310] ;  /* 0x00031000010c7983 */ /* 0x001ee20000300a00 */
[----:B------:R-:W3:Y:S02]  /*13140*/  LDL.LU.64 R14, [R1+0x318] ;  /* 0x00031800010e7983 */ /* 0x000ee40000300a00 */
[----:B------:R-:W4:Y:S02]  /*13150*/  LDL.LU.64 R20, [R1+0x1db8] ;  /* 0x001db80001147983 */ /* 0x000f240000300a00 */
[----:B------:R0:W-:Y:S01]  /*13160*/  STL.64 [R1+0x330], R24 ;  /* 0x0003301801007387 */ /* 0x0001e20000100a00 */
[----:B------:R-:W-:Y:S04]  /*13170*/  STL.64 [R1+0x338], R26 ;  /* 0x0003381a01007387 */ /* 0x000fe80000100a00 */
[----:B0-----:R-:W3:Y:S01]  /*13180*/  LDL.LU.64 R24, [R1+0x1db0] ;  /* 0x001db00001187983 */ /* 0x001ee20000300a00 */
[----:B------:R-:W-:Y:S02]  /*13190*/  STL.64 [R1+0x1d68], R8 ;  /* 0x001d680801007387 */ /* 0x000fe40000100a00 */
[----:B------:R-:W-:Y:S02]  /*131a0*/  STL.64 [R1+0x1d40], R18 ;  /* 0x001d401201007387 */ /* 0x000fe40000100a00 */
[----:B------:R0:W-:Y:S02]  /*131b0*/  STL.64 [R1+0x1d38], R16 ;  /* 0x001d381001007387 */ /* 0x0001e40000100a00 */
[----:B0-----:R-:W3:Y:S01]  /*131c0*/  LDL.64 R16, [R1+0x30] ;  /* 0x0000300001107983 */ /* 0x001ee20000100a00 */
[----:B--2---:R-:W-:-:S02]  /*131d0*/  IMAD.MOV.U32 R9, RZ, RZ, R11 ;  /* 0x000000ffff097224 */ /* 0x004fc400078e000b */
[----:B----4-:R-:W-:Y:S01]  /*131e0*/  IMAD.MOV.U32 R8, RZ, RZ, R20 ;  /* 0x000000ffff087224 */ /* 0x010fe200078e0014 */
[----:B---3--:R-:W-:Y:S11]  /*131f0*/  HMMA.16816.F32.BF16 R12, R4, R16, R12 ;  /* 0x00000010040c723c */ /* 0x008ff6000004180c */
[----:B------:R-:W-:Y:S11]  /*13200*/  @!UPT UIADD3 URZ, URZ, URZ, URZ ;  /* 0x0000003f3f3ff290 */ /* 0x000ff6000fffe03f */
[----:B------:R-:W-:Y:S01]  /*13210*/  @!UPT UIADD3 URZ, URZ, URZ, URZ ;  /* 0x0000003f3f3ff290 */ /* 0x000fe2000fffe03f */
[----:B------:R0:W-:Y:S02]  /*13220*/  STL.64 [R1+0x320], R12 ;  /* 0x0003200c01007387 */ /* 0x0001e40000100a00 */
[----:B0-----:R-:W-:Y:S02]  /*13230*/  IMAD.MOV.U32 R12, RZ, RZ, R21 ;  /* 0x000000ffff0c7224 */ /* 0x001fe400078e0015 */
[----:B------:R-:W0:Y:S04]  /*13240*/  LDSM.16.MT88.4 R20, [R28+0x180] ;  /* 0x000180001c14783b */ /* 0x000e280000004200 */
[----:B------:R-:W-:Y:S01]  /*13250*/  STL.64 [R1+0x328], R14 ;  /* 0x0003280e01007387 */ /* 0x000fe20000100a00 */
[----:B------:R1:W-:Y:S02]  /*13260*/  STL.64 [R1+0x1d80], R8 ;  /* 0x001d800801007387 */ /* 0x0003e40000100a00 */
[----:B-1----:R-:W-:-:S02]  /*13270*/  IMAD.MOV.U32 R8, RZ, RZ, R10 ;  /* 0x000000ffff087224 */ /* 0x002fc400078e000a */
[----:B------:R-:W-:-:S05]  /*13280*/  IMAD.MOV.U32 R9, RZ, RZ, R3 ;  /* 0x000000ffff097224 */ /* 0x000fca00078e0003 */
[----:B------:R1:W-:Y:S04]  /*13290*/  STL.64 [R1+0x1da8], R8 ;  /* 0x001da80801007387 */ /* 0x0003e80000100a00 */
[----:B-1----:R-:W2:Y:S01]  /*132a0*/  LDL.LU.64 R8, [R1+0x4d0] ;  /* 0x0004d00001087983 */ /* 0x002ea20000300a00 */
[----:B------:R-:W2:Y:S02]  /*132b0*/  LDL.LU.64 R10, [R1+0x4d8] ;  /* 0x0004d800010a7983 */ /* 0x000ea40000300a00 */
[----:B------:R-:W-:Y:S01]  /*132c0*/  STL.64 [R1+0x1d50], R16 ;  /* 0x001d501001007387 */ /* 0x000fe20000100a00 */
[----:B0-----:R-:W-:Y:S01]  /*132d0*/  STL.64 [R1+0x1cc8], R22 ;  /* 0x001cc81601007387 */ /* 0x001fe20000100a00 */
[----:B------:R0:W-:Y:S03]  /*132e0*/  STL.64 [R1+0x1cc0], R20 ;  /* 0x001cc01401007387 */ /* 0x0001e60000100a00 */
[----:B0-----:R-:W3:Y:S01]  /*132f0*/  LDL.64 R20, [R1+0x40] ;  /* 0x0000400001147983 */ /* 0x001ee20000100a00 */
[----:B--2---:R-:W-:Y:S03]  /*13300*/  HMMA.16816.F32.BF16 R8, R4, R24, R8 ;  /* 0x000000180408723c */ /* 0x004fe60000041808 */
[----:B---3--:R-:W-:Y:S01]  /*13310*/  STL.64 [R1+0x1d60], R20 ;  /* 0x001d601401007387 */ /* 0x008fe20000100a00 */
[----:B------:R-:W-:Y:S11]  /*13320*/  STL [R1+0x1c10], R28 ;  /* 0x001c101c01007387 */ /* 0x000ff60000100800 */
[----:B------:R-:W-:Y:S08]  /*13330*/  @!UPT UIADD3 URZ, URZ, URZ, URZ ;  /* 0x0000003f3f3ff290 */ /* 0x000ff0000fffe03f */
[----:B------:R0:W-:Y:S02]  /*13340*/  STL.64 [R1+0x310], R8 ;  /* 0x0003100801007387 */ /* 0x0001e40000100a00 */
[----:B------:R1:W-:Y:S01]  /*13350*/  STL.64 [R1+0x318], R10 ;  /* 0x0003180a01007387 */ /* 0x0003e20000100a00 */
[----:B0-----:R-:W2:Y:S01]  /*13360*/  LDL.LU.64 R8, [R1+0x220] ;  /* 0x0002200001087983 */ /* 0x001ea20000300a00 */
[----:B-1----:R-:W2:Y:S02]  /*13370*/  LDL.LU.64 R10, [R1+0x228] ;  /* 0x00022800010a7983 */ /* 0x002ea40000300a00 */
[----:B------:R-:W3:Y:S02]  /*13380*/  LDL.LU.64 R20, [R1+0x580] ;  /* 0x0005800001147983 */ /* 0x000ee40000300a00 */
[----:B------:R-:W4:Y:S01]  /*13390*/  LDL.LU.64 R22, [R1+0x588] ;  /* 0x0005880001167983 */ /* 0x000f220000300a00 */
[----:B------:R-:W-:Y:S01]  /*133a0*/  LOP3.LUT R0, R28, 0x40, RZ, 0x3c, !PT ;  /* 0x000000401c007812 */ /* 0x000fe200078e3cff */
[----:B------:R-:W-:-:S02]  /*133b0*/  IMAD.MOV.U32 R13, RZ, RZ, R2 ;  /* 0x000000ffff0d7224 */ /* 0x000fc400078e0002 */
[----:B------:R-:W-:Y:S02]  /*133c0*/  IMAD.MOV.U32 R3, RZ, RZ, R24 ;  /* 0x000000ffff037224 */ /* 0x000fe400078e0018 */
[----:B------:R-:W-:Y:S02]  /*133d0*/  IMAD.MOV.U32 R2, RZ, RZ, R25 ;  /* 0x000000ffff027224 */ /* 0x000fe400078e0019 */
[----:B------:R-:W0:Y:S04]  /*133e0*/  LDSM.16.MT88.4 R24, [R0] ;  /* 0x000000000018783b */ /* 0x000e280000004200 */
[----:B----4-:R-:W-:Y:S01]  /*133f0*/  STL.64 [R1+0x1d78], R22 ;  /* 0x001d781601007387 */ /* 0x010fe20000100a00 */
[----:B---3--:R1:W-:Y:S03]  /*13400*/  STL.64 [R1+0x1d70], R20 ;  /* 0x001d701401007387 */ /* 0x0083e60000100a00 */
[----:B-1----:R-:W3:Y:S01]  /*13410*/  LDL.LU.64 R20, [R1+0x590] ;  /* 0x0005900001147983 */ /* 0x002ee20000300a00 */
[----:B------:R-:W4:Y:S01]  /*13420*/  LDL.LU.64 R22, [R1+0x598] ;  /* 0x0005980001167983 */ /* 0x000f220000300a00 */
[----:B--2---:R-:W-:Y:S02]  /*13430*/  HMMA.16816.F32.BF16 R4, R4, R12, R8 ;  /* 0x0000000c0404723c */ /* 0x004fe40000041808 */
[----:B----4-:R-:W-:Y:S01]  /*13440*/  STL.64 [R1+0x1d90], R22 ;  /* 0x001d901601007387 */ /* 0x010fe20000100a00 */
[----:B---3--:R1:W-:Y:S03]  /*13450*/  STL.64 [R1+0x1d88], R20 ;  /* 0x001d881401007387 */ /* 0x0083e60000100a00 */
[----:B-1----:R-:W2:Y:S01]  /*13460*/  LDL.LU.64 R20, [R1+0x5c0] ;  /* 0x0005c00001147983 */ /* 0x002ea20000300a00 */
[----:B------:R-:W2:Y:S02]  /*13470*/  LDL.LU.64 R22, [R1+0x5c8] ;  /* 0x0005c80001167983 */ /* 0x000ea40000300a00 */
[----:B------:R-:W3:Y:S02]  /*13480*/  LDL.LU.64 R16, [R1+0x570] ;  /* 0x0005700001107983 */ /* 0x000ee40000300a00 */
[----:B------:R-:W3:Y:S01]  /*13490*/  LDL.LU.64 R18, [R1+0x578] ;  /* 0x0005780001127983 */ /* 0x000ee20000300a00 */
[----:B0-----:R-:W-:Y:S01]  /*134a0*/  STL.64 [R1+0x1c58], R26 ;  /* 0x001c581a01007387 */ /* 0x001fe20000100a00 */
[----:B------:R-:W-:Y:S02]  /*134b0*/  STL.64 [R1+0x1c50], R24 ;  /* 0x001c501801007387 */ /* 0x000fe40000100a00 */
[----:B------:R-:W2:Y:S02]  /*134c0*/  LDL.LU.64 R8, [R1+0x1da8] ;  /* 0x001da80001087983 */ /* 0x000ea40000300a00 */
[----:B------:R-:W2:Y:S01]  /*134d0*/  LDL.LU.64 R14, [R1+0x1da0] ;  /* 0x001da000010e7983 */ /* 0x000ea20000300a00 */
[----:B------:R-:W2:Y:S05]  /*134e0*/  LDL.LU.64 R12, [R1+0x1d98] ;  /* 0x001d9800010c7983 */ /* 0x000eaa0000300a00 */
[----:B------:R-:W-:Y:S02]  /*134f0*/  STL.64 [R1+0x260], R4 ;  /* 0x0002600401007387 */ /* 0x000fe40000100a00 */
[----:B------:R-:W-:Y:S02]  /*13500*/  STL.64 [R1+0x268], R6 ;  /* 0x0002680601007387 */ /* 0x000fe40000100a00 */
[----:B------:R-:W0:Y:S04]  /*13510*/  LDSM.16.MT88.4 R4, [R0+0x80] ;  /* 0x000080000004783b */ /* 0x000e280000004200 */
[----:B0-----:R-:W-:Y:S01]  /*13520*/  STL.64 [R1+0x1bf8], R6 ;  /* 0x001bf80601007387 */ /* 0x001fe20000100a00 */
[----:B------:R0:W-:Y:S03]  /*13530*/  STL.64 [R1+0x1bf0], R4 ;  /* 0x001bf00401007387 */ /* 0x0001e60000100a00 */
[----:B0-----:R-:W4:Y:S01]  /*13540*/  LDL.64 R4, [R1+0x80] ;  /* 0x0000800001047983 */ /* 0x001f220000100a00 */
[----:B--2---:R-:W-:Y:S03]  /*13550*/  HMMA.16816.F32.BF16 R8, R12, R8, R20 ;  /* 0x000000080c08723c */ /* 0x004fe60000041814 */
[----:B----4-:R0:W-:Y:S04]  /*13560*/  STL.64 [R1+0x1d48], R4 ;  /* 0x001d480401007387 */ /* 0x0101e80000100a00 */
[----:B0-----:R-:W2:Y:S01]  /*13570*/  LDL.LU.64 R4, [R1+0x210] ;  /* 0x0002100001047983 */ /* 0x001ea20000300a00 */
[----:B------:R-:W2:Y:S02]  /*13580*/  LDL.LU.64 R6, [R1+0x218] ;  /* 0x0002180001067983 */ /* 0x000ea40000300a00 */
[----:B------:R-:W4:Y:S02]  /*13590*/  LDL.LU.64 R22, [R1+0x1d90] ;  /* 0x001d900001167983 */ /* 0x000f240000300a00 */
[----:B------:R-:W4:Y:S11]  /*135a0*/  LDL.LU.64 R20, [R1+0x1d88] ;  /* 0x001d880001147983 */ /* 0x000f360000300a00 */
[----:B------:R0:W-:Y:S04]  /*135b0*/  STL.64 [R1+0x250], R8 ;  /* 0x0002500801007387 */ /* 0x0001e80000100a00 */
[----:B0-----:R-:W4:Y:S01]  /*135c0*/  LDL.LU.64 R8, [R1+0x1d80] ;  /* 0x001d800001087983 */ /* 0x001f220000300a00 */
[----:B------:R-:W-:-:S02]  /*135d0*/  IMAD.MOV.U32 R24, RZ, RZ, R3 ;  /* 0x000000ffff187224 */ /* 0x000fc400078e0003 */
[----:B------:R-:W-:Y:S02]  /*135e0*/  IMAD.MOV.U32 R29, RZ, RZ, R10 ;  /* 0x000000ffff1d7224 */ /* 0x000fe400078e000a */
[----:B------:R-:W-:-:S05]  /*135f0*/  IMAD.MOV.U32 R3, RZ, RZ, R11 ;  /* 0x000000ffff037224 */ /* 0x000fca00078e000b */
[----:B------:R-:W-:Y:S01]  /*13600*/  STL [R1+0x1a54], R3 ;  /* 0x001a540301007387 */ /* 0x000fe20000100800 */
[----:B------:R-:W-:Y:S01]  /*13610*/  STL [R1+0x1a50], R29 ;  /* 0x001a501d01007387 */ /* 0x000fe20000100800 */
[C---:B----4-:R-:W-:Y:S02]  /*13620*/  HMMA.16816.F32.BF16 R8, R12.reuse, R8, R20 ;  /* 0x000000080c08723c */ /* 0x050fe40000041814 */
[----:B------:R-:W4:Y:S01]  /*13630*/  LDL.LU.64 R22, [R1+0x1d78] ;  /* 0x001d780001167983 */ /* 0x000f220000300a00 */
[----:B------:R-:W4:Y:S11]  /*13640*/  LDL.LU.64 R20, [R1+0x1d70] ;  /* 0x001d700001147983 */ /* 0x000f360000300a00 */
[----:B------:R-:W-:Y:S09]  /*13650*/  @!UPT UIADD3 URZ, URZ, URZ, URZ ;  /* 0x0000003f3f3ff290 */ /* 0x000ff2000fffe03f */
[----:B------:R0:W-:Y:S01]  /*13660*/  STL.64 [R1+0x240], R8 ;  /* 0x0002400801007387 */ /* 0x0001e20000100a00 */
[----:B------:R4:W-:Y:S03]  /*13670*/  STL.64 [R1+0x248], R10 ;  /* 0x0002480a01007387 */ /* 0x0009e60000100a00 */
[----:B0-----:R-:W4:Y:S02]  /*13680*/  LDL.LU.64 R8, [R1+0x1d68] ;  /* 0x001d680001087983 */ /* 0x001f240000300a00 */
[C---:B----4-:R-:W-:Y:S02]  /*13690*/  HMMA.16816.F32.BF16 R8, R12.reuse, R8, R20 ;  /* 0x000000080c08723c */ /* 0x050fe40000041814 */
[----:B------:R-:W2:Y:S11]  /*136a0*/  LDL.LU.64 R20, [R1+0x1d60] ;  /* 0x001d600001147983 */ /* 0x000eb60000300a00 */
[----:B------:R-:W-:Y:S10]  /*136b0*/  @!UPT UIADD3 URZ, URZ, URZ, URZ ;  /* 0x0000003f3f3ff290 */ /* 0x000ff4000fffe03f */
[----:B------:R0:W-:Y:S01]  /*136c0*/  STL.64 [R1+0x230], R8 ;  /* 0x0002300801007387 */ /* 0x0001e20000100a00 */
[----:B------:R-:W-:Y:S03]  /*136d0*/  STL.64 [R1+0x238], R10 ;  /* 0x0002380a01007387 */ /* 0x000fe60000100a00 */
[----:B0-----:R-:W3:Y:S01]  /*136e0*/  LDL.LU.64 R8, [R1+0x1d58] ;  /* 0x001d580001087983 */ /* 0x001ee20000300a00 */
[C---:B--2---:R-:W-:Y:S08]  /*136f0*/  HMMA.16816.F32.BF16 R4, R12.reuse, R20, R4 ;  /* 0x000000140c04723c */ /* 0x044ff00000041804 */
[----:B---3--:R-:W-:Y:S11]  /*13700*/  HMMA.16816.F32.BF16 R16, R12, R8, R16 ;  /* 0x000000080c10723c */ /* 0x008ff60000041810 */
[----:B------:R-:W-:Y:S11]  /*13710*/  @!UPT UIADD3 URZ, URZ, URZ, URZ ;  /* 0x0000003f3f3ff290 */ /* 0x000ff6000fffe03f */
[----:B------:R-:W-:Y:S01]  /*13720*/  @!UPT UIADD3 URZ, URZ, URZ, URZ ;  /* 0x0000003f3f3ff290 */ /* 0x000fe2000fffe03f */
[----:B------:R0:W-:Y:S01]  /*13730*/  STL.64 [R1+0x220], R16 ;  /* 0x0002201001007387 */ /* 0x0001e20000100a00 */
[----:B------:R-:W-:Y:S03]  /*13740*/  STL.64 [R1+0x228], R18 ;  /* 0x0002281201007387 */ /* 0x000fe60000100a00 */
[----:B0-----:R-:W2:Y:S01]  /*13750*/  LDL.LU.64 R16, [R1+0x1d50] ;  /* 0x001d500001107983 */ /* 0x001ea20000300a00 */
[----:B------:R0:W-:Y:S02]  /*13760*/  STL.64 [R1+0x210], R4 ;  /* 0x0002100401007387 */ /* 0x0001e40000100a00 */
[----:B------:R1:W-:Y:S01]  /*13770*/  STL.64 [R1+0x218], R6 ;  /* 0x0002180601007387 */ /* 0x0003e20000100a00 */
[----:B0-----:R-:W3:Y:S01]  /*13780*/  LDL.LU.64 R4, [R1+0x1f0] ;  /* 0x0001f00001047983 */ /* 0x001ee20000300a00 */
[----:B-1----:R-:W3:Y:S02]  /*13790*/  LDL.LU.64 R6, [R1+0x1f8] ;  /* 0x0001f80001067983 */ /* 0x002ee40000300a00 */
[----:B------:R0:W-:Y:S02]  /*137a0*/  STL.64 [R1+0x1d20], R20 ;  /* 0x001d201401007387 */ /* 0x0001e40000100a00 */
[----:B0-----:R-:W4:Y:S01]  /*137b0*/  LDL.LU.64 R20, [R1+0x200] ;  /* 0x0002000001147983 */ /* 0x001f220000300a00 */
[----:B------:R-:W4:Y:S02]  /*137c0*/  LDL.LU.64 R22, [R1+0x208] ;  /* 0x0002080001167983 */ /* 0x000f240000300a00 */
[----:B--2---:R-:W-:-:S02]  /*137d0*/  IMAD.MOV.U32 R10, RZ, RZ, R16 ;  /* 0x000000ffff0a7224 */ /* 0x004fc400078e0010 */
[----:B------:R-:W-:Y:S01]  /*137e0*/  IMAD.MOV.U32 R3, RZ, RZ, R17 ;  /* 0x000000ffff037224 */ /* 0x000fe200078e0011 */
[C---:B----4-:R-:W-:Y:S11]  /*137f0*/  HMMA.16816.F32.BF16 R20, R12.reuse, R16, R20 ;  /* 0x000000100c14723c */ /* 0x050ff60000041814 */
[----:B------:R-:W-:Y:S11]  /*13800*/  @!UPT UIADD3 URZ, URZ, URZ, URZ ;  /* 0x0000003f3f3ff290 */ /* 0x000ff6000fffe03f */
[----:B------:R-:W-:Y:S01]  /*13810*/  @!UPT UIADD3 URZ, URZ, URZ, URZ ;  /* 0x0000003f3f3ff290 */ /* 0x000fe2000fffe03f */
[----:B------:R0:W-:Y:S01]  /*13820*/  STL.64 [R1+0x200], R20 ;  /* 0x0002001401007387 */ /* 0x0001e20000100a00 */
[----:B------:R1:W-:Y:S02]  /*13830*/  STL.64 [R1+0x208], R22 ;  /* 0x0002081601007387 */ /* 0x0003e40000100a00 */
[----:B------:R-:W2:Y:S02]  /*13840*/  LDL.LU.64 R16, [R1+0x4c0] ;  /* 0x0004c00001107983 */ /* 0x000ea40000300a00 */
[----:B------:R-:W2:Y:S01]  /*13850*/  LDL.LU.64 R18, [R1+0x4c8] ;  /* 0x0004c80001127983 */ /* 0x000ea20000300a00 */
[----:B0-----:R-:W4:Y:S01]  /*13860*/  LDL.LU.64 R20, [R1+0x540] ;  /* 0x0005400001147983 */ /* 0x001f220000300a00 */
[----:B-1----:R-:W2:Y:S02]  /*13870*/  LDL.LU.64 R22, [R1+0x548] ;  /* 0x0005480001167983 */ /* 0x002ea40000300a00 */
[----:B------:R-:W-:Y:S01]  /*13880*/  IMAD.MOV.U32 R25, RZ, RZ, R2 ;  /* 0x000000ffff197224 */ /* 0x000fe200078e0002 */
[----:B--2---:R-:W-:Y:S01]  /*13890*/  STL.64 [R1+0x1d30], R22 ;  /* 0x001d301601007387 */ /* 0x004fe20000100a00 */
[----:B----4-:R0:W-:Y:S03]  /*138a0*/  STL.64 [R1+0x1d28], R20 ;  /* 0x001d281401007387 */ /* 0x0101e60000100a00 */
[----:B0-----:R-:W2:Y:S01]  /*138b0*/  LDL.64 R20, [R1+0x20] ;  /* 0x0000200001147983 */ /* 0x001ea20000100a00 */
[----:B------:R-:W-:Y:S02]  /*138c0*/  STL [R1+0x1d00], R10 ;  /* 0x001d000a01007387 */ /* 0x000fe40000100800 */
[----:B------:R0:W-:Y:S02]  /*138d0*/  STL.64 [R1+0x1cf8], R8 ;  /* 0x001cf80801007387 */ /* 0x0001e40000100a00 */
[----:B0-----:R-:W4:Y:S01]  /*138e0*/  LDL.64 R8, [R1] ;  /* 0x0000000001087983 */ /* 0x001f220000100a00 */
[C---:B---3--:R-:W-:Y:S03]  /*138f0*/  HMMA.16816.F32.BF16 R24, R12.reuse, R24, R4 ;  /* 0x000000180c18723c */ /* 0x048fe60000041804 */
[----:B----4-:R0:W-:Y:S04]  /*13900*/  STL.64 [R1+0x1d18], R8 ;  /* 0x001d180801007387 */ /* 0x0101e80000100a00 */
[----:B0-----:R-:W3:Y:S01]  /*13910*/  LDL.64 R8, [R1+0x10] ;  /* 0x0000100001087983 */ /* 0x001ee20000100a00 */
[----:B------:R-:W4:Y:S11]  /*13920*/  LDL.LU.64 R4, [R1+0x1d48] ;  /* 0x001d480001047983 */ /* 0x000f360000300a00 */
[----:B------:R-:W-:Y:S04]  /*13930*/  @!UPT UIADD3 URZ, URZ, URZ, URZ ;  /* 0x0000003f3f3ff290 */ /* 0x000fe8000fffe03f */
[----:B------:R0:W-:Y:S02]  /*13940*/  STL.64 [R1+0x1f0], R24 ;  /* 0x0001f01801007387 */ /* 0x0001e40000100a00 */
[----:B------:R1:W-:Y:S01]  /*13950*/  STL.64 [R1+0x1f8], R26 ;  /* 0x0001f81a01007387 */ /* 0x0003e20000100a00 */
[----:B0-----:R-:W2:Y:S01]  /*13960*/  LDL.LU.64 R24, [R1+0x520] ;  /* 0x0005200001187983 */ /* 0x001ea20000300a00 */
[----:B-1----:R-:W2:Y:S01]  /*13970*/  LDL.LU.64 R26, [R1+0x528] ;  /* 0x00052800011a7983 */ /* 0x002ea20000300a00 */
[----:B----4-:R-:W-:Y:S02]  /*13980*/  HMMA.16816.F32.BF16 R12, R12, R4, R16 ;  /* 0x000000040c0c723c */ /* 0x010fe40000041810 */
[----:B--2---:R-:W-:Y:S01]  /*13990*/  STL.64 [R1+0x1d10], R26 ;  /* 0x001d101a01007387 */ /* 0x004fe20000100a00 */
[----:B------:R0:W-:Y:S03]  /*139a0*/  STL.64 [R1+0x1d08], R24 ;  /* 0x001d081801007387 */ /* 0x0001e60000100a00 */
[----:B0-----:R-:W2:Y:S01]  /*139b0*/  LDL.LU.64 R24, [R1+0x530] ;  /* 0x0005300001187983 */ /* 0x001ea20000300a00 */
[----:B------:R-:W2:Y:S02]  /*139c0*/  LDL.LU.64 R26, [R1+0x538] ;  /* 0x00053800011a7983 */ /* 0x000ea40000300a00 */
[----:B------:R-:W4:Y:S02]  /*139d0*/  LDL.LU.64 R18, [R1+0x1d40] ;  /* 0x001d400001127983 */ /* 0x000f240000300a00 */
[----:B------:R-:W4:Y:S11]  /*139e0*/  LDL.LU.64 R16, [R1+0x1d38] ;  /* 0x001d380001107983 */ /* 0x000f360000300a00 */
[----:B------:R-:W-:Y:S01]  /*139f0*/  @!UPT UIADD3 URZ, URZ, URZ, URZ ;  /* 0x0000003f3f3ff290 */ /* 0x000fe2000fffe03f */
[----:B------:R0:W-:Y:S01]  /*13a00*/  STL.64 [R1+0x100], R12 ;  /* 0x0001000c01007387 */ /* 0x0001e20000100a00 */
[----:B------:R-:W-:Y:S03]  /*13a10*/  STL.64 [R1+0x108], R14 ;  /* 0x0001080e01007387 */ /* 0x000fe60000100a00 */
[----:B0-----:R-:W2:Y:S04]  /*13a20*/  LDL.64 R12, [R1+0x70] ;  /* 0x00007000010c7983 */ /* 0x001ea80000100a00 */
[----:B--2---:R0:W-:Y:S04]  /*13a30*/  STL.64 [R1+0x1ce0], R12 ;  /* 0x001ce00c01007387 */ /* 0x0041e80000100a00 */
[----:B0-----:R-:W4:Y:S01]  /*13a40*/  LDL.LU.64 R12, [R1+0x560] ;  /* 0x00056000010c7983 */ /* 0x001f220000300a00 */
[----:B------:R-:W4:Y:S02]  /*13a50*/  LDL.LU.64 R14, [R1+0x568] ;  /* 0x00056800010e7983 */ /* 0x000f240000300a00 */
[----:B------:R-:W-:Y:S01]  /*13a60*/  IMAD.MOV.U32 R2, RZ, RZ, R21 ;  /* 0x000000ffff027224 */ /* 0x000fe200078e0015 */
[C---:B----4-:R-:W-:Y:S11]  /*13a70*/  HMMA.16816.F32.BF16 R12, R16.reuse, R20, R12 ;  /* 0x00000014100c723c */ /* 0x050ff6000004180c */
[----:B------:R-:W-:Y:S11]  /*13a80*/  @!UPT UIADD3 URZ, URZ, URZ, URZ ;  /* 0x0000003f3f3ff290 */ /* 0x000ff6000fffe03f */
[----:B------:R-:W-:Y:S01]  /*13a90*/  @!UPT UIADD3 URZ, URZ, URZ, URZ ;  /* 0x0000003f3f3ff290 */ /* 0x000fe2000fffe03f */
[----:B------:R-:W-:Y:S01]  /*13aa0*/  STL.64 [R1+0xf0], R12 ;  /* 0x0000f00c01007387 */ /* 0x000fe20000100a00 */
[----:B------:R0:W-:Y:S02]  /*13ab0*/  STL.64 [R1+0xf8], R14 ;  /* 0x0000f80e01007387 */ /* 0x0001e40000100a00 */
[----:B------:R-:W2:Y:S02]  /*13ac0*/  LDL.LU.64 R22, [R1+0x1d30] ;  /* 0x001d300001167983 */ /* 0x000ea40000300a00 */
[----:B0-----:R-:W-:Y:S02]  /*13ad0*/  IMAD.MOV.U32 R14, RZ, RZ, R20 ;  /* 0x000000ffff0e7224 */ /* 0x001fe400078e0014 */
[----:B------:R-:W2:Y:S01]  /*13ae0*/  LDL.LU.64 R20, [R1+0x1d28] ;  /* 0x001d280001147983 */ /* 0x000ea20000300a00 */
[----:B---3--:R-:W-:Y:S01]  /*13af0*/  IMAD.MOV.U32 R15, RZ, RZ, R9 ;  /* 0x000000ffff0f7224 */ /* 0x008fe200078e0009 */
[C---:B--2---:R-:W-:Y:S11]  /*13b00*/  HMMA.16816.F32.BF16 R20, R16.reuse, R8, R20 ;  /* 0x000000081014723c */ /* 0x044ff60000041814 */
[----:B------:R-:W-:Y:S11]  /*13b10*/  @!UPT UIADD3 URZ, URZ, URZ, URZ ;  /* 0x0000003f3f3ff290 */ /* 0x000ff6000fffe03f */
[----:B------:R-:W-:Y:S01]  /*13b20*/  @!UPT UIADD3 URZ, URZ, URZ, URZ ;  /* 0x0000003f3f3ff290 */ /* 0x000fe2000fffe03f */
[----:B------:R0:W-:Y:S01]  /*13b30*/  STL.64 [R1+0xe0], R20 ;  /* 0x0000e01401007387 */ /* 0x0001e20000100a00 */
[----:B------:R1:W-:Y:S03]  /*13b40*/  STL.64 [R1+0xe8], R22 ;  /* 0x0000e81601007387 */ /* 0x0003e60000100a00 */
[----:B0-----:R-:W2:Y:S01]  /*13b50*/  LDL.LU.64 R20, [R1+0x1d20] ;  /* 0x001d200001147983 */ /* 0x001ea20000300a00 */
[----:B-1----:R-:W-:Y:S02]  /*13b60*/  IMAD.MOV.U32 R22, RZ, RZ, R8 ;  /* 0x000000ffff167224 */ /* 0x002fe400078e0008 */
[----:B------:R-:W3:Y:S02]  /*13b70*/  LDL.LU.64 R8, [R1+0x1d18] ;  /* 0x001d180001087983 */ /* 0x000ee40000300a00 */
[----:B---3--:R-:W-:Y:S01]  /*13b80*/  HMMA.16816.F32.BF16 R24, R16, R8, R24 ;  /* 0x000000081018723c */ /* 0x008fe20000041818 */
[----:B------:R-:W-:-:S02]  /*13b90*/  IMAD.MOV.U32 R7, RZ, RZ, R8 ;  /* 0x000000ffff077224 */ /* 0x000fc400078e0008 */
[----:B------:R-:W-:Y:S11]  /*13ba0*/  IMAD.MOV.U32 R6, RZ, RZ, R9 ;  /* 0x000000ffff067224 */ /* 0x000ff600078e0009 */
[----:B------:R-:W-:Y:S09]  /*13bb0*/  @!UPT UIADD3 URZ, URZ, URZ, URZ ;  /* 0x0000003f3f3ff290 */ /* 0x000ff2000fffe03f */
[----:B------:R-:W-:Y:S01]  /*13bc0*/  STL.64 [R1+0xd0], R24 ;  /* 0x0000d01801007387 */ /* 0x000fe20000100a00 */
[----:B------:R0:W-:Y:S03]  /*13bd0*/  STL.64 [R1+0xd8], R26 ;  /* 0x0000d81a01007387 */ /* 0x0001e60000100a00 */
[----:B0-----:R-:W3:Y:S01]  /*13be0*/  LDL.LU.64 R26, [R1+0x1d10] ;  /* 0x001d1000011a7983 */ /* 0x001ee20000300a00 */
[----:B------:R-:W3:Y:S02]  /*13bf0*/  LDL.LU.64 R24, [R1+0x1d08] ;  /* 0x001d080001187983 */ /* 0x000ee40000300a00 */
[----:B------:R-:W4:Y:S02]  /*13c00*/  LDL.LU R10, [R1+0x1d00] ;  /* 0x001d0000010a7983 */ /* 0x000f240000300800 */
[----:B------:R-:W3:Y:S02]  /*13c10*/  LDL.LU.64 R8, [R1+0x1cf8] ;  /* 0x001cf80001087983 */ /* 0x000ee40000300a00 */
[----:B------:R-:W-:Y:S01]  /*13c20*/  IMAD.MOV.U32 R13, RZ, RZ, R3 ;  /* 0x000000ffff0d7224 */ /* 0x000fe200078e0003 */
[----:B------:R-:W-:Y:S01]  /*13c30*/  STL.64 [R1+0x1cd8], R6 ;  /* 0x001cd80601007387 */ /* 0x000fe20000100a00 */
[----:B------:R-:W-:Y:S01]  /*13c40*/  STL.64 [R1+0x1cd0], R4 ;  /* 0x001cd00401007387 */ /* 0x000fe20000100a00 */
[----:B---3--:R-:W-:Y:S01]  /*13c50*/  HMMA.16816.F32.BF16 R24, R16, R8, R24 ;  /* 0x000000081018723c */ /* 0x008fe20000041818 */
[----:B----4-:R-:W-:Y:S11]  /*13c60*/  IMAD.MOV.U32 R12, RZ, RZ, R10 ;  /* 0x000000ffff0c7224 */ /* 0x010ff600078e000a */
[----:B------:R-:W-:Y:S11]  /*13c70*/  @!UPT UIADD3 URZ, URZ, URZ, URZ ;  /* 0x0000003f3f3ff290 */ /* 0x000ff6000fffe03f */
[----:B------:R-:W-:Y:S01]  /*13c80*/  @!UPT UIADD3 URZ, URZ, URZ, URZ ;  /* 0x0000003f3f3ff290 */ /* 0x000fe2000fffe03f */
[----:B------:R-:W-:Y:S02]  /*13c90*/  IMAD.MOV.U32 R3, RZ, RZ, R24 ;  /* 0x000000ffff037224 */ /* 0x000fe400078e0018 */
[----:B------:R-:W-:Y:S02]  /*13ca0*/  IMAD.MOV.U32 R29, RZ, RZ, R25 ;  /* 0x000000ffff1d7224 */ /* 0x000fe400078e0019 */
[----:B------:R-:W-:Y:S02]  /*13cb0*/  IMAD.MOV.U32 R10, RZ, RZ, R26 ;  /* 0x000000ffff0a7224 */ /* 0x000fe400078e001a */
[----:B------:R-:W-:Y:S01]  /*13cc0*/  IMAD.MOV.U32 R11, RZ, RZ, R27 ;  /* 0x000000ffff0b7224 */ /* 0x000fe200078e001b */
[----:B------:R-:W3:Y:S01]  /*13cd0*/  LDL.LU.64 R24, [R1+0x1d0] ;  /* 0x0001d00001187983 */ /* 0x000ee20000300a00 */
[----:B------:R-:W3:Y:S03]  /*13ce0*/  LDL.LU.64 R26, [R1+0x1d8] ;  /* 0x0001d800011a7983 */ /* 0x000ee60000300a00 */
[----:B------:R-:W-:Y:S01]  /*13cf0*/  STL.64 [R1+0x1c90], R10 ;  /* 0x001c900a01007387 */ /* 0x000fe20000100a00 */
[----:B------:R0:W-:Y:S02]  /*13d00*/  STL.64 [R1+0x1c88], R8 ;  /* 0x001c880801007387 */ /* 0x0001e40000100a00 */
[----:B0-----:R-:W-:-:S02]  /*13d10*/  IMAD.MOV.U32 R8, RZ, RZ, R22 ;  /* 0x000000ffff087224 */ /* 0x001fc400078e0016 */
[----:B------:R-:W-:-:S05]  /*13d20*/  IMAD.MOV.U32 R9, RZ, RZ, R15 ;  /* 0x000000ffff097224 */ /* 0x000fca00078e000f */
[----:B------:R0:W-:Y:S01]  /*13d30*/  STL.64 [R1+0x1ca8], R8 ;  /* 0x001ca80801007387 */ /* 0x0001e20000100a00 */
[----:B------:R-:W4:Y:S02]  /*13d40*/  LDL.LU.64 R4, [R1+0x470] ;  /* 0x0004700001047983 */ /* 0x000f240000300a00 */
[----:B------:R-:W4:Y:S02]  /*13d50*/  LDL.LU.64 R6, [R1+0x478] ;  /* 0x0004780001067983 */ /* 0x000f240000300a00 */
[----:B--2---:R-:W-:Y:S02]  /*13d60*/  IMAD.MOV.U32 R10, RZ, RZ, R20 ;  /* 0x000000ffff0a7224 */ /* 0x004fe400078e0014 */
[----:B0-----:R-:W-:Y:S02]  /*13d70*/  IMAD.MOV.U32 R9, RZ, RZ, R2 ;  /* 0x000000ffff097224 */ /* 0x001fe400078e0002 */
[----:B------:R-:W-:Y:S01]  /*13d80*/  IMAD.MOV.U32 R2, RZ, RZ, R21 ;  /* 0x000000ffff027224 */ /* 0x000fe200078e0015 */
[C---:B---3--:R-:W-:Y:S01]  /*13d90*/  HMMA.16816.F32.BF16 R24, R16.reuse, R20, R24 ;  /* 0x000000141018723c */ /* 0x048fe20000041818 */
[----:B----4-:R-:W-:Y:S01]  /*13da0*/  STL.64 [R1+0x1cf0], R6 ;  /* 0x001cf00601007387 */ /* 0x010fe20000100a00 */
[----:B------:R0:W-:Y:S03]  /*13db0*/  STL.64 [R1+0x1ce8], R4 ;  /* 0x001ce80401007387 */ /* 0x0001e60000100a00 */
[----:B0-----:R-:W2:Y:S01]  /*13dc0*/  LDL.LU.64 R4, [R1+0x4a0] ;  /* 0x0004a00001047983 */ /* 0x001ea20000300a00 */
[----:B------:R-:W2:Y:S11]  /*13dd0*/  LDL.LU.64 R6, [R1+0x4a8] ;  /* 0x0004a80001067983 */ /* 0x000eb60000300a00 */
[----:B------:R-:W-:Y:S06]  /*13de0*/  @!UPT UIADD3 URZ, URZ, URZ, URZ ;  /* 0x0000003f3f3ff290 */ /* 0x000fec000fffe03f */
[----:B------:R0:W-:Y:S02]  /*13df0*/  STL.64 [R1+0x1d0], R24 ;  /* 0x0001d01801007387 */ /* 0x0001e40000100a00 */
[----:B------:R1:W-:Y:S01]  /*13e00*/  STL.64 [R1+0x1d8], R26 ;  /* 0x0001d81a01007387 */ /* 0x0003e20000100a00 */
[----:B------:R-:W3:Y:S01]  /*13e10*/  LDL.LU.64 R20, [R1+0x380] ;  /* 0x0003800001147983 */ /* 0x000ee20000300a00 */
[----:B------:R-:W3:Y:S03]  /*13e20*/  LDL.LU.64 R22, [R1+0x388] ;  /* 0x0003880001167983 */ /* 0x000ee60000300a00 */
[----:B0-----:R-:W4:Y:S01]  /*13e30*/  LDL.LU.64 R24, [R1+0x430] ;  /* 0x0004300001187983 */ /* 0x001f220000300a00 */
[----:B-1----:R-:W2:Y:S02]  /*13e40*/  LDL.LU.64 R26, [R1+0x438] ;  /* 0x00043800011a7983 */ /* 0x002ea40000300a00 */
[----:B------:R-:W-:Y:S01]  /*13e50*/  IMAD.MOV.U32 R8, RZ, RZ, R14 ;  /* 0x000000ffff087224 */ /* 0x000fe200078e000e */
[----:B--2---:R-:W-:Y:S01]  /*13e60*/  STL.64 [R1+0x1ca0], R26 ;  /* 0x001ca01a01007387 */ /* 0x004fe20000100a00 */
[----:B----4-:R0:W-:Y:S03]  /*13e70*/  STL.64 [R1+0x1c98], R24 ;  /* 0x001c981801007387 */ /* 0x0101e60000100a00 */
[----:B0-----:R-:W2:Y:S01]  /*13e80*/  LDL.LU.64 R24, [R1+0x450] ;  /* 0x0004500001187983 */ /* 0x001ea20000300a00 */
[----:B------:R-:W4:Y:S01]  /*13e90*/  LDL.LU.64 R26, [R1+0x458] ;  /* 0x00045800011a7983 */ /* 0x000f220000300a00 */
[C---:B------:R-:W-:Y:S02]  /*13ea0*/  HMMA.16816.F32.BF16 R12, R16.reuse, R12, R4 ;  /* 0x0000000c100c723c */ /* 0x040fe40000041804 */
[----:B----4-:R-:W-:Y:S01]  /*13eb0*/  STL.64 [R1+0x1cb8], R26 ;  /* 0x001cb81a01007387 */ /* 0x010fe20000100a00 */
[----:B--2---:R0:W-:Y:S03]  /*13ec0*/  STL.64 [R1+0x1cb0], R24 ;  /* 0x001cb01801007387 */ /* 0x0041e60000100a00 */
[----:B0-----:R-:W2:Y:S01]  /*13ed0*/  LDL.LU.64 R24, [R1+0x460] ;  /* 0x0004600001187983 */ /* 0x001ea20000300a00 */
[----:B------:R-:W2:Y:S02]  /*13ee0*/  LDL.LU.64 R26, [R1+0x468] ;  /* 0x00046800011a7983 */ /* 0x000ea40000300a00 */
[----:B------:R-:W4:Y:S02]  /*13ef0*/  LDL.LU.64 R6, [R1+0x1cf0] ;  /* 0x001cf00001067983 */ /* 0x000f240000300a00 */
[----:B------:R-:W4:Y:S11]  /*13f00*/  LDL.LU.64 R4, [R1+0x1ce8] ;  /* 0x001ce80001047983 */ /* 0x000f360000300a00 */
[----:B------:R-:W-:Y:S01]  /*13f10*/  @!UPT UIADD3 URZ, URZ, URZ, URZ ;  /* 0x0000003f3f3ff290 */ /* 0x000fe2000fffe03f */
[----:B------:R0:W-:Y:S01]  /*13f20*/  STL.64 [R1+0x280], R12 ;  /* 0x0002800c01007387 */ /* 0x0001e20000100a00 */
[----:B------:R-:W-:Y:S03]  /*13f30*/  STL.64 [R1+0x288], R14 ;  /* 0x0002880e01007387 */ /* 0x000fe60000100a00 */
[----:B0-----:R-:W4:Y:S02]  /*13f40*/  LDL.LU.64 R12, [R1+0x1ce0] ;  /* 0x001ce000010c7983 */ /* 0x001f240000300a00 */
[C---:B----4-:R-:W-:Y:S11]  /*13f50*/  HMMA.16816.F32.BF16 R4, R16.reuse, R12, R4 ;  /* 0x0000000c1004723c */ /* 0x050ff60000041804 */
[----:B------:R-:W-:Y:S11]  /*13f60*/  @!UPT UIADD3 URZ, URZ, URZ, URZ ;  /* 0x0000003f3f3ff290 */ /* 0x000ff6000fffe03f */
[----:B------:R-:W-:Y:S01]  /*13f70*/  @!UPT UIADD3 URZ, URZ, URZ, URZ ;  /* 0x0000003f3f3ff290 */ /* 0x000fe2000fffe03f */
[----:B------:R-:W-:Y:S01]  /*13f80*/  STL.64 [R1+0x390], R4 ;  /* 0x0003900401007387 */ /* 0x000fe20000100a00 */
[----:B------:R0:W-:Y:S03]  /*13f90*/  STL.64 [R1+0x398], R6 ;  /* 0x0003980601007387 */ /* 0x0001e60000100a00 */
[----:B0-----:R-:W4:Y:S01]  /*13fa0*/  LDL.LU.64 R6, [R1+0x1cd8] ;  /* 0x001cd80001067983 */ /* 0x001f220000300a00 */
[----:B------:R-:W3:Y:S02]  /*13fb0*/  LDL.LU.64 R4, [R1+0x1cd0] ;  /* 0x001cd00001047983 */ /* 0x000ee40000300a00 */
[----:B------:R0:W-:Y:S02]  /*13fc0*/  STL.64 [R1+0x1c70], R12 ;  /* 0x001c700c01007387 */ /* 0x0001e40000100a00 */
[----:B0-----:R-:W2:Y:S01]  /*13fd0*/  LDL.64 R12, [R1+0x30] ;  /* 0x00003000010c7983 */ /* 0x001ea20000100a00 */
[----:B---3--:R-:W-:Y:S03]  /*13fe0*/  HMMA.16816.F32.BF16 R16, R16, R4, R20 ;  /* 0x000000041010723c */ /* 0x008fe60000041814 */
[----:B--2---:R-:W-:Y:S01]  /*13ff0*/  STL.64 [R1+0x1c80], R12 ;  /* 0x001c800c01007387 */ /* 0x004fe20000100a00 */
[----:B------:R-:W2:Y:S02]  /*14000*/  LDL.LU.64 R22, [R1+0x1cc8] ;  /* 0x001cc80001167983 */ /* 0x000ea40000300a00 */
[----:B------:R-:W2:Y:S02]  /*14010*/  LDL.LU.64 R20, [R1+0x1cc0] ;  /* 0x001cc00001147983 */ /* 0x000ea40000300a00 */
[----:B------:R0:W-:Y:S02]  /*14020*/  STL.64 [R1+0x1c78], R4 ;  /* 0x001c780401007387 */ /* 0x0001e40000100a00 */
[----:B0-----:R-:W3:Y:S11]  /*14030*/  LDL.LU.64 R4, [R1+0x440] ;  /* 0x0004400001047983 */ /* 0x001ef60000300a00 */
[----:B------:R-:W-:Y:S02]  /*14040*/  @!UPT UIADD3 URZ, URZ, URZ, URZ ;  /* 0x0000003f3f3ff290 */ /* 0x000fe4000fffe03f */
[----:B------:R0:W-:Y:S02]  /*14050*/  STL.64 [R1+0x380], R16 ;  /* 0x0003801001007387 */ /* 0x0001e40000100a00 */
[----:B0-----:R-:W-:Y:S02]  /*14060*/  IMAD.MOV.U32 R16, RZ, RZ, R10 ;  /* 0x000000ffff107224 */ /* 0x001fe400078e000a */
[----:B----4-:R-:W-:Y:S02]  /*14070*/  IMAD.MOV.U32 R12, RZ, RZ, R7 ;  /* 0x000000ffff0c7224 */ /* 0x010fe400078e0007 */
[----:B------:R-:W-:Y:S01]  /*14080*/  IMAD.MOV.U32 R13, RZ, RZ, R6 ;  /* 0x000000ffff0d7224 */ /* 0x000fe200078e0006 */
[----:B------:R-:W-:Y:S01]  /*14090*/  STL.64 [R1+0x388], R18 ;  /* 0x0003881201007387 */ /* 0x000fe20000100a00 */
[----:B------:R-:W3:Y:S01]  /*140a0*/  LDL.LU.64 R6, [R1+0x448] ;  /* 0x0004480001067983 */ /* 0x000ee20000300a00 */
[C---:B--2---:R-:W-:Y:S02]  /*140b0*/  HMMA.16816.F32.BF16 R8, R20.reuse, R8, R24 ;  /* 0x000000081408723c */ /* 0x044fe40000041818 */
[----:B------:R-:W2:Y:S01]  /*140c0*/  LDL.LU.64 R26, [R1+0x1cb8] ;  /* 0x001cb800011a7983 */ /* 0x000ea20000300a00 */
[----:B------:R-:W2:Y:S11]  /*140d0*/  LDL.LU.64 R24, [R1+0x1cb0] ;  /* 0x001cb00001187983 */ /* 0x000eb60000300a00 */
[----:B------:R-:W-:Y:S09]  /*140e0*/  @!UPT UIADD3 URZ, URZ, URZ, URZ ;  /* 0x0000003f3f3ff290 */ /* 0x000ff2000fffe03f */
[----:B------:R0:W-:Y:S01]  /*140f0*/  STL.64 [R1+0x470], R8 ;  /* 0x0004700801007387 */ /* 0x0001e20000100a00 */
[----:B------:R2:W-:Y:S03]  /*14100*/  STL.64 [R1+0x478], R10 ;  /* 0x0004780a01007387 */ /* 0x0005e60000100a00 */
[----:B0-----:R-:W2:Y:S02]  /*14110*/  LDL.LU.64 R8, [R1+0x1ca8] ;  /* 0x001ca80001087983 */ /* 0x001ea40000300a00 */
[C---:B--2---:R-:W-:Y:S02]  /*14120*/  HMMA.16816.F32.BF16 R8, R20.reuse, R8, R24 ;  /* 0x000000081408723c */ /* 0x044fe40000041818 */
[----:B------:R-:W2:Y:S01]  /*14130*/  LDL.LU.64 R26, [R1+0x1ca0] ;  /* 0x001ca000011a7983 */ /* 0x000ea20000300a00 */
[----:B------:R-:W2:Y:S11]  /*14140*/  LDL.LU.64 R24, [R1+0x1c98] ;  /* 0x001c980001187983 */ /* 0x000eb60000300a00 */
[----:B------:R-:W-:Y:S09]  /*14150*/  @!UPT UIADD3 URZ, URZ, URZ, URZ ;  /* 0x0000003f3f3ff290 */ /* 0x000ff2000fffe03f */
[----:B------:R-:W-:Y:S01]  /*14160*/  STL.64 [R1+0x460], R8 ;  /* 0x0004600801007387 */ /* 0x000fe20000100a00 */
[----:B------:R0:W-:Y:S03]  /*14170*/  STL.64 [R1+0x468], R10 ;  /* 0x0004680a01007387 */ /* 0x0001e60000100a00 */
[----:B0-----:R-:W4:Y:S01]  /*14180*/  LDL.LU.64 R10, [R1+0x1c90] ;  /* 0x001c9000010a7983 */ /* 0x001f220000300a00 */
[----:B------:R-:W2:Y:S01]  /*14190*/  LDL.LU.64 R8, [R1+0x1c88] ;  /* 0x001c880001087983 */ /* 0x000ea20000300a00 */
[C---:B---3--:R-:W-:Y:S01]  /*141a0*/  HMMA.16816.F32.BF16 R4, R20.reuse, R12, R4 ;  /* 0x0000000c1404723c */ /* 0x048fe20000041804 */
[----:B------:R-:W3:Y:S01]  /*141b0*/  LDL.LU.64 R12, [R1+0x420] ;  /* 0x00042000010c7983 */ /* 0x000ee20000300a00 */
[----:B------:R-:W3:Y:S11]  /*141c0*/  LDL.LU.64 R14, [R1+0x428] ;  /* 0x00042800010e7983 */ /* 0x000ef60000300a00 */
[----:B------:R-:W-:Y:S10]  /*141d0*/  @!UPT UIADD3 URZ, URZ, URZ, URZ ;  /* 0x0000003f3f3ff290 */ /* 0x000ff4000fffe03f */
[----:B------:R0:W-:Y:S01]  /*141e0*/  STL.64 [R1+0x450], R4 ;  /* 0x0004500401007387 */ /* 0x0001e20000100a00 */
[----:B------:R1:W-:Y:S03]  /*141f0*/  STL.64 [R1+0x458], R6 ;  /* 0x0004580601007387 */ /* 0x0003e60000100a00 */
[----:B0-----:R-:W3:Y:S01]  /*14200*/  LDL.LU.64 R4, [R1+0x370] ;  /* 0x0003700001047983 */ /* 0x001ee20000300a00 */
[----:B-1----:R-:W3:Y:S01]  /*14210*/  LDL.LU.64 R6, [R1+0x378] ;  /* 0x0003780001067983 */ /* 0x002ee20000300a00 */
[----:B--2---:R-:W-:Y:S11]  /*14220*/  HMMA.16816.F32.BF16 R24, R20, R8, R24 ;  /* 0x000000081418723c */ /* 0x004ff60000041818 */
[----:B------:R-:W-:Y:S11]  /*14230*/  @!UPT UIADD3 URZ, URZ, URZ, URZ ;  /* 0x0000003f3f3ff290 */ /* 0x000ff6000fffe03f */
[----:B------:R-:W-:Y:S01]  /*14240*/  @!UPT UIADD3 URZ, URZ, URZ, URZ ;  /* 0x0000003f3f3ff290 */ /* 0x000fe2000fffe03f */
[----:B------:R0:W-:Y:S01]  /*14250*/  STL.64 [R1+0x440], R24 ;  /* 0x0004401801007387 */ /* 0x0001e20000100a00 */
[----:B------:R1:W-:Y:S03]  /*14260*/  STL.64 [R1+0x448], R26 ;  /* 0x0004481a01007387 */ /* 0x0003e60000100a00 */
[----:B0-----:R-:W2:Y:S01]  /*14270*/  LDL.LU.64 R24, [R1+0x1b0] ;  /* 0x0001b00001187983 */ /* 0x001ea20000300a00 */
[----:B-1----:R-:W2:Y:S03]  /*14280*/  LDL.LU.64 R26, [R1+0x1b8] ;  /* 0x0001b800011a7983 */ /* 0x002ea60000300a00 */
[----:B--2---:R-:W-:Y:S01]  /*14290*/  STL.64 [R1+0x1c68], R26 ;  /* 0x001c681a01007387 */ /* 0x004fe20000100a00 */
[----:B------:R0:W-:Y:S03]  /*142a0*/  STL.64 [R1+0x1c60], R24 ;  /* 0x001c601801007387 */ /* 0x0001e60000100a00 */
[----:B0-----:R-:W2:Y:S01]  /*142b0*/  LDL.LU.64 R24, [R1+0x300] ;  /* 0x0003000001187983 */ /* 0x001ea20000300a00 */
[----:B------:R-:W2:Y:S02]  /*142c0*/  LDL.LU.64 R26, [R1+0x308] ;  /* 0x00030800011a7983 */ /* 0x000ea40000300a00 */
[----:B----4-:R-:W-:Y:S02]  /*142d0*/  STL.64 [R1+0x1c30], R10 ;  /* 0x001c300a01007387 */ /* 0x010fe40000100a00 */
[----:B------:R0:W-:Y:S02]  /*142e0*/  STL.64 [R1+0x1c28], R8 ;  /* 0x001c280801007387 */ /* 0x0001e40000100a00 */
[----:B0-----:R-:W4:Y:S01]  /*142f0*/  LDL.64 R8, [R1] ;  /* 0x0000000001087983 */ /* 0x001f220000100a00 */
[----:B------:R-:W-:-:S07]  /*14300*/  IMAD.MOV.U32 R17, RZ, RZ, R2 ;  /* 0x000000ffff117224 */ /* 0x000fce00078e0002 */
[C---:B---3--:R-:W-:Y:S01]  /*14310*/  HMMA.16816.F32.BF16 R12, R20.reuse, R16, R12 ;  /* 0x00000010140c723c */ /* 0x048fe2000004180c */
[----:B----4-:R0:W-:Y:S04]  /*14320*/  STL.64 [R1+0x1c40], R8 ;  /* 0x001c400801007387 */ /* 0x0101e80000100a00 */
[----:B0-----:R-:W3:Y:S04]  /*14330*/  LDL.64 R8, [R1+0x10] ;  /* 0x0000100001087983 */ /* 0x001ee80000100a00 */
[----:B---3--:R0:W-:Y:S04]  /*14340*/  STL.64 [R1+0x1c48], R8 ;  /* 0x001c480801007387 */ /* 0x0081e80000100a00 */
[----:B0-----:R-:W3:Y:S01]  /*14350*/  LDL.LU.64 R8, [R1+0x3f0] ;  /* 0x0003f00001087983 */ /* 0x001ee20000300a00 */
[----:B------:R-:W3:Y:S09]  /*14360*/  LDL.LU.64 R10, [R1+0x3f8] ;  /* 0x0003f800010a7983 */ /* 0x000ef20000300a00 */
[----:B------:R0:W-:Y:S02]  /*14370*/  STL.64 [R1+0x430], R12 ;  /* 0x0004300c01007387 */ /* 0x0001e40000100a00 */
[----:B------:R-:W-:Y:S01]  /*14380*/  STL.64 [R1+0x438], R14 ;  /* 0x0004380e01007387 */ /* 0x000fe20000100a00 */
[----:B0-----:R-:W4:Y:S02]  /*14390*/  LDL.LU.64 R12, [R1+0x1c80] ;  /* 0x001c8000010c7983 */ /* 0x001f240000300a00 */
[C---:B----4-:R-:W-:Y:S11]  /*143a0*/  HMMA.16816.F32.BF16 R4, R20.reuse, R12, R4 ;  /* 0x0000000c1404723c */ /* 0x050ff60000041804 */
[----:B------:R-:W-:Y:S11]  /*143b0*/  @!UPT UIADD3 URZ, URZ, URZ, URZ ;  /* 0x0000003f3f3ff290 */ /* 0x000ff6000fffe03f */
[----:B------:R-:W-:Y:S01]  /*143c0*/  @!UPT UIADD3 URZ, URZ, URZ, URZ ;  /* 0x0000003f3f3ff290 */ /* 0x000fe2000fffe03f */
[----:B------:R0:W-:Y:S01]  /*143d0*/  STL.64 [R1+0x420], R4 ;  /* 0x0004200401007387 */ /* 0x0001e20000100a00 */
[----:B------:R1:W-:Y:S03]  /*143e0*/  STL.64 [R1+0x428], R6 ;  /* 0x0004280601007387 */ /* 0x0003e60000100a00 */
[----:B0-----:R-:W4:Y:S01]  /*143f0*/  LDL.LU.64 R4, [R1+0x1c78] ;  /* 0x001c780001047983 */ /* 0x001f220000300a00 */
[----:B-1----:R-:W-:Y:S02]  /*14400*/  IMAD.MOV.U32 R7, RZ, RZ, R12 ;  /* 0x000000ffff077224 */ /* 0x002fe400078e000c */
[----:B------:R-:W-:Y:S02]  /*14410*/  IMAD.MOV.U32 R6, RZ, RZ, R13 ;  /* 0x000000ffff067224 */ /* 0x000fe400078e000d */
[----:B------:R-:W2:Y:S02]  /*14420*/  LDL.LU.64 R12, [R1+0x1c70] ;  /* 0x001c7000010c7983 */ /* 0x000ea40000300a00 */
[C---:B--2---:R-:W-:Y:S11]  /*14430*/  HMMA.16816.F32.BF16 R24, R20.reuse, R12, R24 ;  /* 0x0000000c1418723c */ /* 0x044ff60000041818 */
[----:B------:R-:W-:Y:S11]  /*14440*/  @!UPT UIADD3 URZ, URZ, URZ, URZ ;  /* 0x0000003f3f3ff290 */ /* 0x000ff6000fffe03f */
[----:B------:R-:W-:Y:S01]  /*14450*/  @!UPT UIADD3 URZ, URZ, URZ, URZ ;  /* 0x0000003f3f3ff290 */ /* 0x000fe2000fffe03f */
[----:B------:R-:W-:Y:S01]  /*14460*/  STL.64 [R1+0x410], R24 ;  /* 0x0004101801007387 */ /* 0x000fe20000100a00 */
[----:B------:R0:W-:Y:S03]  /*14470*/  STL.64 [R1+0x418], R26 ;  /* 0x0004181a01007387 */ /* 0x0001e60000100a00 */
[----:B0-----:R-:W4:Y:S01]  /*14480*/  LDL.LU.64 R26, [R1+0x1c68] ;  /* 0x001c6800011a7983 */ /* 0x001f220000300a00 */
[----:B------:R-:W4:Y:S02]  /*14490*/  LDL.LU.64 R24, [R1+0x1c60] ;  /* 0x001c600001187983 */ /* 0x000f240000300a00 */
[----:B------:R-:W-:Y:S02]  /*144a0*/  IMAD.MOV.U32 R28, RZ, RZ, R12 ;  /* 0x000000ffff1c7224 */ /* 0x000fe400078e000c */
[----:B------:R-:W-:Y:S02]  /*144b0*/  IMAD.MOV.U32 R2, RZ, RZ, R13 ;  /* 0x000000ffff027224 */ /* 0x000fe400078e000d */
[----:B------:R-:W2:Y:S01]  /*144c0*/  LDL.LU.64 R12, [R1+0x3e0] ;  /* 0x0003e000010c7983 */ /* 0x000ea20000300a00 */
[----:B------:R-:W2:Y:S01]  /*144d0*/  LDL.LU.64 R14, [R1+0x3e8] ;  /* 0x0003e800010e7983 */ /* 0x000ea20000300a00 */
[----:B----4-:R-:W-:Y:S02]  /*144e0*/  HMMA.16816.F32.BF16 R20, R20, R4, R24 ;  /* 0x000000041414723c */ /* 0x010fe40000041818 */
[----:B------:R-:W3:Y:S01]  /*144f0*/  LDL.LU.64 R26, [R1+0x1c58] ;  /* 0x001c5800011a7983 */ /* 0x000ee20000300a00 */
[----:B------:R-:W3:Y:S02]  /*14500*/  LDL.LU.64 R24, [R1+0x1c50] ;  /* 0x001c500001187983 */ /* 0x000ee40000300a00 */
[----:B------:R0:W-:Y:S02]  /*14510*/  STL.64 [R1+0x1c08], R4 ;  /* 0x001c080401007387 */ /* 0x0001e40000100a00 */
[----:B0-----:R-:W3:Y:S11]  /*14520*/  LDL.64 R4, [R1+0x20] ;  /* 0x0000200001047983 */ /* 0x001ef60000100a00 */
[----:B------:R-:W-:Y:S05]  /*14530*/  @!UPT UIADD3 URZ, URZ, URZ, URZ ;  /* 0x0000003f3f3ff290 */ /* 0x000fea000fffe03f */
[----:B------:R0:W-:Y:S01]  /*14540*/  STL.64 [R1+0x370], R20 ;  /* 0x0003701401007387 */ /* 0x0001e20000100a00 */
[----:B------:R-:W-:Y:S02]  /*14550*/  STL.64 [R1+0x378], R22 ;  /* 0x0003781601007387 */ /* 0x000fe40000100a00 */
[----:B0-----:R-:W-:Y:S02]  /*14560*/  IMAD.MOV.U32 R20, RZ, RZ, R7 ;  /* 0x000000ffff147224 */ /* 0x001fe400078e0007 */
[----:B------:R-:W-:-:S05]  /*14570*/  IMAD.MOV.U32 R21, RZ, RZ, R6 ;  /* 0x000000ffff157224 */ /* 0x000fca00078e0006 */
[----:B------:R0:W-:Y:S04]  /*14580*/  STL.64 [R1+0x1c38], R20 ;  /* 0x001c381401007387 */ /* 0x0001e80000100a00 */
[----:B0-----:R-:W4:Y:S01]  /*14590*/  LDL.LU.64 R20, [R1+0x3d0] ;  /* 0x0003d00001147983 */ /* 0x001f220000300a00 */
[----:B------:R-:W4:Y:S01]  /*145a0*/  LDL.LU.64 R22, [R1+0x3d8] ;  /* 0x0003d80001167983 */ /* 0x000f220000300a00 */
[----:B---3--:R-:W-:Y:S11]  /*145b0*/  HMMA.16816.F32.BF16 R8, R24, R4, R8 ;  /* 0x000000041808723c */ /* 0x008ff60000041808 */
[----:B------:R-:W-:Y:S11]  /*145c0*/  @!UPT UIADD3 URZ, URZ, URZ, URZ ;  /* 0x0000003f3f3ff290 */ /* 0x000ff6000fffe03f */
[----:B------:R-:W-:Y:S01]  /*145d0*/  @!UPT UIADD3 URZ, URZ, URZ, URZ ;  /* 0x0000003f3f3ff290 */ /* 0x000fe2000fffe03f */
[----:B------:R0:W-:Y:S01]  /*145e0*/  STL.64 [R1+0x400], R8 ;  /* 0x0004000801007387 */ /* 0x0001e20000100a00 */
[----:B------:R-:W-:Y:S03]  /*145f0*/  STL.64 [R1+0x408], R10 ;  /* 0x0004080a01007387 */ /* 0x000fe60000100a00 */
[----:B0-----:R-:W2:Y:S01]  /*14600*/  LDL.LU.64 R8, [R1+0x1c48] ;  /* 0x001c480001087983 */ /* 0x001ea20000300a00 */
[----:B------:R-:W-:Y:S02]  /*14610*/  IMAD.MOV.U32 R19, RZ, RZ, R4 ;  /* 0x000000ffff137224 */ /* 0x000fe400078e0004 */
[----:B------:R-:W-:-:S05]  /*14620*/  IMAD.MOV.U32 R18, RZ, RZ, R5 ;  /* 0x000000ffff127224 */ /* 0x000fca00078e0005 */
[----:B------:R-:W-:Y:S01]  /*14630*/  STL.64 [R1+0x1c20], R18 ;  /* 0x001c201201007387 */ /* 0x000fe20000100a00 */
[----:B------:R0:W-:Y:S03]  /*14640*/  STL.64 [R1+0x1c18], R16 ;  /* 0x001c181001007387 */ /* 0x0001e60000100a00 */
[----:B0-----:R-:W3:Y:S01]  /*14650*/  LDL.LU.64 R16, [R1+0x3c0] ;  /* 0x0003c00001107983 */ /* 0x001ee20000300a00 */
[----:B------:R-:W3:Y:S02]  /*14660*/  LDL.LU.64 R18, [R1+0x3c8] ;  /* 0x0003c80001127983 */ /* 0x000ee40000300a00 */
[----:B------:R-:W3:Y:S02]  /*14670*/  LDL.LU.64 R4, [R1+0x2d0] ;  /* 0x0002d00001047983 */ /* 0x000ee40000300a00 */
[----:B------:R-:W3:Y:S01]  /*14680*/  LDL.LU.64 R6, [R1+0x2d8] ;  /* 0x0002d80001067983 */ /* 0x000ee20000300a00 */
[C---:B--2---:R-:W-:Y:S11]  /*14690*/  HMMA.16816.F32.BF16 R12, R24.reuse, R8, R12 ;  /* 0x00000008180c723c */ /* 0x044ff6000004180c */
[----:B------:R-:W-:Y:S11]  /*146a0*/  @!UPT UIADD3 URZ, URZ, URZ, URZ ;  /* 0x0000003f3f3ff290 */ /* 0x000ff6000fffe03f */
[----:B------:R-:W-:Y:S01]  /*146b0*/  @!UPT UIADD3 URZ, URZ, URZ, URZ ;  /* 0x0000003f3f3ff290 */ /* 0x000fe2000fffe03f */
[----:B------:R0:W-:Y:S01]  /*146c0*/  STL.64 [R1+0x3f0], R12 ;  /* 0x0003f00c01007387 */ /* 0x0001e20000100a00 */
[----:B------:R1:W-:Y:S02]  /*146d0*/  STL.64 [R1+0x3f8], R14 ;  /* 0x0003f80e01007387 */ /* 0x0003e40000100a00 */
[----:B0-----:R-:W-:Y:S02]  /*146e0*/  IMAD.MOV.U32 R13, RZ, RZ, R9 ;  /* 0x000000ffff0d7224 */ /* 0x001fe400078e0009 */
[----:B-1----:R-:W-:Y:S02]  /*146f0*/  IMAD.MOV.U32 R14, RZ, RZ, R8 ;  /* 0x000000ffff0e7224 */ /* 0x002fe400078e0008 */
[----:B------:R-:W4:Y:S03]  /*14700*/  LDL.LU.64 R8, [R1+0x1c40] ;  /* 0x001c400001087983 */ /* 0x000f260000300a00 */
[----:B------:R-:W-:Y:S02]  /*14710*/  STL [R1+0x1c04], R14 ;  /* 0x001c040e01007387 */ /* 0x000fe40000100800 */
[----:B------:R0:W-:Y:S02]  /*14720*/  STL [R1+0x1c00], R13 ;  /* 0x001c000d01007387 */ /* 0x0001e40000100800 */
[----:B0-----:R-:W2:Y:S01]  /*14730*/  LDL.LU.64 R12, [R1+0x2e0] ;  /* 0x0002e000010c7983 */ /* 0x001ea20000300a00 */
[----:B------:R-:W2:Y:S01]  /*14740*/  LDL.LU.64 R14, [R1+0x2e8] ;  /* 0x0002e800010e7983 */ /* 0x000ea20000300a00 */
        /* <DEDUP_REMOVED lines=8> */
[----:B------:R-:W2:Y:S01]  /*147d0*/  LDL.LU.64 R10, [R1+0x1c30] ;  /* 0x001c3000010a7983 */ /* 0x000ea20000300a00 */
[----:B------:R-:W3:Y:S02]  /*147e0*/  LDL.LU.64 R8, [R1+0x1c28] ;  /* 0x001c280001087983 */ /* 0x000ee40000300a00 */
[----:B---3--:R-:W-:Y:S11]  /*147f0*/  HMMA.16816.F32.BF16 R16, R24, R8, R16 ;  /* 0x000000081810723c */ /* 0x008ff60000041810 */
[----:B------:R-:W-:Y:S11]  /*14800*/  @!UPT UIADD3 URZ, URZ, URZ, URZ ;  /* 0x0000003f3f3ff290 */ /* 0x000ff6000fffe03f */
[----:B------:R-:W-:Y:S01]  /*14810*/  @!UPT UIADD3 URZ, URZ, URZ, URZ ;  /* 0x0000003f3f3ff290 */ /* 0x000fe2000fffe03f */
[----:B------:R-:W-:Y:S01]  /*14820*/  STL.64 [R1+0x3d0], R16 ;  /* 0x0003d01001007387 */ /* 0x000fe20000100a00 */
[----:B------:R0:W-:Y:S03]  /*14830*/  STL.64 [R1+0x3d8], R18 ;  /* 0x0003d81201007387 */ /* 0x0001e60000100a00 */
[----:B0-----:R-:W3:Y:S01]  /*14840*/  LDL.LU.64 R18, [R1+0x1c20] ;  /* 0x001c200001127983 */ /* 0x001ee20000300a00 */
[----:B------:R-:W3:Y:S02]  /*14850*/  LDL.LU.64 R16, [R1+0x1c18] ;  /* 0x001c180001107983 */ /* 0x000ee40000300a00 */
[----:B--2---:R-:W-:Y:S02]  /*14860*/  STL.64 [R1+0x1bb0], R10 ;  /* 0x001bb00a01007387 */ /* 0x004fe40000100a00 */
[----:B------:R0:W-:Y:S02]  /*14870*/  STL.64 [R1+0x1ba8], R8 ;  /* 0x001ba80801007387 */ /* 0x0001e40000100a00 */
[----:B0-----:R-:W-:-:S02]  /*14880*/  IMAD.MOV.U32 R8, RZ, RZ, R23 ;  /* 0x000000ffff087224 */ /* 0x001fc400078e0017 */
[----:B------:R-:W-:-:S05]  /*14890*/  IMAD.MOV.U32 R9, RZ, RZ, R22 ;  /* 0x000000ffff097224 */ /* 0x000fca00078e0016 */
[----:B------:R4:W-:Y:S02]  /*148a0*/  STL.64 [R1+0x1bc8], R8 ;  /* 0x001bc80801007387 */ /* 0x0009e40000100a00 */
[C---:B----4-:R-:W-:Y:S08]  /*148b0*/  HMMA.16816.F32.BF16 R8, R24.reuse, R20, R4 ;  /* 0x000000141808723c */ /* 0x050ff00000041804 */
[----:B---3--:R-:W-:Y:S01]  /*148c0*/  HMMA.16816.F32.BF16 R12, R24, R16, R12 ;  /* 0x00000010180c723c */ /* 0x008fe2000004180c */
[----:B------:R-:W-:Y:S11]  /*148d0*/  STL.64 [R1+0x1ba0], R16 ;  /* 0x001ba01001007387 */ /* 0x000ff60000100a00 */
[----:B------:R-:W-:Y:S11]  /*148e0*/  @!UPT UIADD3 URZ, URZ, URZ, URZ ;  /* 0x0000003f3f3ff290 */ /* 0x000ff6000fffe03f */
[----:B------:R0:W-:Y:S01]  /*148f0*/  STL.64 [R1+0x3c0], R12 ;  /* 0x0003c00c01007387 */ /* 0x0001e20000100a00 */
[----:B------:R1:W-:Y:S02]  /*14900*/  STL.64 [R1+0x3c8], R14 ;  /* 0x0003c80e01007387 */ /* 0x0003e40000100a00 */
[----:B------:R-:W2:Y:S02]  /*14910*/  LDL.LU.64 R4, [R1+0x1e0] ;  /* 0x0001e00001047983 */ /* 0x000ea40000300a00 */
[----:B------:R-:W2:Y:S01]  /*14920*/  LDL.LU.64 R6, [R1+0x1e8] ;  /* 0x0001e80001067983 */ /* 0x000ea20000300a00 */
[----:B------:R3:W-:Y:S01]  /*14930*/  STL.64 [R1+0x3b0], R8 ;  /* 0x0003b00801007387 */ /* 0x0007e20000100a00 */
[----:B------:R4:W-:Y:S03]  /*14940*/  STL.64 [R1+0x3b8], R10 ;  /* 0x0003b80a01007387 */ /* 0x0009e60000100a00 */
[----:B0-----:R-:W2:Y:S01]  /*14950*/  LDL.LU.64 R12, [R1+0x190] ;  /* 0x00019000010c7983 */ /* 0x001ea20000300a00 */
[----:B-1----:R-:W2:Y:S03]  /*14960*/  LDL.LU.64 R14, [R1+0x198] ;  /* 0x00019800010e7983 */ /* 0x002ea60000300a00 */
[----:B---3--:R-:W3:Y:S01]  /*14970*/  LDL.LU.64 R8, [R1+0x2c0] ;  /* 0x0002c00001087983 */ /* 0x008ee20000300a00 */
[----:B----4-:R-:W4:Y:S03]  /*14980*/  LDL.LU.64 R10, [R1+0x2c8] ;  /* 0x0002c800010a7983 */ /* 0x010f260000300a00 */
[----:B----4-:R-:W-:Y:S01]  /*14990*/  STL.64 [R1+0x1bd8], R10 ;  /* 0x001bd80a01007387 */ /* 0x010fe20000100a00 */
[----:B---3--:R0:W-:Y:S02]  /*149a0*/  STL.64 [R1+0x1bd0], R8 ;  /* 0x001bd00801007387 */ /* 0x0081e40000100a00 */
[----:B------:R-:W3:Y:S02]  /*149b0*/  LDL.LU.64 R16, [R1+0x2a0] ;  /* 0x0002a00001107983 */ /* 0x000ee40000300a00 */
[----:B0-----:R-:W-:-:S02]  /*149c0*/  IMAD.MOV.U32 R8, RZ, RZ, R19 ;  /* 0x000000ffff087224 */ /* 0x001fc400078e0013 */
[----:B------:R-:W-:Y:S02]  /*149d0*/  IMAD.MOV.U32 R9, RZ, RZ, R18 ;  /* 0x000000ffff097224 */ /* 0x000fe400078e0012 */
[----:B------:R-:W4:Y:S04]  /*149e0*/  LDL.LU.64 R18, [R1+0x2a8] ;  /* 0x0002a80001127983 */ /* 0x000f280000300a00 */
[----:B----4-:R-:W-:Y:S01]  /*149f0*/  STL.64 [R1+0x1bc0], R18 ;  /* 0x001bc01201007387 */ /* 0x010fe20000100a00 */
[----:B---3--:R0:W-:Y:S03]  /*14a00*/  STL.64 [R1+0x1bb8], R16 ;  /* 0x001bb81001007387 */ /* 0x0081e60000100a00 */
[----:B0-----:R-:W3:Y:S01]  /*14a10*/  LDL.LU.64 R16, [R1+0x2b0] ;  /* 0x0002b00001107983 */ /* 0x001ee20000300a00 */
[----:B------:R-:W4:Y:S03]  /*14a20*/  LDL.LU.64 R18, [R1+0x2b8] ;  /* 0x0002b80001127983 */ /* 0x000f260000300a00 */
[----:B----4-:R-:W-:Y:S01]  /*14a30*/  STL.64 [R1+0x1be8], R18 ;  /* 0x001be81201007387 */ /* 0x010fe20000100a00 */
[----:B---3--:R0:W-:Y:S03]  /*14a40*/  STL.64 [R1+0x1be0], R16 ;  /* 0x001be01001007387 */ /* 0x0081e60000100a00 */
[----:B0-----:R-:W3:Y:S01]  /*14a50*/  LDL.LU.64 R16, [R1+0x550] ;  /* 0x0005500001107983 */ /* 0x001ee20000300a00 */
[----:B------:R-:W3:Y:S02]  /*14a60*/  LDL.LU.64 R18, [R1+0x558] ;  /* 0x0005580001127983 */ /* 0x000ee40000300a00 */
[----:B------:R0:W-:Y:S02]  /*14a70*/  STL.64 [R1+0x1b98], R20 ;  /* 0x001b981401007387 */ /* 0x0001e40000100a00 */
[----:B0-----:R-:W-:-:S02]  /*14a80*/  IMAD.MOV.U32 R20, RZ, RZ, R28 ;  /* 0x000000ffff147224 */ /* 0x001fc400078e001c */
[----:B------:R-:W-:Y:S01]  /*14a90*/  IMAD.MOV.U32 R21, RZ, RZ, R2 ;  /* 0x000000ffff157224 */ /* 0x000fe200078e0002 */
[----:B------:R-:W4:Y:S06]  /*14aa0*/  LDL.LU R28, [R1+0x1c10] ;  /* 0x001c1000011c7983 */ /* 0x000f2c0000300800 */
[C---:B--2---:R-:W-:Y:S01]  /*14ab0*/  HMMA.16816.F32.BF16 R20, R24.reuse, R20, R4 ;  /* 0x000000141814723c */ /* 0x044fe20000041804 */
[----:B------:R-:W2:Y:S11]  /*14ac0*/  LDL.LU.64 R4, [R1+0x1c08] ;  /* 0x001c080001047983 */ /* 0x000eb60000300a00 */
[----:B------:R-:W-:Y:S11]  /*14ad0*/  @!UPT UIADD3 URZ, URZ, URZ, URZ ;  /* 0x0000003f3f3ff290 */ /* 0x000ff6000fffe03f */
[----:B------:R0:W-:Y:S01]  /*14ae0*/  STL.64 [R1+0x3a0], R20 ;  /* 0x0003a01401007387 */ /* 0x0001e20000100a00 */
[----:B------:R1:W-:Y:S03]  /*14af0*/  STL.64 [R1+0x3a8], R22 ;  /* 0x0003a81601007387 */ /* 0x0003e60000100a00 */
[----:B0-----:R-:W3:Y:S01]  /*14b00*/  LDL.LU.64 R20, [R1+0x1c0] ;  /* 0x0001c00001147983 */ /* 0x001ee20000300a00 */
[----:B-1----:R-:W3:Y:S01]  /*14b10*/  LDL.LU.64 R22, [R1+0x1c8] ;  /* 0x0001c80001167983 */ /* 0x002ee20000300a00 */
[----:B--2---:R-:W-:Y:S02]  /*14b20*/  HMMA.16816.F32.BF16 R24, R24, R4, R12 ;  /* 0x000000041818723c */ /* 0x004fe4000004180c */
[----:B------:R-:W2:Y:S01]  /*14b30*/  LDL.LU R14, [R1+0x1c04] ;  /* 0x001c0400010e7983 */ /* 0x000ea20000300800 */
[----:B------:R-:W2:Y:S02]  /*14b40*/  LDL.LU R13, [R1+0x1c00] ;  /* 0x001c0000010d7983 */ /* 0x000ea40000300800 */
[----:B------:R-:W-:-:S02]  /*14b50*/  IMAD.MOV.U32 R2, RZ, RZ, R5 ;  /* 0x000000ffff027224 */ /* 0x000fc400078e0005 */
[----:B------:R-:W-:Y:S11]  /*14b60*/  IMAD.MOV.U32 R12, RZ, RZ, R4 ;  /* 0x000000ffff0c7224 */ /* 0x000ff600078e0004 */
[----:B------:R-:W-:Y:S05]  /*14b70*/  @!UPT UIADD3 URZ, URZ, URZ, URZ ;  /* 0x0000003f3f3ff290 */ /* 0x000fea000fffe03f */
[----:B------:R-:W-:Y:S01]  /*14b80*/  STL.64 [R1+0x300], R24 ;  /* 0x0003001801007387 */ /* 0x000fe20000100a00 */
[----:B------:R-:W-:Y:S02]  /*14b90*/  STL.64 [R1+0x308], R26 ;  /* 0x0003081a01007387 */ /* 0x000fe40000100a00 */
[----:B------:R-:W3:Y:S02]  /*14ba0*/  LDL.LU.64 R6, [R1+0x1bf8] ;  /* 0x001bf80001067983 */ /* 0x000ee40000300a00 */
[----:B------:R-:W3:Y:S02]  /*14bb0*/  LDL.LU.64 R4, [R1+0x1bf0] ;  /* 0x001bf00001047983 */ /* 0x000ee40000300a00 */
[----:B---3--:R-:W-:Y:S01]  /*14bc0*/  HMMA.16816.F32.BF16 R8, R4, R8, R16 ;  /* 0x000000080408723c */ /* 0x008fe20000041810 */
[----:B------:R-:W3:Y:S01]  /*14bd0*/  LDL.LU.64 R18, [R1+0x1be8] ;  /* 0x001be80001127983 */ /* 0x000ee20000300a00 */
[----:B------:R-:W3:Y:S11]  /*14be0*/  LDL.LU.64 R16, [R1+0x1be0] ;  /* 0x001be00001107983 */ /* 0x000ef60000300a00 */
[----:B------:R-:W-:Y:S10]  /*14bf0*/  @!UPT UIADD3 URZ, URZ, URZ, URZ ;  /* 0x0000003f3f3ff290 */ /* 0x000ff4000fffe03f */
[----:B------:R-:W-:Y:S01]  /*14c00*/  STL.64 [R1+0x2f0], R8 ;  /* 0x0002f00801007387 */ /* 0x000fe20000100a00 */
[----:B------:R0:W-:Y:S03]  /*14c10*/  STL.64 [R1+0x2f8], R10 ;  /* 0x0002f80a01007387 */ /* 0x0001e60000100a00 */
[----:B0-----:R-:W3:Y:S01]  /*14c20*/  LDL.LU.64 R10, [R1+0x1bd8] ;  /* 0x001bd800010a7983 */ /* 0x001ee20000300a00 */
[----:B------:R-:W3:Y:S02]  /*14c30*/  LDL.LU.64 R8, [R1+0x1bd0] ;  /* 0x001bd00001087983 */ /* 0x000ee40000300a00 */
[----:B--2---:R-:W-:Y:S02]  /*14c40*/  IMAD.MOV.U32 R24, RZ, RZ, R14 ;  /* 0x000000ffff187224 */ /* 0x004fe400078e000e */
[----:B------:R-:W-:-:S07]  /*14c50*/  IMAD.MOV.U32 R25, RZ, RZ, R13 ;  /* 0x000000ffff197224 */ /* 0x000fce00078e000d */
[C---:B---3--:R-:W-:Y:S01]  /*14c60*/  HMMA.16816.F32.BF16 R24, R4.reuse, R24, R8 ;  /* 0x000000180418723c */ /* 0x048fe20000041808 */
[----:B------:R-:W2:Y:S11]  /*14c70*/  LDL.LU.64 R8, [R1+0x1bc8] ;  /* 0x001bc80001087983 */ /* 0x000eb60000300a00 */
[----:B------:R-:W-:Y:S11]  /*14c80*/  @!UPT UIADD3 URZ, URZ, URZ, URZ ;  /* 0x0000003f3f3ff290 */ /* 0x000ff6000fffe03f */
[----:B------:R0:W-:Y:S01]  /*14c90*/  STL.64 [R1+0x2e0], R24 ;  /* 0x0002e01801007387 */ /* 0x0001e20000100a00 */
[----:B------:R1:W-:Y:S03]  /*14ca0*/  STL.64 [R1+0x2e8], R26 ;  /* 0x0002e81a01007387 */ /* 0x0003e60000100a00 */
[----:B0-----:R-:W3:Y:S01]  /*14cb0*/  LDL.LU.64 R24, [R1+0x4b0] ;  /* 0x0004b00001187983 */ /* 0x001ee20000300a00 */
[----:B-1----:R-:W3:Y:S01]  /*14cc0*/  LDL.LU.64 R26, [R1+0x4b8] ;  /* 0x0004b800011a7983 */ /* 0x002ee20000300a00 */
[C---:B--2---:R-:W-:Y:S02]  /*14cd0*/  HMMA.16816.F32.BF16 R8, R4.reuse, R8, R16 ;  /* 0x000000080408723c */ /* 0x044fe40000041810 */
[----:B---3--:R-:W-:Y:S01]  /*14ce0*/  STL.64 [R1+0x1b90], R26 ;  /* 0x001b901a01007387 */ /* 0x008fe20000100a00 */
[----:B------:R0:W-:Y:S03]  /*14cf0*/  STL.64 [R1+0x1b88], R24 ;  /* 0x001b881801007387 */ /* 0x0001e60000100a00 */
[----:B0-----:R-:W2:Y:S01]  /*14d00*/  LDL.LU.64 R24, [R1+0x290] ;  /* 0x0002900001187983 */ /* 0x001ea20000300a00 */
[----:B------:R-:W2:Y:S02]  /*14d10*/  LDL.LU.64 R26, [R1+0x298] ;  /* 0x00029800011a7983 */ /* 0x000ea40000300a00 */
[----:B------:R-:W3:Y:S02]  /*14d20*/  LDL.LU.64 R18, [R1+0x1bc0] ;  /* 0x001bc00001127983 */ /* 0x000ee40000300a00 */
[----:B------:R-:W3:Y:S11]  /*14d30*/  LDL.LU.64 R16, [R1+0x1bb8] ;  /* 0x001bb80001107983 */ /* 0x000ef60000300a00 */
[----:B------:R-:W-:Y:S01]  /*14d40*/  @!UPT UIADD3 URZ, URZ, URZ, URZ ;  /* 0x0000003f3f3ff290 */ /* 0x000fe2000fffe03f */
[----:B------:R-:W-:Y:S01]  /*14d50*/  STL.64 [R1+0x2d0], R8 ;  /* 0x0002d00801007387 */ /* 0x000fe20000100a00 */
[----:B------:R0:W-:Y:S03]  /*14d60*/  STL.64 [R1+0x2d8], R10 ;  /* 0x0002d80a01007387 */ /* 0x0001e60000100a00 */
[----:B0-----:R-:W2:Y:S01]  /*14d70*/  LDL.LU.64 R10, [R1+0x1bb0] ;  /* 0x001bb000010a7983 */ /* 0x001ea20000300a00 */
[----:B------:R-:W3:Y:S02]  /*14d80*/  LDL.LU.64 R8, [R1+0x1ba8] ;  /* 0x001ba80001087983 */ /* 0x000ee40000300a00 */
[C---:B---3--:R-:W-:Y:S11]  /*14d90*/  HMMA.16816.F32.BF16 R16, R4.reuse, R8, R16 ;  /* 0x000000080410723c */ /* 0x048ff60000041810 */
[----:B------:R-:W-:Y:S11]  /*14da0*/  @!UPT UIADD3 URZ, URZ, URZ, URZ ;  /* 0x0000003f3f3ff290 */ /* 0x000ff6000fffe03f */
[----:B------:R-:W-:Y:S01]  /*14db0*/  @!UPT UIADD3 URZ, URZ, URZ, URZ ;  /* 0x0000003f3f3ff290 */ /* 0x000fe2000fffe03f */
[----:B------:R0:W-:Y:S01]  /*14dc0*/  STL.64 [R1+0x2c0], R16 ;  /* 0x0002c01001007387 */ /* 0x0001e20000100a00 */
[----:B------:R1:W-:Y:S03]  /*14dd0*/  STL.64 [R1+0x2c8], R18 ;  /* 0x0002c81201007387 */ /* 0x0003e60000100a00 */
[----:B0-----:R-:W1:Y:S01]  /*14de0*/  LDL.LU.64 R16, [R1+0x1ba0] ;  /* 0x001ba00001107983 */ /* 0x001e620000300a00 */
[----:B--2---:R-:W-:Y:S02]  /*14df0*/  STL.64 [R1+0x1b60], R10 ;  /* 0x001b600a01007387 */ /* 0x004fe40000100a00 */
[----:B------:R-:W-:Y:S01]  /*14e00*/  STL.64 [R1+0x1b58], R8 ;  /* 0x001b580801007387 */ /* 0x000fe20000100a00 */
[C---:B-1----:R-:W-:Y:S01]  /*14e10*/  HMMA.16816.F32.BF16 R16, R4.reuse, R16, R20 ;  /* 0x000000100410723c */ /* 0x042fe20000041814 */
[----:B------:R-:W2:Y:S11]  /*14e20*/  LDL.LU.64 R20, [R1+0x1b98] ;  /* 0x001b980001147983 */ /* 0x000eb60000300a00 */
[----:B------:R-:W-:Y:S11]  /*14e30*/  @!UPT UIADD3 URZ, URZ, URZ, URZ ;  /* 0x0000003f3f3ff290 */ /* 0x000ff6000fffe03f */
[----:B------:R-:W-:Y:S01]  /*14e40*/  STL.64 [R1+0x2b0], R16 ;  /* 0x0002b01001007387 */ /* 0x000fe20000100a00 */
[----:B------:R-:W-:Y:S02]  /*14e50*/  STL.64 [R1+0x2b8], R18 ;  /* 0x0002b81201007387 */ /* 0x000fe40000100a00 */
[----:B------:R-:W0:Y:S02]  /*14e60*/  LDSM.16.MT88.4 R16, [R0+0x180] ;  /* 0x000180000010783b */ /* 0x000e240000004200 */
[----:B0-----:R-:W-:Y:S02]  /*14e70*/  STL.64 [R1+0x1b20], R18 ;  /* 0x001b201201007387 */ /* 0x001fe40000100a00 */
[----:B------:R0:W-:Y:S02]  /*14e80*/  STL.64 [R1+0x1b18], R16 ;  /* 0x001b181001007387 */ /* 0x0001e40000100a00 */
[----:B0-----:R-:W3:Y:S01]  /*14e90*/  LDL.LU.64 R16, [R1+0x70] ;  /* 0x0000700001107983 */ /* 0x001ee20000300a00 */
[C---:B--2---:R-:W-:Y:S03]  /*14ea0*/  HMMA.16816.F32.BF16 R20, R4.reuse, R20, R24 ;  /* 0x000000140414723c */ /* 0x044fe60000041818 */
[----:B------:R-:W3:Y:S01]  /*14eb0*/  LDL.LU.64 R26, [R1+0x1b90] ;  /* 0x001b9000011a7983 */ /* 0x000ee20000300a00 */
[----:B------:R-:W3:Y:S11]  /*14ec0*/  LDL.LU.64 R24, [R1+0x1b88] ;  /* 0x001b880001187983 */ /* 0x000ef60000300a00 */
[----:B------:R-:W-:Y:S08]  /*14ed0*/  @!UPT UIADD3 URZ, URZ, URZ, URZ ;  /* 0x0000003f3f3ff290 */ /* 0x000ff0000fffe03f */
[----:B------:R-:W-:Y:S01]  /*14ee0*/  STL.64 [R1+0x2a0], R20 ;  /* 0x0002a01401007387 */ /* 0x000fe20000100a00 */
[----:B------:R-:W-:Y:S02]  /*14ef0*/  STL.64 [R1+0x2a8], R22 ;  /* 0x0002a81601007387 */ /* 0x000fe40000100a00 */
[----:B----4-:R-:W0:Y:S02]  /*14f00*/  LDSM.16.MT88.4 R20, [R28+0x2000] ;  /* 0x002000001c14783b */ /* 0x010e240000004200 */
[----:B0-----:R-:W-:Y:S02]  /*14f10*/  STL.64 [R1+0x1a78], R22 ;  /* 0x001a781601007387 */ /* 0x001fe40000100a00 */
[----:B------:R0:W-:Y:S02]  /*14f20*/  STL.64 [R1+0x1a70], R20 ;  /* 0x001a701401007387 */ /* 0x0001e40000100a00 */
[----:B0-----:R-:W2:Y:S01]  /*14f30*/  LDL.LU.64 R20, [R1+0x500] ;  /* 0x0005000001147983 */ /* 0x001ea20000300a00 */
[----:B------:R-:W4:Y:S01]  /*14f40*/  LDL.LU.64 R22, [R1+0x508] ;  /* 0x0005080001167983 */ /* 0x000f220000300a00 */
[----:B---3--:R-:W-:Y:S11]  /*14f50*/  HMMA.16816.F32.BF16 R24, R4, R16, R24 ;  /* 0x000000100418723c */ /* 0x008ff60000041818 */
[----:B------:R-:W-:Y:S11]  /*14f60*/  @!UPT UIADD3 URZ, URZ, URZ, URZ ;  /* 0x0000003f3f3ff290 */ /* 0x000ff6000fffe03f */
[----:B------:R-:W-:Y:S01]  /*14f70*/  @!UPT UIADD3 URZ, URZ, URZ, URZ ;  /* 0x0000003f3f3ff290 */ /* 0x000fe2000fffe03f */
[----:B------:R-:W-:Y:S01]  /*14f80*/  STL.64 [R1+0x290], R24 ;  /* 0x0002901801007387 */ /* 0x000fe20000100a00 */
[----:B------:R-:W-:Y:S02]  /*14f90*/  STL.64 [R1+0x298], R26 ;  /* 0x0002981a01007387 */ /* 0x000fe40000100a00 */
[----:B------:R-:W0:Y:S01]  /*14fa0*/  LDSM.16.MT88.4 R24, [R28+0x2080] ;  /* 0x002080001c18783b */ /* 0x000e220000004200 */
[----:B----4-:R-:W-:Y:S03]  /*14fb0*/  STL.64 [R1+0x1b70], R22 ;  /* 0x001b701601007387 */ /* 0x010fe60000100a00 */
[----:B--2---:R1:W-:Y:S02]  /*14fc0*/  STL.64 [R1+0x1b68], R20 ;  /* 0x001b681401007387 */ /* 0x0043e40000100a00 */
[----:B-1----:R-:W2:Y:S01]  /*14fd0*/  LDL.LU.64 R20, [R1+0x20] ;  /* 0x0000200001147983 */ /* 0x002ea20000300a00 */
[----:B------:R1:W-:Y:S03]  /*14fe0*/  STL.64 [R1+0x1b38], R16 ;  /* 0x001b381001007387 */ /* 0x0003e60000100a00 */
[----:B-1----:R-:W3:Y:S04]  /*14ff0*/  LDL.LU.64 R16, [R1+0x30] ;  /* 0x0000300001107983 */ /* 0x002ee80000300a00 */
[----:B---3--:R1:W-:Y:S04]  /*15000*/  STL.64 [R1+0x1b48], R16 ;  /* 0x001b481001007387 */ /* 0x0083e80000100a00 */
[----:B-1----:R-:W3:Y:S01]  /*15010*/  LDL.LU.64 R16, [R1+0x40] ;  /* 0x0000400001107983 */ /* 0x002ee20000300a00 */
[----:B------:R-:W-:-:S02]  /*15020*/  IMAD.MOV.U32 R8, RZ, RZ, R12 ;  /* 0x000000ffff087224 */ /* 0x000fc400078e000c */
[----:B------:R-:W-:Y:S02]  /*15030*/  IMAD.MOV.U32 R9, RZ, RZ, R2 ;  /* 0x000000ffff097224 */ /* 0x000fe400078e0002 */
[----:B------:R-:W-:Y:S01]  /*15040*/  LDSM.16.MT88.4 R12, [R0+0x100] ;  /* 0x00010000000c783b */ /* 0x000fe20000004200 */
[----:B---3--:R1:W-:Y:S04]  /*15050*/  STL.64 [R1+0x1b50], R16 ;  /* 0x001b501001007387 */ /* 0x0083e80000100a00 */
[----:B-1----:R-:W3:Y:S01]  /*15060*/  LDL.LU.64 R16, [R1+0x1a0] ;  /* 0x0001a00001107983 */ /* 0x002ee20000300a00 */
[----:B------:R-:W3:Y:S02]  /*15070*/  LDL.LU.64 R18, [R1+0x1a8] ;  /* 0x0001a80001127983 */ /* 0x000ee40000300a00 */
[----:B0-----:R-:W-:Y:S02]  /*15080*/  STL.64 [R1+0x1a00], R26 ;  /* 0x001a001a01007387 */ /* 0x001fe40000100a00 */
[----:B------:R0:W-:Y:S02]  /*15090*/  STL.64 [R1+0x19f8], R24 ;  /* 0x0019f81801007387 */ /* 0x0001e40000100a00 */
[----:B0-----:R-:W4:Y:S01]  /*150a0*/  LDL.LU.64 R24, [R1] ;  /* 0x0000000001187983 */ /* 0x001f220000300a00 */
[----:B------:R-:W2:Y:S01]  /*150b0*/  LDL.64 R26, [R1+0x8] ;  /* 0x00000800011a7983 */ /* 0x000ea20000100a00 */
[----:B---3--:R-:W-:Y:S02]  /*150c0*/  HMMA.16816.F32.BF16 R4, R4, R8, R16 ;  /* 0x000000080404723c */ /* 0x008fe40000041810 */
[----:B--2---:R-:W-:Y:S01]  /*150d0*/  STL.64 [R1+0x1b80], R26 ;  /* 0x001b801a01007387 */ /* 0x004fe20000100a00 */
[----:B----4-:R0:W-:Y:S03]  /*150e0*/  STL.64 [R1+0x1b78], R24 ;  /* 0x001b781801007387 */ /* 0x0101e60000100a00 */
[----:B0-----:R-:W2:Y:S01]  /*150f0*/  LDL.LU.64 R24, [R1+0x510] ;  /* 0x0005100001187983 */ /* 0x001ea20000300a00 */
[----:B------:R-:W2:Y:S02]  /*15100*/  LDL.LU.64 R26, [R1+0x518] ;  /* 0x00051800011a7983 */ /* 0x000ea40000300a00 */
[----:B------:R-:W3:Y:S02]  /*15110*/  LDL.LU.64 R8, [R1+0x4f0] ;  /* 0x0004f00001087983 */ /* 0x000ee40000300a00 */
[----:B------:R-:W3:Y:S11]  /*15120*/  LDL.LU.64 R10, [R1+0x4f8] ;  /* 0x0004f800010a7983 */ /* 0x000ef60000300a00 */
[----:B------:R-:W-:Y:S01]  /*15130*/  @!UPT UIADD3 URZ, URZ, URZ, URZ ;  /* 0x0000003f3f3ff290 */ /* 0x000fe2000fffe03f */
[----:B------:R-:W-:Y:S01]  /*15140*/  STL.64 [R1+0x1e0], R4 ;  /* 0x0001e00401007387 */ /* 0x000fe20000100a00 */
[----:B------:R-:W-:Y:S02]  /*15150*/  STL.64 [R1+0x1e8], R6 ;  /* 0x0001e80601007387 */ /* 0x000fe40000100a00 */
[----:B------:R-:W0:Y:S04]  /*15160*/  LDSM.16.MT88.4 R4, [R28+0x2100] ;  /* 0x002100001c04783b */ /* 0x000e280000004200 */
[----:B------:R-:W4:Y:S01]  /*15170*/  LDL.LU.64 R16, [R1+0x4e0] ;  /* 0x0004e00001107983 */ /* 0x000f220000300a00 */
[----:B------:R-:W4:Y:S04]  /*15180*/  LDL.LU.64 R18, [R1+0x4e8] ;  /* 0x0004e80001127983 */ /* 0x000f280000300a00 */
[----:B0-----:R-:W-:Y:S01]  /*15190*/  STL.64 [R1+0x1998], R6 ;  /* 0x0019980601007387 */ /* 0x001fe20000100a00 */
[----:B------:R0:W-:Y:S03]  /*151a0*/  STL.64 [R1+0x1990], R4 ;  /* 0x0019900401007387 */ /* 0x0001e60000100a00 */
[----:B0-----:R-:W3:Y:S01]  /*151b0*/  LDL.LU.64 R4, [R1+0x80] ;  /* 0x0000800001047983 */ /* 0x001ee20000300a00 */
[----:B------:R-:W3:Y:S02]  /*151c0*/  LDL.64 R6, [R1+0x88] ;  /* 0x0000880001067983 */ /* 0x000ee40000100a00 */
[----:B------:R-:W-:-:S02]  /*151d0*/  IMAD.MOV.U32 R0, RZ, RZ, R20 ;  /* 0x000000ffff007224 */ /* 0x000fc400078e0014 */
[----:B------:R-:W-:Y:S01]  /*151e0*/  IMAD.MOV.U32 R2, RZ, RZ, R21 ;  /* 0x000000ffff027224 */ /* 0x000fe200078e0015 */
[C---:B--2---:R-:W-:Y:S01]  /*151f0*/  HMMA.16816.F32.BF16 R24, R12.reuse, R20, R24 ;  /* 0x000000140c18723c */ /* 0x044fe20000041818 */
[----:B---3--:R-:W-:Y:S01]  /*15200*/  STL.64 [R1+0x1b30], R6 ;  /* 0x001b300601007387 */ /* 0x008fe20000100a00 */
[----:B------:R0:W-:Y:S03]  /*15210*/  STL.64 [R1+0x1b28], R4 ;  /* 0x001b280401007387 */ /* 0x0001e60000100a00 */
[----:B0-----:R-:W2:Y:S11]  /*15220*/  LDL.LU.64 R4, [R1+0x10] ;  /* 0x0000100001047983 */ /* 0x001eb60000300a00 */
[----:B------:R-:W-:Y:S07]  /*15230*/  @!UPT UIADD3 URZ, URZ, URZ, URZ ;  /* 0x0000003f3f3ff290 */ /* 0x000fee000fffe03f */
[----:B------:R-:W-:Y:S02]  /*15240*/  STL.64 [R1+0x1c0], R24 ;  /* 0x0001c01801007387 */ /* 0x000fe40000100a00 */
[----:B------:R0:W-:Y:S02]  /*15250*/  STL.64 [R1+0x1c8], R26 ;  /* 0x0001c81a01007387 */ /* 0x0001e40000100a00 */
[----:B0-----:R-:W3:Y:S01]  /*15260*/  LDL.LU.64 R26, [R1+0x1b80] ;  /* 0x001b8000011a7983 */ /* 0x001ee20000300a00 */
[----:B------:R-:W2:Y:S02]  /*15270*/  LDL.LU.64 R24, [R1+0x1b78] ;  /* 0x001b780001187983 */ /* 0x000ea40000300a00 */
[----:B------:R-:W2:Y:S02]  /*15280*/  LDL.LU.64 R22, [R1+0x1b70] ;  /* 0x001b700001167983 */ /* 0x000ea40000300a00 */
[----:B------:R-:W2:Y:S02]  /*15290*/  LDL.LU.64 R20, [R1+0x1b68] ;  /* 0x001b680001147983 */ /* 0x000ea40000300a00 */
[C---:B--2---:R-:W-:Y:S08]  /*152a0*/  HMMA.16816.F32.BF16 R20, R12.reuse, R4, R20 ;  /* 0x000000040c14723c */ /* 0x044ff00000041814 */
[----:B------:R-:W-:Y:S11]  /*152b0*/  HMMA.16816.F32.BF16 R8, R12, R24, R8 ;  /* 0x000000180c08723c */ /* 0x000ff60000041808 */
[----:B------:R-:W-:Y:S04]  /*152c0*/  @!UPT UIADD3 URZ, URZ, URZ, URZ ;  /* 0x0000003f3f3ff290 */ /* 0x000fe8000fffe03f */
[----:B------:R0:W-:Y:S01]  /*152d0*/  STL.64 [R1+0x1b0], R20 ;  /* 0x0001b01401007387 */ /* 0x0001e20000100a00 */
[----:B------:R-:W-:Y:S02]  /*152e0*/  STL.64 [R1+0x1b8], R22 ;  /* 0x0001b81601007387 */ /* 0x000fe40000100a00 */
[----:B0-----:R-:W-:Y:S02]  /*152f0*/  IMAD.MOV.U32 R21, RZ, RZ, R4 ;  /* 0x000000ffff157224 */ /* 0x001fe400078e0004 */
[----:B------:R-:W-:-:S05]  /*15300*/  IMAD.MOV.U32 R20, RZ, RZ, R5 ;  /* 0x000000ffff147224 */ /* 0x000fca00078e0005 */
[----:B------:R0:W-:Y:S04]  /*15310*/  STL.64 [R1+0x1b40], R20 ;  /* 0x001b401401007387 */ /* 0x0001e80000100a00 */
[----:B0-----:R-:W2:Y:S01]  /*15320*/  LDL.LU.64 R20, [R1+0x170] ;  /* 0x0001700001147983 */ /* 0x001ea20000300a00 */
[----:B------:R-:W2:Y:S02]  /*15330*/  LDL.LU.64 R22, [R1+0x178] ;  /* 0x0001780001167983 */ /* 0x000ea40000300a00 */
[----:B------:R-:W2:Y:S02]  /*15340*/  LDL.LU.64 R4, [R1+0x160] ;  /* 0x0001600001047983 */ /* 0x000ea40000300a00 */
[----:B------:R-:W2:Y:S01]  /*15350*/  LDL.LU.64 R6, [R1+0x168] ;  /* 0x0001680001067983 */ /* 0x000ea20000300a00 */
[----:B------:R-:W-:Y:S01]  /*15360*/  STL.64 [R1+0x1a0], R8 ;  /* 0x0001a00801007387 */ /* 0x000fe20000100a00 */
[----:B------:R0:W-:Y:S03]  /*15370*/  STL.64 [R1+0x1a8], R10 ;  /* 0x0001a80a01007387 */ /* 0x0001e60000100a00 */
[----:B0-----:R-:W2:Y:S01]  /*15380*/  LDL.LU.64 R10, [R1+0x1b60] ;  /* 0x001b6000010a7983 */ /* 0x001ea20000300a00 */
[----:B------:R-:W4:Y:S02]  /*15390*/  LDL.LU.64 R8, [R1+0x1b58] ;  /* 0x001b580001087983 */ /* 0x000f240000300a00 */
[----:B---3--:R-:W-:Y:S02]  /*153a0*/  STL.64 [R1+0x1af0], R26 ;  /* 0x001af01a01007387 */ /* 0x008fe40000100a00 */
[----:B------:R0:W-:Y:S02]  /*153b0*/  STL.64 [R1+0x1ae8], R24 ;  /* 0x001ae81801007387 */ /* 0x0001e40000100a00 */
[----:B0-----:R-:W3:Y:S01]  /*153c0*/  LDL.LU.64 R24, [R1+0x490] ;  /* 0x0004900001187983 */ /* 0x001ee20000300a00 */
[----:B------:R-:W3:Y:S01]  /*153d0*/  LDL.LU.64 R26, [R1+0x498] ;  /* 0x00049800011a7983 */ /* 0x000ee20000300a00 */
[C---:B----4-:R-:W-:Y:S11]  /*153e0*/  HMMA.16816.F32.BF16 R16, R12.reuse, R8, R16 ;  /* 0x000000080c10723c */ /* 0x050ff60000041810 */
[----:B------:R-:W-:Y:S11]  /*153f0*/  @!UPT UIADD3 URZ, URZ, URZ, URZ ;  /* 0x0000003f3f3ff290 */ /* 0x000ff6000fffe03f */
[----:B------:R-:W-:Y:S01]  /*15400*/  @!UPT UIADD3 URZ, URZ, URZ, URZ ;  /* 0x0000003f3f3ff290 */ /* 0x000fe2000fffe03f */
[----:B------:R0:W-:Y:S01]  /*15410*/  STL.64 [R1+0x190], R16 ;  /* 0x0001901001007387 */ /* 0x0001e20000100a00 */
[----:B------:R-:W-:Y:S03]  /*15420*/  STL.64 [R1+0x198], R18 ;  /* 0x0001981201007387 */ /* 0x000fe60000100a00 */
[----:B0-----:R-:W4:Y:S01]  /*15430*/  LDL.LU.64 R16, [R1+0x1b50] ;  /* 0x001b500001107983 */ /* 0x001f220000300a00 */
[----:B--2---:R-:W-:Y:S02]  /*15440*/  STL.64 [R1+0x1ae0], R10 ;  /* 0x001ae00a01007387 */ /* 0x004fe40000100a00 */
[----:B------:R0:W-:Y:S02]  /*15450*/  STL.64 [R1+0x1ad8], R8 ;  /* 0x001ad80801007387 */ /* 0x0001e40000100a00 */
[----:B0-----:R-:W4:Y:S01]  /*15460*/  LDL.LU.64 R8, [R1+0x180] ;  /* 0x0001800001087983 */ /* 0x001f220000300a00 */
[----:B------:R-:W4:Y:S02]  /*15470*/  LDL.LU.64 R10, [R1+0x188] ;  /* 0x00018800010a7983 */ /* 0x000f240000300a00 */
[C---:B----4-:R-:W-:Y:S11]  /*15480*/  HMMA.16816.F32.BF16 R8, R12.reuse, R16, R8 ;  /* 0x000000100c08723c */ /* 0x050ff60000041808 */
[----:B------:R-:W-:Y:S11]  /*15490*/  @!UPT UIADD3 URZ, URZ, URZ, URZ ;  /* 0x0000003f3f3ff290 */ /* 0x000ff6000fffe03f */
[----:B------:R-:W-:Y:S01]  /*154a0*/  @!UPT UIADD3 URZ, URZ, URZ, URZ ;  /* 0x0000003f3f3ff290 */ /* 0x000fe2000fffe03f */
[----:B------:R0:W-:Y:S01]  /*154b0*/  STL.64 [R1+0x180], R8 ;  /* 0x0001800801007387 */ /* 0x0001e20000100a00 */
[----:B------:R1:W-:Y:S02]  /*154c0*/  STL.64 [R1+0x188], R10 ;  /* 0x0001880a01007387 */ /* 0x0003e40000100a00 */
[----:B0-----:R-:W-:Y:S02]  /*154d0*/  IMAD.MOV.U32 R9, RZ, RZ, R16 ;  /* 0x000000ffff097224 */ /* 0x001fe400078e0010 */
[----:B------:R-:W-:Y:S02]  /*154e0*/  IMAD.MOV.U32 R8, RZ, RZ, R17 ;  /* 0x000000ffff087224 */ /* 0x000fe400078e0011 */
[----:B------:R-:W2:Y:S02]  /*154f0*/  LDL.LU.64 R16, [R1+0x1b48] ;  /* 0x001b480001107983 */ /* 0x000ea40000300a00 */
[----:B--2---:R-:W-:Y:S01]  /*15500*/  HMMA.16816.F32.BF16 R20, R12, R16, R20 ;  /* 0x000000100c14723c */ /* 0x004fe20000041814 */
[----:B-1----:R-:W-:-:S02]  /*15510*/  IMAD.MOV.U32 R11, RZ, RZ, R16 ;  /* 0x000000ffff0b7224 */ /* 0x002fc400078e0010 */
[----:B------:R-:W-:Y:S11]  /*15520*/  IMAD.MOV.U32 R10, RZ, RZ, R17 ;  /* 0x000000ffff0a7224 */ /* 0x000ff600078e0011 */
[----:B------:R-:W-:Y:S09]  /*15530*/  @!UPT UIADD3 URZ, URZ, URZ, URZ ;  /* 0x0000003f3f3ff290 */ /* 0x000ff2000fffe03f */
[----:B------:R0:W-:Y:S01]  /*15540*/  STL.64 [R1+0x170], R20 ;  /* 0x0001701401007387 */ /* 0x0001e20000100a00 */
[----:B------:R-:W-:Y:S03]  /*15550*/  STL.64 [R1+0x178], R22 ;  /* 0x0001781601007387 */ /* 0x000fe60000100a00 */
[----:B0-----:R-:W2:Y:S01]  /*15560*/  LDL.LU.64 R20, [R1+0x1b40] ;  /* 0x001b400001147983 */ /* 0x001ea20000300a00 */
[----:B------:R-:W4:Y:S02]  /*15570*/  LDL.LU.64 R16, [R1+0x1b38] ;  /* 0x001b380001107983 */ /* 0x000f240000300a00 */
[C---:B----4-:R-:W-:Y:S11]  /*15580*/  HMMA.16816.F32.BF16 R4, R12.reuse, R16, R4 ;  /* 0x000000100c04723c */ /* 0x050ff60000041804 */
[----:B------:R-:W-:Y:S11]  /*15590*/  @!UPT UIADD3 URZ, URZ, URZ, URZ ;  /* 0x0000003f3f3ff290 */ /* 0x000ff6000fffe03f */
[----:B------:R-:W-:Y:S01]  /*155a0*/  @!UPT UIADD3 URZ, URZ, URZ, URZ ;  /* 0x0000003f3f3ff290 */ /* 0x000fe2000fffe03f */
[----:B------:R-:W-:Y:S01]  /*155b0*/  STL.64 [R1+0x160], R4 ;  /* 0x0001600401007387 */ /* 0x000fe20000100a00 */
[----:B------:R0:W-:Y:S03]  /*155c0*/  STL.64 [R1+0x168], R6 ;  /* 0x0001680601007387 */ /* 0x0001e60000100a00 */
[----:B0-----:R-:W4:Y:S01]  /*155d0*/  LDL.LU.64 R6, [R1+0x1b30] ;  /* 0x001b300001067983 */ /* 0x001f220000300a00 */
[----:B------:R-:W3:Y:S02]  /*155e0*/  LDL.LU.64 R4, [R1+0x1b28] ;  /* 0x001b280001047983 */ /* 0x000ee40000300a00 */
[----:B------:R-:W-:Y:S02]  /*155f0*/  IMAD.MOV.U32 R23, RZ, RZ, R16 ;  /* 0x000000ffff177224 */ /* 0x000fe400078e0010 */
[----:B------:R-:W-:Y:S01]  /*15600*/  IMAD.MOV.U32 R22, RZ, RZ, R17 ;  /* 0x000000ffff167224 */ /* 0x000fe200078e0011 */
[----:B------:R-:W2:Y:S01]  /*15610*/  LDL.LU.64 R18, [R1+0x1b20] ;  /* 0x001b200001127983 */ /* 0x000ea20000300a00 */
[----:B------:R-:W2:Y:S01]  /*15620*/  LDL.LU.64 R16, [R1+0x1b18] ;  /* 0x001b180001107983 */ /* 0x000ea20000300a00 */
[----:B---3--:R-:W-:Y:S02]  /*15630*/  HMMA.16816.F32.BF16 R12, R12, R4, R24 ;  /* 0x000000040c0c723c */ /* 0x008fe40000041818 */
[----:B----4-:R-:W-:Y:S01]  /*15640*/  STL.64 [R1+0x1a88], R6 ;  /* 0x001a880601007387 */ /* 0x010fe20000100a00 */
[----:B------:R0:W-:Y:S04]  /*15650*/  STL.64 [R1+0x1a80], R4 ;  /* 0x001a800401007387 */ /* 0x0001e80000100a00 */
[----:B0-----:R-:W-:-:S02]  /*15660*/  IMAD.MOV.U32 R4, RZ, RZ, R23 ;  /* 0x000000ffff047224 */ /* 0x001fc400078e0017 */
[----:B------:R-:W-:Y:S02]  /*15670*/  IMAD.MOV.U32 R5, RZ, RZ, R22 ;  /* 0x000000ffff057224 */ /* 0x000fe400078e0016 */
[----:B--2---:R-:W-:Y:S02]  /*15680*/  IMAD.MOV.U32 R24, RZ, RZ, R21 ;  /* 0x000000ffff187224 */ /* 0x004fe400078e0015 */
[----:B------:R-:W-:-:S10]  /*15690*/  IMAD.MOV.U32 R25, RZ, RZ, R20 ;  /* 0x000000ffff197224 */ /* 0x000fd400078e0014 */
[----:B------:R-:W-:Y:S01]  /*156a0*/  STL.64 [R1+0xb0], R12 ;  /* 0x0000b00c01007387 */ /* 0x000fe20000100a00 */
[----:B------:R-:W-:Y:S02]  /*156b0*/  STL.64 [R1+0xb8], R14 ;  /* 0x0000b80e01007387 */ /* 0x000fe40000100a00 */
[----:B------:R0:W-:Y:S02]  /*156c0*/  STL.64 [R1+0x1aa0], R4 ;  /* 0x001aa00401007387 */ /* 0x0001e40000100a00 */
[----:B0-----:R-:W-:Y:S02]  /*156d0*/  IMAD.MOV.U32 R4, RZ, RZ, R11 ;  /* 0x000000ffff047224 */ /* 0x001fe400078e000b */
[----:B------:R-:W-:-:S05]  /*156e0*/  IMAD.MOV.U32 R5, RZ, RZ, R10 ;  /* 0x000000ffff057224 */ /* 0x000fca00078e000a */
[----:B------:R0:W-:Y:S01]  /*156f0*/  STL.64 [R1+0x1ab8], R4 ;  /* 0x001ab80401007387 */ /* 0x0001e20000100a00 */
[----:B------:R1:W-:Y:S02]  /*15700*/  STL.64 [R1+0x1b08], R24 ;  /* 0x001b081801007387 */ /* 0x0003e40000100a00 */
[----:B0-----:R-:W-:Y:S02]  /*15710*/  IMAD.MOV.U32 R4, RZ, RZ, R9 ;  /* 0x000000ffff047224 */ /* 0x001fe400078e0009 */
[----:B------:R-:W-:Y:S01]  /*15720*/  IMAD.MOV.U32 R5, RZ, RZ, R8 ;  /* 0x000000ffff057224 */ /* 0x000fe200078e0008 */
[----:B-1----:R-:W2:Y:S01]  /*15730*/  LDL.LU.64 R24, [R1+0x480] ;  /* 0x0004800001187983 */ /* 0x002ea20000300a00 */
[----:B------:R-:W2:Y:S03]  /*15740*/  LDL.LU.64 R26, [R1+0x488] ;  /* 0x00048800011a7983 */ /* 0x000ea60000300a00 */
[----:B------:R-:W-:Y:S01]  /*15750*/  STL.64 [R1+0x1ad0], R4 ;  /* 0x001ad00401007387 */ /* 0x000fe20000100a00 */
[----:B------:R-:W3:Y:S02]  /*15760*/  LDL.LU R12, [R1+0x350] ;  /* 0x00035000010c7983 */ /* 0x000ee40000300800 */
[----:B------:R-:W3:Y:S02]  /*15770*/  LDL.LU R13, [R1+0x354] ;  /* 0x00035400010d7983 */ /* 0x000ee40000300800 */
[----:B------:R-:W4:Y:S01]  /*15780*/  LDL.LU R14, [R1+0x358] ;  /* 0x00035800010e7983 */ /* 0x000f220000300800 */
[----:B------:R-:W4:Y:S01]  /*15790*/  LDL.LU R15, [R1+0x35c] ;  /* 0x00035c00010f7983 */ /* 0x000f220000300800 */
[----:B------:R-:W2:Y:S02]  /*157a0*/  LDL.LU.64 R8, [R1+0x60] ;  /* 0x0000600001087983 */ /* 0x000ea40000300a00 */
[----:B------:R-:W2:Y:S02]  /*157b0*/  LDL.LU.64 R10, [R1+0x68] ;  /* 0x00006800010a7983 */ /* 0x000ea40000300a00 */
[----:B--2---:R-:W-:Y:S01]  /*157c0*/  STL.64 [R1+0x1b00], R10 ;  /* 0x001b000a01007387 */ /* 0x004fe20000100a00 */
[----:B------:R0:W-:Y:S03]  /*157d0*/  STL.64 [R1+0x1af8], R8 ;  /* 0x001af80801007387 */ /* 0x0001e60000100a00 */
[----:B0-----:R-:W2:Y:S01]  /*157e0*/  LDL.LU.64 R8, [R1+0x150] ;  /* 0x0001500001087983 */ /* 0x001ea20000300a00 */
[----:B------:R-:W2:Y:S02]  /*157f0*/  LDL.LU.64 R10, [R1+0x158] ;  /* 0x00015800010a7983 */ /* 0x000ea40000300a00 */
[----:B------:R-:W2:Y:S02]  /*15800*/  LDL.LU.64 R4, [R1+0x50] ;  /* 0x0000500001047983 */ /* 0x000ea40000300a00 */
[----:B------:R-:W2:Y:S01]  /*15810*/  LDL.LU.64 R6, [R1+0x58] ;  /* 0x0000580001067983 */ /* 0x000ea20000300a00 */
[----:B------:R-:W2:Y:S01]  /*15820*/  LDL.LU.64 R20, [R1+0x110] ;  /* 0x0001100001147983 */ /* 0x000ea20000300a00 */
[----:B------:R-:W2:Y:S03]  /*15830*/  LDL.LU.64 R22, [R1+0x118] ;  /* 0x0001180001167983 */ /* 0x000ea60000300a00 */
[----:B--2---:R-:W-:Y:S01]  /*15840*/  STL.64 [R1+0x1a98], R22 ;  /* 0x001a981601007387 */ /* 0x004fe20000100a00 */
[----:B------:R0:W-:Y:S03]  /*15850*/  STL.64 [R1+0x1a90], R20 ;  /* 0x001a901401007387 */ /* 0x0001e60000100a00 */
[----:B0-----:R-:W2:Y:S01]  /*15860*/  LDL.LU.64 R20, [R1+0x120] ;  /* 0x0001200001147983 */ /* 0x001ea20000300a00 */
        /* <DEDUP_REMOVED lines=8> */
[----:B------:R-:W2:Y:S02]  /*158f0*/  LDL.LU.64 R22, [R1+0x148] ;  /* 0x0001480001167983 */ /* 0x000ea40000300a00 */
[----:B----4-:R-:W-:Y:S02]  /*15900*/  STL.64 [R1+0x1a60], R14 ;  /* 0x001a600e01007387 */ /* 0x010fe40000100a00 */
[----:B---3--:R0:W-:Y:S02]  /*15910*/  STL.64 [R1+0x1a58], R12 ;  /* 0x001a580c01007387 */ /* 0x0081e40000100a00 */
[----:B0-----:R-:W-:-:S02]  /*15920*/  IMAD.MOV.U32 R12, RZ, RZ, R0 ;  /* 0x000000ffff0c7224 */ /* 0x001fc400078e0000 */
[----:B------:R-:W-:Y:S01]  /*15930*/  IMAD.MOV.U32 R13, RZ, RZ, R2 ;  /* 0x000000ffff0d7224 */ /* 0x000fe200078e0002 */
[----:B------:R-:W3:Y:S01]  /*15940*/  LDL.LU R0, [R1+0x1b14] ;  /* 0x001b140001007983 */ /* 0x000ee20000300800 */
[----:B------:R-:W4:Y:S02]  /*15950*/  LDL.LU R2, [R1+0x1b10] ;  /* 0x001b100001027983 */ /* 0x000f240000300800 */
[----:B------:R-:W2:Y:S02]  /*15960*/  LDL R14, [R1+0x28] ;  /* 0x00002800010e7983 */ /* 0x000ea40000100800 */
[----:B------:R-:W2:Y:S01]  /*15970*/  LDL R15, [R1+0x2c] ;  /* 0x00002c00010f7983 */ /* 0x000ea20000100800 */
[C---:B------:R-:W-:Y:S11]  /*15980*/  HMMA.16816.F32.BF16 R24, R16.reuse, R12, R24 ;  /* 0x0000000c1018723c */ /* 0x040ff60000041818 */
[----:B------:R-:W-:Y:S11]  /*15990*/  @!UPT UIADD3 URZ, URZ, URZ, URZ ;  /* 0x0000003f3f3ff290 */ /* 0x000ff6000fffe03f */
[----:B------:R-:W-:Y:S01]  /*159a0*/  @!UPT UIADD3 URZ, URZ, URZ, URZ ;  /* 0x0000003f3f3ff290 */ /* 0x000fe2000fffe03f */
[----:B------:R0:W-:Y:S01]  /*159b0*/  STL.64 [R1+0xa0], R24 ;  /* 0x0000a01801007387 */ /* 0x0001e20000100a00 */
[----:B------:R1:W-:Y:S03]  /*159c0*/  STL.64 [R1+0xa8], R26 ;  /* 0x0000a81a01007387 */ /* 0x0003e60000100a00 */
[----:B0-----:R-:W1:Y:S02]  /*159d0*/  LDL.LU.64 R24, [R1+0x1b08] ;  /* 0x001b080001187983 */ /* 0x001e640000300a00 */
[C---:B-1----:R-:W-:Y:S02]  /*159e0*/  HMMA.16816.F32.BF16 R24, R16.reuse, R24, R8 ;  /* 0x000000181018723c */ /* 0x042fe40000041808 */
[----:B------:R-:W2:Y:S01]  /*159f0*/  LDL.LU.64 R10, [R1+0x1b00] ;  /* 0x001b0000010a7983 */ /* 0x000ea20000300a00 */
[----:B------:R-:W2:Y:S11]  /*15a00*/  LDL.LU.64 R8, [R1+0x1af8] ;  /* 0x001af80001087983 */ /* 0x000eb60000300a00 */
[----:B------:R-:W-:Y:S09]  /*15a10*/  @!UPT UIADD3 URZ, URZ, URZ, URZ ;  /* 0x0000003f3f3ff290 */ /* 0x000ff2000fffe03f */
[----:B------:R-:W-:Y:S01]  /*15a20*/  STL.64 [R1+0x90], R24 ;  /* 0x0000901801007387 */ /* 0x000fe20000100a00 */
[----:B------:R0:W-:Y:S03]  /*15a30*/  STL.64 [R1+0x98], R26 ;  /* 0x0000981a01007387 */ /* 0x0001e60000100a00 */
[----:B0-----:R-:W2:Y:S01]  /*15a40*/  LDL.LU.64 R26, [R1+0x1af0] ;  /* 0x001af000011a7983 */ /* 0x001ea20000300a00 */
[----:B------:R-:W2:Y:S02]  /*15a50*/  LDL.LU.64 R24, [R1+0x1ae8] ;  /* 0x001ae80001187983 */ /* 0x000ea40000300a00 */
[C---:B--2---:R-:W-:Y:S11]  /*15a60*/  HMMA.16816.F32.BF16 R8, R16.reuse, R24, R8 ;  /* 0x000000181008723c */ /* 0x044ff60000041808 */
[----:B------:R-:W-:Y:S11]  /*15a70*/  @!UPT UIADD3 URZ, URZ, URZ, URZ ;  /* 0x0000003f3f3ff290 */ /* 0x000ff6000fffe03f */
[----:B------:R-:W-:Y:S01]  /*15a80*/  @!UPT UIADD3 URZ, URZ, URZ, URZ ;  /* 0x0000003f3f3ff290 */ /* 0x000fe2000fffe03f */
[----:B------:R-:W-:Y:S01]  /*15a90*/  STL.64 [R1+0x60], R8 ;  /* 0x0000600801007387 */ /* 0x000fe20000100a00 */
[----:B------:R0:W-:Y:S03]  /*15aa0*/  STL.64 [R1+0x68], R10 ;  /* 0x0000680a01007387 */ /* 0x0001e60000100a00 */
[----:B0-----:R-:W2:Y:S01]  /*15ab0*/  LDL.LU.64 R10, [R1+0x1ae0] ;  /* 0x001ae000010a7983 */ /* 0x001ea20000300a00 */
[----:B------:R-:W2:Y:S02]  /*15ac0*/  LDL.LU.64 R8, [R1+0x1ad8] ;  /* 0x001ad80001087983 */ /* 0x000ea40000300a00 */
[----:B------:R0:W-:Y:S02]  /*15ad0*/  STL.64 [R1+0x1a68], R26 ;  /* 0x001a681a01007387 */ /* 0x0001e40000100a00 */
[----:B------:R-:W3:Y:S01]  /*15ae0*/  LDL.LU R24, [R1+0x270] ;  /* 0x0002700001187983 */ /* 0x000ee20000300800 */
[----:B------:R-:W3:Y:S04]  /*15af0*/  LDL.LU R25, [R1+0x274] ;  /* 0x0002740001197983 */ /* 0x000ee80000300800 */
[----:B0-----:R-:W3:Y:S01]  /*15b00*/  LDL.LU R26, [R1+0x278] ;  /* 0x00027800011a7983 */ /* 0x001ee20000300800 */
[----:B------:R-:W3:Y:S01]  /*15b10*/  LDL.LU R27, [R1+0x27c] ;  /* 0x00027c00011b7983 */ /* 0x000ee20000300800 */
[C---:B--2---:R-:W-:Y:S11]  /*15b20*/  HMMA.16816.F32.BF16 R4, R16.reuse, R8, R4 ;  /* 0x000000081004723c */ /* 0x044ff60000041804 */
        /* <DEDUP_REMOVED lines=25> */
[----:B0-----:R-:W2:Y:S01]  /*15cc0*/  LDL.LU.64 R6, [R1+0x1a88] ;  /* 0x001a880001067983 */ /* 0x001ea20000300a00 */
[----:B------:R-:W2:Y:S02]  /*15cd0*/  LDL.LU.64 R4, [R1+0x1a80] ;  /* 0x001a800001047983 */ /* 0x000ea40000300a00 */
[----:B--2---:R-:W-:Y:S01]  /*15ce0*/  HMMA.16816.F32.BF16 R16, R16, R4, R20 ;  /* 0x000000041010723c */ /* 0x004fe20000041814 */
[----:B------:R-:W3:Y:S01]  /*15cf0*/  LDL.LU.64 R22, [R1+0x1a78] ;  /* 0x001a780001167983 */ /* 0x000ee20000300a00 */
[----:B------:R-:W3:Y:S02]  /*15d00*/  LDL.LU.64 R20, [R1+0x1a70] ;  /* 0x001a700001147983 */ /* 0x000ee40000300a00 */
[----:B------:R0:W-:Y:S02]  /*15d10*/  STL.64 [R1+0x1a18], R6 ;  /* 0x001a180601007387 */ /* 0x0001e40000100a00 */
[----:B0-----:R-:W2:Y:S11]  /*15d20*/  LDL.64 R6, [R1+0x18] ;  /* 0x0000180001067983 */ /* 0x001eb60000100a00 */
[----:B------:R-:W-:Y:S06]  /*15d30*/  @!UPT UIADD3 URZ, URZ, URZ, URZ ;  /* 0x0000003f3f3ff290 */ /* 0x000fec000fffe03f */
[----:B------:R-:W-:Y:S01]  /*15d40*/  STL.64 [R1+0x110], R16 ;  /* 0x0001101001007387 */ /* 0x000fe20000100a00 */
[----:B------:R0:W-:Y:S03]  /*15d50*/  STL.64 [R1+0x118], R18 ;  /* 0x0001181201007387 */ /* 0x0001e60000100a00 */
[----:B0-----:R-:W2:Y:S04]  /*15d60*/  LDL R18, [R1+0x48] ;  /* 0x0000480001127983 */ /* 0x001ea80000100800 */
[----:B------:R-:W2:Y:S01]  /*15d70*/  LDL R19, [R1+0x4c] ;  /* 0x00004c0001137983 */ /* 0x000ea20000100800 */
[----:B---3--:R-:W-:Y:S03]  /*15d80*/  HMMA.16816.F32.BF16 R12, R20, R14, R24 ;  /* 0x0000000e140c723c */ /* 0x008fe60000041818 */
[----:B--2---:R-:W-:Y:S01]  /*15d90*/  STL.64 [R1+0x1a40], R18 ;  /* 0x001a401201007387 */ /* 0x004fe20000100a00 */
[----:B------:R-:W2:Y:S02]  /*15da0*/  LDL.LU R16, [R1+0x360] ;  /* 0x0003600001107983 */ /* 0x000ea40000300800 */
[----:B------:R-:W2:Y:S02]  /*15db0*/  LDL.LU R17, [R1+0x364] ;  /* 0x0003640001117983 */ /* 0x000ea40000300800 */
[----:B------:R-:W3:Y:S11]  /*15dc0*/  LDL.LU.64 R26, [R1+0x1a68] ;  /* 0x001a6800011a7983 */ /* 0x000ef60000300a00 */
[----:B------:R-:W-:Y:S04]  /*15dd0*/  @!UPT UIADD3 URZ, URZ, URZ, URZ ;  /* 0x0000003f3f3ff290 */ /* 0x000fe8000fffe03f */
[----:B------:R-:W-:Y:S01]  /*15de0*/  STL.64 [R1+0x120], R12 ;  /* 0x0001200c01007387 */ /* 0x000fe20000100a00 */
[----:B------:R0:W-:Y:S03]  /*15df0*/  STL.64 [R1+0x128], R14 ;  /* 0x0001280e01007387 */ /* 0x0001e60000100a00 */
[----:B0-----:R-:W3:Y:S01]  /*15e00*/  LDL.LU.64 R14, [R1+0x1a60] ;  /* 0x001a6000010e7983 */ /* 0x001ee20000300a00 */
[----:B------:R-:W3:Y:S02]  /*15e10*/  LDL.LU.64 R12, [R1+0x1a58] ;  /* 0x001a5800010c7983 */ /* 0x000ee40000300a00 */
[----:B----4-:R-:W-:Y:S02]  /*15e20*/  IMAD.MOV.U32 R18, RZ, RZ, R2 ;  /* 0x000000ffff127224 */ /* 0x010fe400078e0002 */
[----:B------:R-:W-:Y:S02]  /*15e30*/  IMAD.MOV.U32 R19, RZ, RZ, R0 ;  /* 0x000000ffff137224 */ /* 0x000fe400078e0000 */
[----:B------:R-:W-:-:S02]  /*15e40*/  IMAD.MOV.U32 R2, RZ, RZ, R6 ;  /* 0x000000ffff027224 */ /* 0x000fc400078e0006 */
[----:B------:R-:W-:-:S03]  /*15e50*/  IMAD.MOV.U32 R0, RZ, RZ, R7 ;  /* 0x000000ffff007224 */ /* 0x000fc600078e0007 */
[C---:B--2---:R-:W-:Y:S08]  /*15e60*/  HMMA.16816.F32.BF16 R16, R20.reuse, R6, R16 ;  /* 0x000000061410723c */ /* 0x044ff00000041810 */
[----:B---3--:R-:W-:Y:S01]  /*15e70*/  HMMA.16816.F32.BF16 R4, R20, R26, R12 ;  /* 0x0000001a1404723c */ /* 0x008fe2000004180c */
[----:B------:R-:W-:Y:S11]  /*15e80*/  IMAD.MOV.U32 R9, RZ, RZ, R26 ;  /* 0x000000ffff097224 */ /* 0x000ff600078e001a */
[----:B------:R-:W-:Y:S03]  /*15e90*/  @!UPT UIADD3 URZ, URZ, URZ, URZ ;  /* 0x0000003f3f3ff290 */ /* 0x000fe6000fffe03f */
[----:B------:R-:W-:Y:S01]  /*15ea0*/  STL.64 [R1+0x270], R16 ;  /* 0x0002701001007387 */ /* 0x000fe20000100a00 */
[----:B------:R-:W-:Y:S02]  /*15eb0*/  STL.64 [R1+0x278], R18 ;  /* 0x0002781201007387 */ /* 0x000fe40000100a00 */
[----:B------:R-:W-:-:S05]  /*15ec0*/  IMAD.MOV.U32 R8, RZ, RZ, R27 ;  /* 0x000000ffff087224 */ /* 0x000fca00078e001b */
[----:B------:R0:W-:Y:S01]  /*15ed0*/  STL.64 [R1+0x4a0], R4 ;  /* 0x0004a00401007387 */ /* 0x0001e20000100a00 */
[----:B------:R1:W-:Y:S02]  /*15ee0*/  STL.64 [R1+0x4a8], R6 ;  /* 0x0004a80601007387 */ /* 0x0003e40000100a00 */
[----:B------:R-:W2:Y:S02]  /*15ef0*/  LDL.LU R24, [R1+0x260] ;  /* 0x0002600001187983 */ /* 0x000ea40000300800 */
[----:B------:R-:W2:Y:S01]  /*15f00*/  LDL.LU R25, [R1+0x264] ;  /* 0x0002640001197983 */ /* 0x000ea20000300800 */
[----:B------:R-:W3:Y:S01]  /*15f10*/  LDL.LU R26, [R1+0x268] ;  /* 0x00026800011a7983 */ /* 0x000ee20000300800 */
[----:B------:R-:W3:Y:S03]  /*15f20*/  LDL.LU R27, [R1+0x26c] ;  /* 0x00026c00011b7983 */ /* 0x000ee60000300800 */
[----:B0-----:R-:W4:Y:S01]  /*15f30*/  LDL.LU R4, [R1+0x310] ;  /* 0x0003100001047983 */ /* 0x001f220000300800 */
[----:B------:R-:W4:Y:S02]  /*15f40*/  LDL.LU R5, [R1+0x314] ;  /* 0x0003140001057983 */ /* 0x000f240000300800 */
[----:B-1----:R-:W2:Y:S02]  /*15f50*/  LDL.LU R6, [R1+0x318] ;  /* 0x0003180001067983 */ /* 0x002ea40000300800 */
[----:B------:R-:W2:Y:S01]  /*15f60*/  LDL.LU R7, [R1+0x31c] ;  /* 0x00031c0001077983 */ /* 0x000ea20000300800 */
[----:B------:R-:W3:Y:S01]  /*15f70*/  LDL.LU R16, [R1+0x340] ;  /* 0x0003400001107983 */ /* 0x000ee20000300800 */
[----:B------:R-:W3:Y:S02]  /*15f80*/  LDL.LU R17, [R1+0x344] ;  /* 0x0003440001117983 */ /* 0x000ee40000300800 */
[----:B------:R-:W3:Y:S02]  /*15f90*/  LDL.LU R18, [R1+0x348] ;  /* 0x0003480001127983 */ /* 0x000ee40000300800 */
[----:B------:R-:W3:Y:S01]  /*15fa0*/  LDL.LU R19, [R1+0x34c] ;  /* 0x00034c0001137983 */ /* 0x000ee20000300800 */
[----:B--2---:R0:W-:Y:S01]  /*15fb0*/  STL.64 [R1+0x1a28], R6 ;  /* 0x001a280601007387 */ /* 0x0041e20000100a00 */
[----:B----4-:R1:W-:Y:S03]  /*15fc0*/  STL.64 [R1+0x1a20], R4 ;  /* 0x001a200401007387 */ /* 0x0103e60000100a00 */
[----:B0-----:R-:W2:Y:S04]  /*15fd0*/  LDL R6, [R1+0x38] ;  /* 0x0000380001067983 */ /* 0x001ea80000100800 */
[----:B------:R-:W2:Y:S04]  /*15fe0*/  LDL R7, [R1+0x3c] ;  /* 0x00003c0001077983 */ /* 0x000ea80000100800 */
[----:B--2---:R0:W-:Y:S01]  /*15ff0*/  STL.64 [R1+0x1a38], R6 ;  /* 0x001a380601007387 */ /* 0x0041e20000100a00 */
[----:B-1----:R-:W2:Y:S02]  /*16000*/  LDL.LU R4, [R1+0x330] ;  /* 0x0003300001047983 */ /* 0x002ea40000300800 */
[----:B------:R-:W2:Y:S01]  /*16010*/  LDL.LU R5, [R1+0x334] ;  /* 0x0003340001057983 */ /* 0x000ea20000300800 */
[----:B0-----:R-:W2:Y:S01]  /*16020*/  LDL.LU R6, [R1+0x338] ;  /* 0x0003380001067983 */ /* 0x001ea20000300800 */
[----:B------:R-:W2:Y:S02]  /*16030*/  LDL.LU R7, [R1+0x33c] ;  /* 0x00033c0001077983 */ /* 0x000ea40000300800 */
[----:B---3--:R0:W-:Y:S02]  /*16040*/  STL.64 [R1+0x1a10], R26 ;  /* 0x001a101a01007387 */ /* 0x0081e40000100a00 */
[----:B------:R1:W-:Y:S01]  /*16050*/  STL.64 [R1+0x1a08], R24 ;  /* 0x001a081801007387 */ /* 0x0003e20000100a00 */
[----:B0-----:R-:W3:Y:S01]  /*16060*/  LDL.64 R26, [R1+0x78] ;  /* 0x00007800011a7983 */ /* 0x001ee20000100a00 */
[----:B------:R-:W-:-:S02]  /*16070*/  IMAD.MOV.U32 R12, RZ, RZ, R3 ;  /* 0x000000ffff0c7224 */ /* 0x000fc400078e0003 */
[----:B------:R-:W-:Y:S02]  /*16080*/  IMAD.MOV.U32 R13, RZ, RZ, R29 ;  /* 0x000000ffff0d7224 */ /* 0x000fe400078e001d */
[----:B------:R-:W-:Y:S02]  /*16090*/  IMAD.MOV.U32 R14, RZ, RZ, R10 ;  /* 0x000000ffff0e7224 */ /* 0x000fe400078e000a */
[----:B------:R-:W-:Y:S01]  /*160a0*/  IMAD.MOV.U32 R15, RZ, RZ, R11 ;  /* 0x000000ffff0f7224 */ /* 0x000fe200078e000b */
[----:B---3--:R0:W-:Y:S01]  /*160b0*/  STL.64 [R1+0x1a30], R26 ;  /* 0x001a301a01007387 */ /* 0x0081e20000100a00 */
[----:B-1----:R-:W3:Y:S02]  /*160c0*/  LDL.LU R24, [R1+0x320] ;  /* 0x0003200001187983 */ /* 0x002ee40000300800 */
[----:B------:R-:W3:Y:S01]  /*160d0*/  LDL.LU R25, [R1+0x324] ;  /* 0x0003240001197983 */ /* 0x000ee20000300800 */
[----:B0-----:R-:W3:Y:S01]  /*160e0*/  LDL.LU R26, [R1+0x328] ;  /* 0x00032800011a7983 */ /* 0x001ee20000300800 */
[----:B------:R-:W3:Y:S02]  /*160f0*/  LDL.LU R27, [R1+0x32c] ;  /* 0x00032c00011b7983 */ /* 0x000ee40000300800 */
[----:B------:R-:W4:Y:S02]  /*16100*/  LDL.LU R3, [R1+0x1a54] ;  /* 0x001a540001037983 */ /* 0x000f240000300800 */
[----:B------:R-:W2:Y:S01]  /*16110*/  LDL.LU R29, [R1+0x1a50] ;  /* 0x001a5000011d7983 */ /* 0x000ea20000300800 */
[----:B------:R-:W2:Y:S01]  /*16120*/  LDL.LU R10, [R1+0x1a4c] ;  /* 0x001a4c00010a7983 */ /* 0x000ea20000300800 */
[----:B------:R-:W2:Y:S02]  /*16130*/  LDL.LU R11, [R1+0x1a48] ;  /* 0x001a4800010b7983 */ /* 0x000ea40000300800 */
[----:B------:R0:W-:Y:S02]  /*16140*/  STL.64 [R1+0x1948], R14 ;  /* 0x0019480e01007387 */ /* 0x0001e40000100a00 */
[----:B------:R1:W-:Y:S02]  /*16150*/  STL.64 [R1+0x1940], R12 ;  /* 0x0019400c01007387 */ /* 0x0003e40000100a00 */
[----:B0-----:R-:W-:-:S02]  /*16160*/  IMAD.MOV.U32 R14, RZ, RZ, R9 ;  /* 0x000000ffff0e7224 */ /* 0x001fc400078e0009 */
[----:B------:R-:W-:-:S05]  /*16170*/  IMAD.MOV.U32 R15, RZ, RZ, R8 ;  /* 0x000000ffff0f7224 */ /* 0x000fca00078e0008 */
[----:B------:R-:W-:Y:S01]  /*16180*/  STL.64 [R1+0x19f0], R14 ;  /* 0x0019f00e01007387 */ /* 0x000fe20000100a00 */
[----:B-1----:R-:W3:Y:S02]  /*16190*/  LDL.LU R12, [R1+0x250] ;  /* 0x00025000010c7983 */ /* 0x002ee40000300800 */
[----:B------:R-:W3:Y:S01]  /*161a0*/  LDL.LU R13, [R1+0x254] ;  /* 0x00025400010d7983 */ /* 0x000ee20000300800 */
[C---:B--2---:R-:W-:Y:S11]  /*161b0*/  HMMA.16816.F32.BF16 R16, R20.reuse, R10, R16 ;  /* 0x0000000a1410723c */ /* 0x044ff60000041810 */
[----:B------:R-:W-:Y:S11]  /*161c0*/  @!UPT UIADD3 URZ, URZ, URZ, URZ ;  /* 0x0000003f3f3ff290 */ /* 0x000ff6000fffe03f */
[----:B------:R-:W-:Y:S01]  /*161d0*/  @!UPT UIADD3 URZ, URZ, URZ, URZ ;  /* 0x0000003f3f3ff290 */ /* 0x000fe2000fffe03f */
[----:B------:R0:W-:Y:S04]  /*161e0*/  STL.64 [R1+0x368], R18 ;  /* 0x0003681201007387 */ /* 0x0001e80000100a00 */
[----:B0-----:R-:W2:Y:S01]  /*161f0*/  LDL.LU.64 R18, [R1+0x1a40] ;  /* 0x001a400001127983 */ /* 0x001ea20000300a00 */
[----:B------:R-:W-:Y:S02]  /*16200*/  IMAD.MOV.U32 R8, RZ, RZ, R16 ;  /* 0x000000ffff087224 */ /* 0x000fe400078e0010 */
[----:B------:R-:W-:Y:S02]  /*16210*/  IMAD.MOV.U32 R9, RZ, RZ, R17 ;  /* 0x000000ffff097224 */ /* 0x000fe400078e0011 */
[----:B------:R0:W-:Y:S03]  /*16220*/  STL.64 [R1+0x19e8], R10 ;  /* 0x0019e80a01007387 */ /* 0x0001e60000100a00 */
[----:B------:R-:W-:Y:S04]  /*16230*/  STL.64 [R1+0x19e0], R8 ;  /* 0x0019e00801007387 */ /* 0x000fe80000100a00 */
[----:B0-----:R-:W3:Y:S01]  /*16240*/  LDL.64 R10, [R1+0x28] ;  /* 0x00002800010a7983 */ /* 0x001ee20000100a00 */
[----:B--2---:R-:W-:Y:S11]  /*16250*/  HMMA.16816.F32.BF16 R4, R20, R18, R4 ;  /* 0x000000121404723c */ /* 0x004ff60000041804 */
[----:B------:R-:W-:Y:S11]  /*16260*/  @!UPT UIADD3 URZ, URZ, URZ, URZ ;  /* 0x0000003f3f3ff290 */ /* 0x000ff6000fffe03f */
[----:B------:R-:W-:Y:S01]  /*16270*/  @!UPT UIADD3 URZ, URZ, URZ, URZ ;  /* 0x0000003f3f3ff290 */ /* 0x000fe2000fffe03f */
[----:B------:R-:W-:Y:S01]  /*16280*/  STL.64 [R1+0x530], R4 ;  /* 0x0005300401007387 */ /* 0x000fe20000100a00 */
[----:B------:R0:W-:Y:S03]  /*16290*/  STL.64 [R1+0x538], R6 ;  /* 0x0005380601007387 */ /* 0x0001e60000100a00 */
[----:B0-----:R-:W3:Y:S01]  /*162a0*/  LDL.LU.64 R6, [R1+0x1a38] ;  /* 0x001a380001067983 */ /* 0x001ee20000300a00 */
[----:B------:R0:W-:Y:S02]  /*162b0*/  STL.64 [R1+0x19d8], R18 ;  /* 0x0019d81201007387 */ /* 0x0001e40000100a00 */
[----:B------:R-:W-:Y:S02]  /*162c0*/  IMAD.MOV.U32 R14, RZ, RZ, R29 ;  /* 0x000000ffff0e7224 */ /* 0x000fe400078e001d */
[----:B----4-:R-:W-:Y:S02]  /*162d0*/  IMAD.MOV.U32 R15, RZ, RZ, R3 ;  /* 0x000000ffff0f7224 */ /* 0x010fe400078e0003 */
[----:B0-----:R-:W-:-:S02]  /*162e0*/  IMAD.MOV.U32 R18, RZ, RZ, R2 ;  /* 0x000000ffff127224 */ /* 0x001fc400078e0002 */
[----:B------:R-:W-:Y:S01]  /*162f0*/  IMAD.MOV.U32 R19, RZ, RZ, R0 ;  /* 0x000000ffff137224 */ /* 0x000fe200078e0000 */
[C---:B---3--:R-:W-:Y:S01]  /*16300*/  HMMA.16816.F32.BF16 R4, R20.reuse, R6, R24 ;  /* 0x000000061404723c */ /* 0x048fe20000041818 */
[----:B------:R-:W2:Y:S11]  /*16310*/  LDL.LU.64 R26, [R1+0x1a30] ;  /* 0x001a3000011a7983 */ /* 0x000eb60000300a00 */
[----:B------:R-:W-:Y:S11]  /*16320*/  @!UPT UIADD3 URZ, URZ, URZ, URZ ;  /* 0x0000003f3f3ff290 */ /* 0x000ff6000fffe03f */
[----:B------:R-:W-:Y:S01]  /*16330*/  @!UPT UIADD3 URZ, URZ, URZ, URZ ;  /* 0x0000003f3f3ff290 */ /* 0x000fe2000fffe03f */
[----:B------:R-:W-:Y:S02]  /*16340*/  IMAD.MOV.U32 R2, RZ, RZ, R6 ;  /* 0x000000ffff027224 */ /* 0x000fe400078e0006 */
[----:B------:R-:W-:Y:S02]  /*16350*/  IMAD.MOV.U32 R0, RZ, RZ, R7 ;  /* 0x000000ffff007224 */ /* 0x000fe400078e0007 */
[----:B------:R-:W-:Y:S02]  /*16360*/  IMAD.MOV.U32 R29, RZ, RZ, R4 ;  /* 0x000000ffff1d7224 */ /* 0x000fe400078e0004 */
[----:B------:R-:W-:Y:S01]  /*16370*/  IMAD.MOV.U32 R3, RZ, RZ, R5 ;  /* 0x000000ffff037224 */ /* 0x000fe200078e0005 */
[----:B------:R-:W2:Y:S01]  /*16380*/  LDL.LU.64 R6, [R1+0x1a28] ;  /* 0x001a280001067983 */ /* 0x000ea20000300a00 */
[----:B------:R-:W2:Y:S03]  /*16390*/  LDL.LU.64 R4, [R1+0x1a20] ;  /* 0x001a200001047983 */ /* 0x000ea60000300a00 */
[----:B------:R-:W-:Y:S01]  /*163a0*/  STL [R1+0x185c], R3 ;  /* 0x00185c0301007387 */ /* 0x000fe20000100800 */
[----:B------:R-:W-:Y:S01]  /*163b0*/  STL [R1+0x1858], R29 ;  /* 0x0018581d01007387 */ /* 0x000fe20000100800 */
[C---:B--2---:R-:W-:Y:S11]  /*163c0*/  HMMA.16816.F32.BF16 R4, R20.reuse, R26, R4 ;  /* 0x0000001a1404723c */ /* 0x044ff60000041804 */
[----:B------:R-:W-:Y:S11]  /*163d0*/  @!UPT UIADD3 URZ, URZ, URZ, URZ ;  /* 0x0000003f3f3ff290 */ /* 0x000ff6000fffe03f */
[----:B------:R-:W-:Y:S01]  /*163e0*/  @!UPT UIADD3 URZ, URZ, URZ, URZ ;  /* 0x0000003f3f3ff290 */ /* 0x000fe2000fffe03f */
[----:B------:R0:W-:Y:S01]  /*163f0*/  STL.64 [R1+0x650], R4 ;  /* 0x0006500401007387 */ /* 0x0001e20000100a00 */
[----:B------:R1:W-:Y:S02]  /*16400*/  STL.64 [R1+0x658], R6 ;  /* 0x0006580601007387 */ /* 0x0003e40000100a00 */
[----:B0-----:R-:W-:Y:S01]  /*16410*/  IMAD.MOV.U32 R5, RZ, RZ, R26 ;  /* 0x000000ffff057224 */ /* 0x001fe200078e001a */
[----:B-1----:R-:W2:Y:S01]  /*16420*/  LDL.LU.64 R6, [R1+0x1a18] ;  /* 0x001a180001067983 */ /* 0x002ea20000300a00 */
[----:B------:R-:W-:Y:S02]  /*16430*/  IMAD.MOV.U32 R4, RZ, RZ, R27 ;  /* 0x000000ffff047224 */ /* 0x000fe400078e001b */
[----:B------:R-:W2:Y:S02]  /*16440*/  LDL.LU.64 R26, [R1+0x1a10] ;  /* 0x001a1000011a7983 */ /* 0x000ea40000300a00 */
[----:B------:R-:W2:Y:S02]  /*16450*/  LDL.LU.64 R24, [R1+0x1a08] ;  /* 0x001a080001187983 */ /* 0x000ea40000300a00 */
[----:B--2---:R-:W-:Y:S01]  /*16460*/  HMMA.16816.F32.BF16 R20, R20, R6, R24 ;  /* 0x000000061414723c */ /* 0x004fe20000041818 */
[----:B------:R-:W2:Y:S01]  /*16470*/  LDL.LU.64 R26, [R1+0x1a00] ;  /* 0x001a0000011a7983 */ /* 0x000ea20000300a00 */
[----:B------:R-:W2:Y:S11]  /*16480*/  LDL.LU.64 R24, [R1+0x19f8] ;  /* 0x0019f80001187983 */ /* 0x000eb60000300a00 */
[----:B------:R-:W-:Y:S10]  /*16490*/  @!UPT UIADD3 URZ, URZ, URZ, URZ ;  /* 0x0000003f3f3ff290 */ /* 0x000ff4000fffe03f */
[----:B------:R0:W-:Y:S01]  /*164a0*/  STL.64 [R1+0x640], R20 ;  /* 0x0006401401007387 */ /* 0x0001e20000100a00 */
[----:B------:R1:W-:Y:S03]  /*164b0*/  STL.64 [R1+0x648], R22 ;  /* 0x0006481601007387 */ /* 0x0003e60000100a00 */
[----:B0-----:R-:W3:Y:S01]  /*164c0*/  LDL.LU R20, [R1+0x240] ;  /* 0x0002400001147983 */ /* 0x001ee20000300800 */
[----:B------:R-:W3:Y:S02]  /*164d0*/  LDL.LU R21, [R1+0x244] ;  /* 0x0002440001157983 */ /* 0x000ee40000300800 */
[----:B-1----:R-:W3:Y:S02]  /*164e0*/  LDL.LU R22, [R1+0x248] ;  /* 0x0002480001167983 */ /* 0x002ee40000300800 */
[----:B------:R-:W3:Y:S01]  /*164f0*/  LDL.LU R23, [R1+0x24c] ;  /* 0x00024c0001177983 */ /* 0x000ee20000300800 */
[----:B------:R0:W-:Y:S01]  /*16500*/  STL.64 [R1+0x19a0], R6 ;  /* 0x0019a00601007387 */ /* 0x0001e20000100a00 */
[----:B------:R-:W-:-:S02]  /*16510*/  IMAD.MOV.U32 R3, RZ, RZ, R11 ;  /* 0x000000ffff037224 */ /* 0x000fc400078e000b */
[----:B0-----:R-:W-:Y:S02]  /*16520*/  IMAD.MOV.U32 R6, RZ, RZ, R5 ;  /* 0x000000ffff067224 */ /* 0x001fe400078e0005 */
[----:B------:R-:W-:Y:S01]  /*16530*/  IMAD.MOV.U32 R7, RZ, RZ, R4 ;  /* 0x000000ffff077224 */ /* 0x000fe200078e0004 */
[C---:B--2---:R-:W-:Y:S08]  /*16540*/  HMMA.16816.F32.BF16 R12, R24.reuse, R10, R12 ;  /* 0x0000000a180c723c */ /* 0x044ff0000004180c */
[C---:B---3--:R-:W-:Y:S11]  /*16550*/  HMMA.16816.F32.BF16 R20, R24.reuse, R18, R20 ;  /* 0x000000121814723c */ /* 0x048ff60000041814 */
[----:B------:R-:W-:Y:S04]  /*16560*/  @!UPT UIADD3 URZ, URZ, URZ, URZ ;  /* 0x0000003f3f3ff290 */ /* 0x000fe8000fffe03f */
[----:B------:R-:W-:Y:S01]  /*16570*/  STL.64 [R1+0x730], R12 ;  /* 0x0007300c01007387 */ /* 0x000fe20000100a00 */
[----:B------:R0:W-:Y:S03]  /*16580*/  STL.64 [R1+0x738], R14 ;  /* 0x0007380e01007387 */ /* 0x0001e60000100a00 */
[----:B0-----:R-:W2:Y:S01]  /*16590*/  LDL.LU.64 R14, [R1+0x19f0] ;  /* 0x0019f000010e7983 */ /* 0x001ea20000300a00 */
[----:B------:R-:W2:Y:S02]  /*165a0*/  LDL.LU R8, [R1+0x230] ;  /* 0x0002300001087983 */ /* 0x000ea40000300800 */
[----:B------:R-:W-:Y:S02]  /*165b0*/  IMAD.MOV.U32 R12, RZ, RZ, R10 ;  /* 0x000000ffff0c7224 */ /* 0x000fe400078e000a */
[----:B------:R-:W2:Y:S01]  /*165c0*/  LDL.LU R9, [R1+0x234] ;  /* 0x0002340001097983 */ /* 0x000ea20000300800 */
[----:B------:R-:W2:Y:S01]  /*165d0*/  LDL.LU R10, [R1+0x238] ;  /* 0x00023800010a7983 */ /* 0x000ea20000300800 */
[----:B------:R-:W2:Y:S02]  /*165e0*/  LDL.LU R11, [R1+0x23c] ;  /* 0x00023c00010b7983 */ /* 0x000ea40000300800 */
[----:B------:R-:W3:Y:S01]  /*165f0*/  LDL.LU R16, [R1+0x220] ;  /* 0x0002200001107983 */ /* 0x000ee20000300800 */
[----:B------:R0:W-:Y:S01]  /*16600*/  STL.64 [R1+0x720], R20 ;  /* 0x0007201401007387 */ /* 0x0001e20000100a00 */
[----:B------:R1:W-:Y:S02]  /*16610*/  STL.64 [R1+0x728], R22 ;  /* 0x0007281601007387 */ /* 0x0003e40000100a00 */
[----:B------:R-:W3:Y:S02]  /*16620*/  LDL.LU R17, [R1+0x224] ;  /* 0x0002240001117983 */ /* 0x000ee40000300800 */
[----:B------:R-:W3:Y:S01]  /*16630*/  LDL.LU R18, [R1+0x228] ;  /* 0x0002280001127983 */ /* 0x000ee20000300800 */
[----:B------:R-:W3:Y:S01]  /*16640*/  LDL.LU R19, [R1+0x22c] ;  /* 0x00022c0001137983 */ /* 0x000ee20000300800 */
[----:B------:R4:W-:Y:S03]  /*16650*/  STL.64 [R1+0x19b8], R6 ;  /* 0x0019b80601007387 */ /* 0x0009e60000100a00 */
[----:B0-----:R-:W2:Y:S01]  /*16660*/  LDL.LU R20, [R1+0x100] ;  /* 0x0001000001147983 */ /* 0x001ea20000300800 */
[----:B------:R-:W2:Y:S02]  /*16670*/  LDL.LU R21, [R1+0x104] ;  /* 0x0001040001157983 */ /* 0x000ea40000300800 */
[----:B-1----:R-:W2:Y:S02]  /*16680*/  LDL.LU R22, [R1+0x108] ;  /* 0x0001080001167983 */ /* 0x002ea40000300800 */
[----:B------:R-:W2:Y:S01]  /*16690*/  LDL.LU R23, [R1+0x10c] ;  /* 0x00010c0001177983 */ /* 0x000ea20000300800 */
[----:B----4-:R-:W4:Y:S04]  /*166a0*/  LDL.64 R6, [R1+0x38] ;  /* 0x0000380001067983 */ /* 0x010f280000100a00 */
[----:B----4-:R-:W-:Y:S01]  /*166b0*/  STL.64 [R1+0x19d0], R6 ;  /* 0x0019d00601007387 */ /* 0x010fe20000100a00 */
[----:B--2---:R-:W-:Y:S02]  /*166c0*/  STL.64 [R1+0x19b0], R22 ;  /* 0x0019b01601007387 */ /* 0x004fe40000100a00 */
[----:B------:R0:W-:Y:S02]  /*166d0*/  STL.64 [R1+0x19a8], R20 ;  /* 0x0019a81401007387 */ /* 0x0001e40000100a00 */
[----:B0-----:R-:W2:Y:S01]  /*166e0*/  LDL.LU R20, [R1+0x1f0] ;  /* 0x0001f00001147983 */ /* 0x001ea20000300800 */
[----:B------:R-:W2:Y:S02]  /*166f0*/  LDL.LU R21, [R1+0x1f4] ;  /* 0x0001f40001157983 */ /* 0x000ea40000300800 */
[----:B------:R-:W4:Y:S02]  /*16700*/  LDL.LU R22, [R1+0x1f8] ;  /* 0x0001f80001167983 */ /* 0x000f240000300800 */
[----:B------:R-:W4:Y:S01]  /*16710*/  LDL.LU R23, [R1+0x1fc] ;  /* 0x0001fc0001177983 */ /* 0x000f220000300800 */
[C---:B------:R-:W-:Y:S01]  /*16720*/  HMMA.16816.F32.BF16 R8, R24.reuse, R14, R8 ;  /* 0x0000000e1808723c */ /* 0x040fe20000041808 */
[----:B------:R-:W3:Y:S01]  /*16730*/  LDL.LU R4, [R1+0x210] ;  /* 0x0002100001047983 */ /* 0x000ee20000300800 */
[----:B------:R-:W3:Y:S02]  /*16740*/  LDL.LU R5, [R1+0x214] ;  /* 0x0002140001057983 */ /* 0x000ee40000300800 */
[----:B------:R-:W3:Y:S02]  /*16750*/  LDL.LU R6, [R1+0x218] ;  /* 0x0002180001067983 */ /* 0x000ee40000300800 */
[----:B------:R-:W3:Y:S01]  /*16760*/  LDL.LU R7, [R1+0x21c] ;  /* 0x00021c0001077983 */ /* 0x000ee20000300800 */
[----:B----4-:R-:W-:Y:S01]  /*16770*/  STL.64 [R1+0x19c8], R22 ;  /* 0x0019c81601007387 */ /* 0x010fe20000100a00 */
[----:B--2---:R0:W-:Y:S03]  /*16780*/  STL.64 [R1+0x19c0], R20 ;  /* 0x0019c01401007387 */ /* 0x0041e60000100a00 */
[----:B0-----:R-:W2:Y:S01]  /*16790*/  LDL.LU R20, [R1+0x200] ;  /* 0x0002000001147983 */ /* 0x001ea20000300800 */
[----:B------:R-:W2:Y:S02]  /*167a0*/  LDL.LU R21, [R1+0x204] ;  /* 0x0002040001157983 */ /* 0x000ea40000300800 */
[----:B------:R-:W2:Y:S02]  /*167b0*/  LDL.LU R22, [R1+0x208] ;  /* 0x0002080001167983 */ /* 0x000ea40000300800 */
[----:B------:R-:W2:Y:S07]  /*167c0*/  LDL.LU R23, [R1+0x20c] ;  /* 0x00020c0001177983 */ /* 0x000eae0000300800 */
[----:B------:R-:W-:Y:S01]  /*167d0*/  STL.64 [R1+0x710], R8 ;  /* 0x0007100801007387 */ /* 0x000fe20000100a00 */
[----:B------:R0:W-:Y:S03]  /*167e0*/  STL.64 [R1+0x718], R10 ;  /* 0x0007180a01007387 */ /* 0x0001e60000100a00 */
[----:B0-----:R-:W3:Y:S01]  /*167f0*/  LDL.LU.64 R10, [R1+0x19e8] ;  /* 0x0019e800010a7983 */ /* 0x001ee20000300a00 */
[----:B------:R-:W4:Y:S02]  /*16800*/  LDL.LU.64 R8, [R1+0x19e0] ;  /* 0x0019e00001087983 */ /* 0x000f240000300a00 */
[----:B------:R0:W-:Y:S02]  /*16810*/  STL.64 [R1+0x1960], R14 ;  /* 0x0019600e01007387 */ /* 0x0001e40000100a00 */
[----:B0-----:R-:W2:Y:S01]  /*16820*/  LDL.64 R14, [R1+0x18] ;  /* 0x00001800010e7983 */ /* 0x001ea20000100a00 */
[C---:B---3--:R-:W-:Y:S03]  /*16830*/  HMMA.16816.F32.BF16 R16, R24.reuse, R10, R16 ;  /* 0x0000000a1810723c */ /* 0x048fe60000041810 */
[----:B--2---:R-:W-:Y:S11]  /*16840*/  STL.64 [R1+0x1978], R14 ;  /* 0x0019780e01007387 */ /* 0x004ff60000100a00 */
[----:B------:R-:W-:Y:S09]  /*16850*/  @!UPT UIADD3 URZ, URZ, URZ, URZ ;  /* 0x0000003f3f3ff290 */ /* 0x000ff2000fffe03f */
[----:B------:R-:W-:Y:S01]  /*16860*/  STL.64 [R1+0x700], R16 ;  /* 0x0007001001007387 */ /* 0x000fe20000100a00 */
[----:B------:R0:W-:Y:S03]  /*16870*/  STL.64 [R1+0x708], R18 ;  /* 0x0007081201007387 */ /* 0x0001e60000100a00 */
[----:B0-----:R-:W2:Y:S01]  /*16880*/  LDL.LU.64 R18, [R1+0x19d8] ;  /* 0x0019d80001127983 */ /* 0x001ea20000300a00 */
[----:B------:R-:W-:Y:S02]  /*16890*/  STL.64 [R1+0x1958], R10 ;  /* 0x0019580a01007387 */ /* 0x000fe40000100a00 */
[----:B----4-:R0:W-:Y:S02]  /*168a0*/  STL.64 [R1+0x1950], R8 ;  /* 0x0019500801007387 */ /* 0x0101e40000100a00 */
[----:B0-----:R-:W3:Y:S01]  /*168b0*/  LDL.LU R8, [R1+0xd0] ;  /* 0x0000d00001087983 */ /* 0x001ee20000300800 */
[----:B------:R-:W3:Y:S02]  /*168c0*/  LDL.LU R9, [R1+0xd4] ;  /* 0x0000d40001097983 */ /* 0x000ee40000300800 */
[----:B------:R-:W4:Y:S02]  /*168d0*/  LDL.LU R10, [R1+0xd8] ;  /* 0x0000d800010a7983 */ /* 0x000f240000300800 */
[----:B------:R-:W4:Y:S02]  /*168e0*/  LDL.LU R11, [R1+0xdc] ;  /* 0x0000dc00010b7983 */ /* 0x000f240000300800 */
[----:B----4-:R-:W-:Y:S01]  /*168f0*/  STL.64 [R1+0x1970], R10 ;  /* 0x0019700a01007387 */ /* 0x010fe20000100a00 */
[----:B---3--:R0:W-:Y:S03]  /*16900*/  STL.64 [R1+0x1968], R8 ;  /* 0x0019680801007387 */ /* 0x0081e60000100a00 */
[----:B0-----:R-:W3:Y:S01]  /*16910*/  LDL.LU R8, [R1+0xe0] ;  /* 0x0000e00001087983 */ /* 0x001ee20000300800 */
[----:B------:R-:W3:Y:S02]  /*16920*/  LDL.LU R9, [R1+0xe4] ;  /* 0x0000e40001097983 */ /* 0x000ee40000300800 */
[----:B------:R-:W4:Y:S02]  /*16930*/  LDL.LU R10, [R1+0xe8] ;  /* 0x0000e800010a7983 */ /* 0x000f240000300800 */
[----:B------:R-:W4:Y:S01]  /*16940*/  LDL.LU R11, [R1+0xec] ;  /* 0x0000ec00010b7983 */ /* 0x000f220000300800 */
[C---:B--2---:R-:W-:Y:S01]  /*16950*/  HMMA.16816.F32.BF16 R4, R24.reuse, R18, R4 ;  /* 0x000000121804723c */ /* 0x044fe20000041804 */
[----:B----4-:R-:W-:Y:S01]  /*16960*/  STL.64 [R1+0x1988], R10 ;  /* 0x0019880a01007387 */ /* 0x010fe20000100a00 */
[----:B---3--:R0:W-:Y:S03]  /*16970*/  STL.64 [R1+0x1980], R8 ;  /* 0x0019800801007387 */ /* 0x0081e60000100a00 */
[----:B0-----:R-:W2:Y:S01]  /*16980*/  LDL.LU R8, [R1+0xf0] ;  /* 0x0000f00001087983 */ /* 0x001ea20000300800 */
[----:B------:R-:W2:Y:S02]  /*16990*/  LDL.LU R9, [R1+0xf4] ;  /* 0x0000f40001097983 */ /* 0x000ea40000300800 */
[----:B------:R-:W2:Y:S02]  /*169a0*/  LDL.LU R10, [R1+0xf8] ;  /* 0x0000f800010a7983 */ /* 0x000ea40000300800 */
[----:B------:R-:W2:Y:S11]  /*169b0*/  LDL.LU R11, [R1+0xfc] ;  /* 0x0000fc00010b7983 */ /* 0x000eb60000300800 */
[----:B------:R-:W-:Y:S02]  /*169c0*/  @!UPT UIADD3 URZ, URZ, URZ, URZ ;  /* 0x0000003f3f3ff290 */ /* 0x000fe4000fffe03f */
[----:B------:R-:W-:Y:S01]  /*169d0*/  STL.64 [R1+0x6f0], R4 ;  /* 0x0006f00401007387 */ /* 0x000fe20000100a00 */
[----:B------:R0:W-:Y:S03]  /*169e0*/  STL.64 [R1+0x6f8], R6 ;  /* 0x0006f80601007387 */ /* 0x0001e60000100a00 */
[----:B0-----:R-:W3:Y:S01]  /*169f0*/  LDL.LU.64 R6, [R1+0x19d0] ;  /* 0x0019d00001067983 */ /* 0x001ee20000300a00 */
[----:B------:R-:W-:Y:S02]  /*16a00*/  IMAD.MOV.U32 R14, RZ, RZ, R12 ;  /* 0x000000ffff0e7224 */ /* 0x000fe400078e000c */
[----:B------:R-:W-:Y:S01]  /*16a10*/  IMAD.MOV.U32 R15, RZ, RZ, R3 ;  /* 0x000000ffff0f7224 */ /* 0x000fe200078e0003 */
[C---:B---3--:R-:W-:Y:S01]  /*16a20*/  HMMA.16816.F32.BF16 R20, R24.reuse, R6, R20 ;  /* 0x000000061814723c */ /* 0x048fe20000041814 */
[----:B------:R-:W-:Y:S02]  /*16a30*/  IMAD.MOV.U32 R12, RZ, RZ, R6 ;  /* 0x000000ffff0c7224 */ /* 0x000fe400078e0006 */
[----:B------:R-:W-:Y:S11]  /*16a40*/  IMAD.MOV.U32 R3, RZ, RZ, R7 ;  /* 0x000000ffff037224 */ /* 0x000ff600078e0007 */
[----:B------:R-:W-:Y:S09]  /*16a50*/  @!UPT UIADD3 URZ, URZ, URZ, URZ ;  /* 0x0000003f3f3ff290 */ /* 0x000ff2000fffe03f */
[----:B------:R-:W-:Y:S01]  /*16a60*/  STL.64 [R1+0x6e0], R20 ;  /* 0x0006e01401007387 */ /* 0x000fe20000100a00 */
[----:B------:R0:W-:Y:S03]  /*16a70*/  STL.64 [R1+0x6e8], R22 ;  /* 0x0006e81601007387 */ /* 0x0001e60000100a00 */
[----:B0-----:R-:W3:Y:S01]  /*16a80*/  LDL.LU.64 R22, [R1+0x19c8] ;  /* 0x0019c80001167983 */ /* 0x001ee20000300a00 */
[----:B------:R-:W3:Y:S02]  /*16a90*/  LDL.LU.64 R20, [R1+0x19c0] ;  /* 0x0019c00001147983 */ /* 0x000ee40000300a00 */
[----:B------:R-:W3:Y:S02]  /*16aa0*/  LDL.LU.64 R6, [R1+0x19b8] ;  /* 0x0019b80001067983 */ /* 0x000ee40000300a00 */
[C---:B---3--:R-:W-:Y:S01]  /*16ab0*/  HMMA.16816.F32.BF16 R4, R24.reuse, R6, R20 ;  /* 0x000000061804723c */ /* 0x048fe20000041814 */
[----:B------:R-:W3:Y:S01]  /*16ac0*/  LDL.LU.64 R22, [R1+0x19b0] ;  /* 0x0019b00001167983 */ /* 0x000ee20000300a00 */
[----:B------:R-:W3:Y:S11]  /*16ad0*/  LDL.LU.64 R20, [R1+0x19a8] ;  /* 0x0019a80001147983 */ /* 0x000ef60000300a00 */
[----:B------:R-:W-:Y:S10]  /*16ae0*/  @!UPT UIADD3 URZ, URZ, URZ, URZ ;  /* 0x0000003f3f3ff290 */ /* 0x000ff4000fffe03f */
[----:B------:R-:W-:Y:S01]  /*16af0*/  STL.64 [R1+0x6d0], R4 ;  /* 0x0006d00401007387 */ /* 0x000fe20000100a00 */
[----:B------:R0:W-:Y:S03]  /*16b00*/  STL.64 [R1+0x6d8], R6 ;  /* 0x0006d80601007387 */ /* 0x0001e60000100a00 */
[----:B0-----:R-:W3:Y:S02]  /*16b10*/  LDL.LU.64 R6, [R1+0x19a0] ;  /* 0x0019a00001067983 */ /* 0x001ee40000300a00 */
[----:B---3--:R-:W-:Y:S07]  /*16b20*/  HMMA.16816.F32.BF16 R24, R24, R6, R20 ;  /* 0x000000061818723c */ /* 0x008fee0000041814 */
[----:B------:R-:W-:-:S02]  /*16b30*/  IMAD.MOV.U32 R21, RZ, RZ, R6 ;  /* 0x000000ffff157224 */ /* 0x000fc400078e0006 */
[----:B------:R-:W-:Y:S11]  /*16b40*/  IMAD.MOV.U32 R20, RZ, RZ, R7 ;  /* 0x000000ffff147224 */ /* 0x000ff600078e0007 */
[----:B------:R-:W-:Y:S03]  /*16b50*/  @!UPT UIADD3 URZ, URZ, URZ, URZ ;  /* 0x0000003f3f3ff290 */ /* 0x000fe6000fffe03f */
[----:B------:R-:W-:Y:S01]  /*16b60*/  STL.64 [R1+0x630], R24 ;  /* 0x0006301801007387 */ /* 0x000fe20000100a00 */
[----:B------:R0:W-:Y:S02]  /*16b70*/  STL.64 [R1+0x638], R26 ;  /* 0x0006381a01007387 */ /* 0x0001e40000100a00 */
[----:B------:R-:W2:Y:S02]  /*16b80*/  LDL.LU.64 R6, [R1+0x1998] ;  /* 0x0019980001067983 */ /* 0x000ea40000300a00 */
[----:B------:R-:W2:Y:S02]  /*16b90*/  LDL.LU.64 R4, [R1+0x1990] ;  /* 0x0019900001047983 */ /* 0x000ea40000300a00 */
[----:B0-----:R-:W-:Y:S02]  /*16ba0*/  IMAD.MOV.U32 R26, RZ, RZ, R12 ;  /* 0x000000ffff1a7224 */ /* 0x001fe400078e000c */
[C---:B--2---:R-:W-:Y:S01]  /*16bb0*/  HMMA.16816.F32.BF16 R12, R4.reuse, R14, R8 ;  /* 0x0000000e040c723c */ /* 0x044fe20000041808 */
[----:B------:R-:W2:Y:S01]  /*16bc0*/  LDL.LU.64 R10, [R1+0x1988] ;  /* 0x00198800010a7983 */ /* 0x000ea20000300a00 */
[----:B------:R-:W2:Y:S11]  /*16bd0*/  LDL.LU.64 R8, [R1+0x1980] ;  /* 0x0019800001087983 */ /* 0x000eb60000300a00 */
[----:B------:R-:W-:Y:S10]  /*16be0*/  @!UPT UIADD3 URZ, URZ, URZ, URZ ;  /* 0x0000003f3f3ff290 */ /* 0x000ff4000fffe03f */
[----:B------:R-:W-:Y:S01]  /*16bf0*/  STL.64 [R1+0x100], R12 ;  /* 0x0001000c01007387 */ /* 0x000fe20000100a00 */
[----:B------:R0:W-:Y:S03]  /*16c00*/  STL.64 [R1+0x108], R14 ;  /* 0x0001080e01007387 */ /* 0x0001e60000100a00 */
[----:B0-----:R-:W2:Y:S02]  /*16c10*/  LDL.LU.64 R14, [R1+0x1978] ;  /* 0x00197800010e7983 */ /* 0x001ea40000300a00 */
[C---:B--2---:R-:W-:Y:S01]  /*16c20*/  HMMA.16816.F32.BF16 R8, R4.reuse, R14, R8 ;  /* 0x0000000e0408723c */ /* 0x044fe20000041808 */
[----:B------:R-:W-:Y:S02]  /*16c30*/  IMAD.MOV.U32 R23, RZ, RZ, R14 ;  /* 0x000000ffff177224 */ /* 0x000fe400078e000e */
[----:B------:R-:W-:Y:S11]  /*16c40*/  IMAD.MOV.U32 R22, RZ, RZ, R15 ;  /* 0x000000ffff167224 */ /* 0x000ff600078e000f */
[----:B------:R-:W-:Y:S09]  /*16c50*/  @!UPT UIADD3 URZ, URZ, URZ, URZ ;  /* 0x0000003f3f3ff290 */ /* 0x000ff2000fffe03f */
[----:B------:R-:W-:Y:S01]  /*16c60*/  STL.64 [R1+0xf0], R8 ;  /* 0x0000f00801007387 */ /* 0x000fe20000100a00 */
[----:B------:R0:W-:Y:S03]  /*16c70*/  STL.64 [R1+0xf8], R10 ;  /* 0x0000f80a01007387 */ /* 0x0001e60000100a00 */
[----:B0-----:R-:W2:Y:S01]  /*16c80*/  LDL.LU.64 R10, [R1+0x1970] ;  /* 0x00197000010a7983 */ /* 0x001ea20000300a00 */
[----:B------:R-:W2:Y:S02]  /*16c90*/  LDL.LU.64 R8, [R1+0x1968] ;  /* 0x0019680001087983 */ /* 0x000ea40000300a00 */
[----:B------:R-:W2:Y:S02]  /*16ca0*/  LDL.LU.64 R14, [R1+0x1960] ;  /* 0x00196000010e7983 */ /* 0x000ea40000300a00 */
[C---:B--2---:R-:W-:Y:S01]  /*16cb0*/  HMMA.16816.F32.BF16 R12, R4.reuse, R14, R8 ;  /* 0x0000000e040c723c */ /* 0x044fe20000041808 */
[----:B------:R-:W2:Y:S01]  /*16cc0*/  LDL.LU.64 R10, [R1+0x1958] ;  /* 0x00195800010a7983 */ /* 0x000ea20000300a00 */
[----:B------:R-:W3:Y:S11]  /*16cd0*/  LDL.LU.64 R8, [R1+0x1950] ;  /* 0x0019500001087983 */ /* 0x000ef60000300a00 */
[----:B------:R-:W-:Y:S10]  /*16ce0*/  @!UPT UIADD3 URZ, URZ, URZ, URZ ;  /* 0x0000003f3f3ff290 */ /* 0x000ff4000fffe03f */
[----:B------:R-:W-:Y:S01]  /*16cf0*/  STL.64 [R1+0xe0], R12 ;  /* 0x0000e00c01007387 */ /* 0x000fe20000100a00 */
[----:B------:R0:W-:Y:S03]  /*16d00*/  STL.64 [R1+0xe8], R14 ;  /* 0x0000e80e01007387 */ /* 0x0001e60000100a00 */
[----:B0-----:R-:W4:Y:S01]  /*16d10*/  LDL.LU.64 R14, [R1+0x1948] ;  /* 0x00194800010e7983 */ /* 0x001f220000300a00 */
[----:B------:R-:W4:Y:S03]  /*16d20*/  LDL.LU.64 R12, [R1+0x1940] ;  /* 0x00194000010c7983 */ /* 0x000f260000300a00 */
[----:B--2---:R-:W-:Y:S01]  /*16d30*/  STL.64 [R1+0x1900], R10 ;  /* 0x0019000a01007387 */ /* 0x004fe20000100a00 */
[----:B---3--:R0:W-:Y:S01]  /*16d40*/  STL.64 [R1+0x18f8], R8 ;  /* 0x0018f80801007387 */ /* 0x0081e20000100a00 */
[C---:B----4-:R-:W-:Y:S11]  /*16d50*/  HMMA.16816.F32.BF16 R12, R4.reuse, R10, R12 ;  /* 0x0000000a040c723c */ /* 0x050ff6000004180c */
[----:B------:R-:W-:Y:S11]  /*16d60*/  @!UPT UIADD3 URZ, URZ, URZ, URZ ;  /* 0x0000003f3f3ff290 */ /* 0x000ff6000fffe03f */
[----:B------:R-:W-:Y:S01]  /*16d70*/  @!UPT UIADD3 URZ, URZ, URZ, URZ ;  /* 0x0000003f3f3ff290 */ /* 0x000fe2000fffe03f */
[----:B------:R-:W-:Y:S01]  /*16d80*/  STL.64 [R1+0xd0], R12 ;  /* 0x0000d00c01007387 */ /* 0x000fe20000100a00 */
[----:B------:R-:W-:Y:S02]  /*16d90*/  STL.64 [R1+0xd8], R14 ;  /* 0x0000d80e01007387 */ /* 0x000fe40000100a00 */
[----:B0-----:R-:W2:Y:S02]  /*16da0*/  LDL.LU R8, [R1+0x1d0] ;  /* 0x0001d00001087983 */ /* 0x001ea40000300800 */
[----:B------:R-:W2:Y:S01]  /*16db0*/  LDL.LU R9, [R1+0x1d4] ;  /* 0x0001d40001097983 */ /* 0x000ea20000300800 */
[----:B------:R-:W2:Y:S01]  /*16dc0*/  LDL.LU R10, [R1+0x1d8] ;  /* 0x0001d800010a7983 */ /* 0x000ea20000300800 */
[----:B------:R-:W2:Y:S03]  /*16dd0*/  LDL.LU R11, [R1+0x1dc] ;  /* 0x0001dc00010b7983 */ /* 0x000ea60000300800 */
[----:B------:R-:W0:Y:S04]  /*16de0*/  LDSM.16.MT88.4 R12, [R28+0x2180] ;  /* 0x002180001c0c783b */ /* 0x000e280000004200 */
[----:B0-----:R-:W-:Y:S01]  /*16df0*/  STL.64 [R1+0x1930], R14 ;  /* 0x0019300e01007387 */ /* 0x001fe20000100a00 */
[----:B------:R0:W-:Y:S03]  /*16e00*/  STL.64 [R1+0x1928], R12 ;  /* 0x0019280c01007387 */ /* 0x0001e60000100a00 */
[----:B0-----:R-:W3:Y:S01]  /*16e10*/  LDL.LU R12, [R1+0x280] ;  /* 0x00028000010c7983 */ /* 0x001ee20000300800 */
[----:B------:R-:W3:Y:S02]  /*16e20*/  LDL.LU R13, [R1+0x284] ;  /* 0x00028400010d7983 */ /* 0x000ee40000300800 */
[----:B------:R-:W3:Y:S02]  /*16e30*/  LDL.LU R14, [R1+0x288] ;  /* 0x00028800010e7983 */ /* 0x000ee40000300800 */
[----:B------:R-:W3:Y:S01]  /*16e40*/  LDL.LU R15, [R1+0x28c] ;  /* 0x00028c00010f7983 */ /* 0x000ee20000300800 */
[----:B--2---:R-:W-:Y:S01]  /*16e50*/  HMMA.16816.F32.BF16 R16, R4, R18, R8 ;  /* 0x000000120410723c */ /* 0x004fe20000041808 */
[----:B------:R-:W2:Y:S01]  /*16e60*/  LDL.64 R10, [R1+0x8] ;  /* 0x00000800010a7983 */ /* 0x000ea20000100a00 */
[----:B------:R-:W-:Y:S01]  /*16e70*/  IMAD.MOV.U32 R27, RZ, RZ, R3 ;  /* 0x000000ffff1b7224 */ /* 0x000fe200078e0003 */
[----:B------:R-:W-:-:S02]  /*16e80*/  LOP3.LUT R3, R28, 0x40, RZ, 0x3c, !PT ;  /* 0x000000401c037812 */ /* 0x000fc400078e3cff */
[----:B--2---:R3:W-:Y:S11]  /*16e90*/  STL.64 [R1+0x1908], R10 ;  /* 0x0019080a01007387 */ /* 0x0047f60000100a00 */
[----:B------:R-:W-:Y:S07]  /*16ea0*/  @!UPT UIADD3 URZ, URZ, URZ, URZ ;  /* 0x0000003f3f3ff290 */ /* 0x000fee000fffe03f */
[----:B------:R-:W-:Y:S02]  /*16eb0*/  STL.64 [R1+0x600], R16 ;  /* 0x0006001001007387 */ /* 0x000fe40000100a00 */
[----:B------:R-:W-:Y:S02]  /*16ec0*/  STL.64 [R1+0x608], R18 ;  /* 0x0006081201007387 */ /* 0x000fe40000100a00 */
[----:B------:R-:W0:Y:S01]  /*16ed0*/  LDSM.16.MT88.4 R16, [R3+0x2000] ;  /* 0x002000000310783b */ /* 0x000e220000004200 */
[----:B---3--:R-:W-:Y:S03]  /*16ee0*/  HMMA.16816.F32.BF16 R8, R4, R26, R12 ;  /* 0x0000001a0408723c */ /* 0x008fe6000004180c */
[----:B0-----:R0:W-:Y:S01]  /*16ef0*/  STL.64 [R1+0x18c0], R18 ;  /* 0x0018c01201007387 */ /* 0x0011e20000100a00 */
[----:B------:R-:W-:Y:S03]  /*16f00*/  STL.64 [R1+0x18b8], R16 ;  /* 0x0018b81001007387 */ /* 0x000fe60000100a00 */
[----:B0-----:R-:W2:Y:S01]  /*16f10*/  LDL.LU.64 R18, [R1+0x78] ;  /* 0x0000780001127983 */ /* 0x001ea20000300a00 */
[----:B------:R-:W2:Y:S11]  /*16f20*/  LDL.LU R24, [R1+0x390] ;  /* 0x0003900001187983 */ /* 0x000eb60000300800 */
[----:B------:R-:W-:Y:S04]  /*16f30*/  @!UPT UIADD3 URZ, URZ, URZ, URZ ;  /* 0x0000003f3f3ff290 */ /* 0x000fe8000fffe03f */
[----:B------:R-:W-:Y:S02]  /*16f40*/  STL.64 [R1+0x240], R8 ;  /* 0x0002400801007387 */ /* 0x000fe40000100a00 */
[----:B------:R0:W-:Y:S01]  /*16f50*/  STL.64 [R1+0x248], R10 ;  /* 0x0002480a01007387 */ /* 0x0001e20000100a00 */
[----:B------:R-:W2:Y:S01]  /*16f60*/  LDL.LU R25, [R1+0x394] ;  /* 0x0003940001197983 */ /* 0x000ea20000300800 */
[----:B------:R-:W2:Y:S02]  /*16f70*/  LDL.LU R26, [R1+0x398] ;  /* 0x00039800011a7983 */ /* 0x000ea40000300800 */
[----:B------:R-:W2:Y:S02]  /*16f80*/  LDL.LU R27, [R1+0x39c] ;  /* 0x00039c00011b7983 */ /* 0x000ea40000300800 */
[----:B0-----:R-:W-:Y:S02]  /*16f90*/  IMAD.MOV.U32 R10, RZ, RZ, R23 ;  /* 0x000000ffff0a7224 */ /* 0x001fe400078e0017 */
[----:B------:R-:W-:-:S05]  /*16fa0*/  IMAD.MOV.U32 R11, RZ, RZ, R22 ;  /* 0x000000ffff0b7224 */ /* 0x000fca00078e0016 */
[----:B------:R0:W-:Y:S04]  /*16fb0*/  STL.64 [R1+0x1920], R10 ;  /* 0x0019200a01007387 */ /* 0x0001e80000100a00 */
[----:B0-----:R-:W3:Y:S01]  /*16fc0*/  LDL.64 R10, [R1+0x28] ;  /* 0x00002800010a7983 */ /* 0x001ee20000100a00 */
[----:B------:R-:W-:Y:S02]  /*16fd0*/  IMAD.MOV.U32 R14, RZ, RZ, R21 ;  /* 0x000000ffff0e7224 */ /* 0x000fe400078e0015 */
[----:B------:R-:W-:Y:S02]  /*16fe0*/  IMAD.MOV.U32 R15, RZ, RZ, R20 ;  /* 0x000000ffff0f7224 */ /* 0x000fe400078e0014 */
[----:B------:R-:W0:Y:S04]  /*16ff0*/  LDSM.16.MT88.4 R20, [R3+0x2080] ;  /* 0x002080000314783b */ /* 0x000e280000004200 */
[----:B---3--:R1:W-:Y:S01]  /*17000*/  STL.64 [R1+0x1938], R10 ;  /* 0x0019380a01007387 */ /* 0x0083e20000100a00 */
[----:B------:R-:W3:Y:S02]  /*17010*/  LDL.LU R8, [R1+0x380] ;  /* 0x0003800001087983 */ /* 0x000ee40000300800 */
[----:B------:R-:W3:Y:S01]  /*17020*/  LDL.LU R9, [R1+0x384] ;  /* 0x0003840001097983 */ /* 0x000ee20000300800 */
[----:B-1----:R-:W3:Y:S01]  /*17030*/  LDL.LU R10, [R1+0x388] ;  /* 0x00038800010a7983 */ /* 0x002ee20000300800 */
[----:B------:R-:W3:Y:S02]  /*17040*/  LDL.LU R11, [R1+0x38c] ;  /* 0x00038c00010b7983 */ /* 0x000ee40000300800 */
[----:B0-----:R-:W-:Y:S02]  /*17050*/  STL.64 [R1+0x1840], R22 ;  /* 0x0018401601007387 */ /* 0x001fe40000100a00 */
[----:B------:R0:W-:Y:S02]  /*17060*/  STL.64 [R1+0x1838], R20 ;  /* 0x0018381401007387 */ /* 0x0001e40000100a00 */
[----:B0-----:R-:W4:Y:S01]  /*17070*/  LDL.LU R20, [R1+0x430] ;  /* 0x0004300001147983 */ /* 0x001f220000300800 */
[----:B------:R-:W4:Y:S02]  /*17080*/  LDL.LU R21, [R1+0x434] ;  /* 0x0004340001157983 */ /* 0x000f240000300800 */
[----:B------:R-:W3:Y:S02]  /*17090*/  LDL.LU R22, [R1+0x438] ;  /* 0x0004380001167983 */ /* 0x000ee40000300800 */
[----:B------:R-:W3:Y:S01]  /*170a0*/  LDL.LU R23, [R1+0x43c] ;  /* 0x00043c0001177983 */ /* 0x000ee20000300800 */
[C---:B--2---:R-:W-:Y:S01]  /*170b0*/  HMMA.16816.F32.BF16 R24, R4.reuse, R18, R24 ;  /* 0x000000120418723c */ /* 0x044fe20000041818 */
[----:B---3--:R-:W-:Y:S01]  /*170c0*/  STL.64 [R1+0x18f0], R22 ;  /* 0x0018f01601007387 */ /* 0x008fe20000100a00 */
[----:B----4-:R0:W-:Y:S03]  /*170d0*/  STL.64 [R1+0x18e8], R20 ;  /* 0x0018e81401007387 */ /* 0x0101e60000100a00 */
[----:B0-----:R-:W2:Y:S01]  /*170e0*/  LDL.LU R20, [R1+0x440] ;  /* 0x0004400001147983 */ /* 0x001ea20000300800 */
[----:B------:R-:W2:Y:S02]  /*170f0*/  LDL.LU R21, [R1+0x444] ;  /* 0x0004440001157983 */ /* 0x000ea40000300800 */
[----:B------:R-:W3:Y:S02]  /*17100*/  LDL.LU R22, [R1+0x448] ;  /* 0x0004480001167983 */ /* 0x000ee40000300800 */
[----:B------:R-:W3:Y:S01]  /*17110*/  LDL.LU R23, [R1+0x44c] ;  /* 0x00044c0001177983 */ /* 0x000ee20000300800 */
[----:B------:R-:W-:Y:S01]  /*17120*/  HMMA.16816.F32.BF16 R4, R4, R14, R8 ;  /* 0x0000000e0404723c */ /* 0x000fe20000041808 */
[----:B---3--:R-:W-:Y:S01]  /*17130*/  STL.64 [R1+0x1918], R22 ;  /* 0x0019181601007387 */ /* 0x008fe20000100a00 */
[----:B--2---:R0:W-:Y:S03]  /*17140*/  STL.64 [R1+0x1910], R20 ;  /* 0x0019101401007387 */ /* 0x0041e60000100a00 */
[----:B0-----:R-:W2:Y:S01]  /*17150*/  LDL.LU R20, [R1+0x460] ;  /* 0x0004600001147983 */ /* 0x001ea20000300800 */
[----:B------:R-:W2:Y:S02]  /*17160*/  LDL.LU R21, [R1+0x464] ;  /* 0x0004640001157983 */ /* 0x000ea40000300800 */
[----:B------:R-:W2:Y:S02]  /*17170*/  LDL.LU R22, [R1+0x468] ;  /* 0x0004680001167983 */ /* 0x000ea40000300800 */
[----:B------:R-:W2:Y:S01]  /*17180*/  LDL.LU R23, [R1+0x46c] ;  /* 0x00046c0001177983 */ /* 0x000ea20000300800 */
[----:B------:R0:W-:Y:S01]  /*17190*/  STL.64 [R1+0x18d0], R18 ;  /* 0x0018d01201007387 */ /* 0x0001e20000100a00 */
[----:B------:R-:W3:Y:S02]  /*171a0*/  LDL.LU R16, [R1+0x470] ;  /* 0x0004700001107983 */ /* 0x000ee40000300800 */
[----:B------:R-:W-:Y:S02]  /*171b0*/  STL.64 [R1+0x5f0], R24 ;  /* 0x0005f01801007387 */ /* 0x000fe40000100a00 */
[----:B------:R-:W-:Y:S02]  /*171c0*/  STL.64 [R1+0x5f8], R26 ;  /* 0x0005f81a01007387 */ /* 0x000fe40000100a00 */
[----:B------:R-:W1:Y:S04]  /*171d0*/  LDSM.16.MT88.4 R24, [R3+0x2100] ;  /* 0x002100000318783b */ /* 0x000e680000004200 */
[----:B------:R-:W3:Y:S04]  /*171e0*/  LDL.LU R17, [R1+0x474] ;  /* 0x0004740001117983 */ /* 0x000ee80000300800 */
[----:B0-----:R-:W3:Y:S01]  /*171f0*/  LDL.LU R18, [R1+0x478] ;  /* 0x0004780001127983 */ /* 0x001ee20000300800 */
[----:B------:R-:W3:Y:S03]  /*17200*/  LDL.LU R19, [R1+0x47c] ;  /* 0x00047c0001137983 */ /* 0x000ee60000300800 */
[----:B-1----:R0:W-:Y:S01]  /*17210*/  STL.64 [R1+0x17a8], R26 ;  /* 0x0017a81a01007387 */ /* 0x0021e20000100a00 */
[----:B------:R-:W-:Y:S03]  /*17220*/  STL.64 [R1+0x17a0], R24 ;  /* 0x0017a01801007387 */ /* 0x000fe60000100a00 */
[----:B0-----:R-:W4:Y:S01]  /*17230*/  LDL.64 R26, [R1+0x48] ;  /* 0x00004800011a7983 */ /* 0x001f220000100a00 */
[----:B------:R-:W3:Y:S02]  /*17240*/  LDL.LU.64 R10, [R1+0x1938] ;  /* 0x00193800010a7983 */ /* 0x000ee40000300a00 */
[----:B------:R-:W3:Y:S02]  /*17250*/  LDL.LU.64 R14, [R1+0x1930] ;  /* 0x00193000010e7983 */ /* 0x000ee40000300a00 */
[----:B------:R-:W3:Y:S01]  /*17260*/  LDL.LU.64 R12, [R1+0x1928] ;  /* 0x00192800010c7983 */ /* 0x000ee20000300a00 */
[----:B------:R-:W-:Y:S01]  /*17270*/  STL.64 [R1+0x5b0], R4 ;  /* 0x0005b00401007387 */ /* 0x000fe20000100a00 */
[----:B------:R-:W-:Y:S02]  /*17280*/  STL.64 [R1+0x5b8], R6 ;  /* 0x0005b80601007387 */ /* 0x000fe40000100a00 */
[----:B------:R-:W0:Y:S02]  /*17290*/  LDSM.16.MT88.4 R4, [R3+0x2180] ;  /* 0x002180000304783b */ /* 0x000e240000004200 */
[----:B0-----:R0:W-:Y:S02]  /*172a0*/  STL.64 [R1+0x1740], R6 ;  /* 0x0017400601007387 */ /* 0x0011e40000100a00 */
[----:B------:R1:W-:Y:S02]  /*172b0*/  STL.64 [R1+0x1738], R4 ;  /* 0x0017380401007387 */ /* 0x0003e40000100a00 */
[----:B0-----:R-:W2:Y:S01]  /*172c0*/  LDL.LU.64 R6, [R1+0x88] ;  /* 0x0000880001067983 */ /* 0x001ea20000300a00 */
[----:B---3--:R-:W-:Y:S01]  /*172d0*/  HMMA.16816.F32.BF16 R16, R12, R10, R16 ;  /* 0x0000000a0c10723c */ /* 0x008fe20000041810 */
[----:B------:R-:W-:-:S02]  /*172e0*/  IMAD.MOV.U32 R3, RZ, RZ, R11 ;  /* 0x000000ffff037224 */ /* 0x000fc400078e000b */
[----:B--2---:R0:W-:Y:S01]  /*172f0*/  STL.64 [R1+0x18c8], R6 ;  /* 0x0018c80601007387 */ /* 0x0041e20000100a00 */
[----:B-1----:R-:W2:Y:S02]  /*17300*/  LDL.LU R4, [R1+0x450] ;  /* 0x0004500001047983 */ /* 0x002ea40000300800 */
[----:B------:R-:W2:Y:S01]  /*17310*/  LDL.LU R5, [R1+0x454] ;  /* 0x0004540001057983 */ /* 0x000ea20000300800 */
[----:B0-----:R-:W2:Y:S01]  /*17320*/  LDL.LU R6, [R1+0x458] ;  /* 0x0004580001067983 */ /* 0x001ea20000300800 */
[----:B------:R-:W2:Y:S11]  /*17330*/  LDL.LU R7, [R1+0x45c] ;  /* 0x00045c0001077983 */ /* 0x000eb60000300800 */
[----:B------:R-:W-:Y:S04]  /*17340*/  @!UPT UIADD3 URZ, URZ, URZ, URZ ;  /* 0x0000003f3f3ff290 */ /* 0x000fe8000fffe03f */
[----:B------:R0:W-:Y:S02]  /*17350*/  STL.64 [R1+0x5a0], R16 ;  /* 0x0005a01001007387 */ /* 0x0001e40000100a00 */
[----:B------:R-:W-:Y:S02]  /*17360*/  STL.64 [R1+0x5a8], R18 ;  /* 0x0005a81201007387 */ /* 0x000fe40000100a00 */
[----:B0-----:R-:W-:Y:S02]  /*17370*/  IMAD.MOV.U32 R16, RZ, RZ, R10 ;  /* 0x000000ffff107224 */ /* 0x001fe400078e000a */
[----:B------:R-:W3:Y:S02]  /*17380*/  LDL.LU.64 R10, [R1+0x1920] ;  /* 0x00192000010a7983 */ /* 0x000ee40000300a00 */
[C---:B---3--:R-:W-:Y:S02]  /*17390*/  HMMA.16816.F32.BF16 R8, R12.reuse, R10, R20 ;  /* 0x0000000a0c08723c */ /* 0x048fe40000041814 */
[----:B------:R-:W3:Y:S01]  /*173a0*/  LDL.LU.64 R22, [R1+0x1918] ;  /* 0x0019180001167983 */ /* 0x000ee20000300a00 */
[----:B------:R-:W3:Y:S11]  /*173b0*/  LDL.LU.64 R20, [R1+0x1910] ;  /* 0x0019100001147983 */ /* 0x000ef60000300a00 */
[----:B------:R-:W-:Y:S09]  /*173c0*/  @!UPT UIADD3 URZ, URZ, URZ, URZ ;  /* 0x0000003f3f3ff290 */ /* 0x000ff2000fffe03f */
[----:B------:R-:W-:Y:S01]  /*173d0*/  STL.64 [R1+0x590], R8 ;  /* 0x0005900801007387 */ /* 0x000fe20000100a00 */
[----:B------:R0:W-:Y:S03]  /*173e0*/  STL.64 [R1+0x598], R10 ;  /* 0x0005980a01007387 */ /* 0x0001e60000100a00 */
[----:B0-----:R-:W2:Y:S02]  /*173f0*/  LDL.LU.64 R10, [R1+0x1908] ;  /* 0x00190800010a7983 */ /* 0x001ea40000300a00 */
[C---:B--2---:R-:W-:Y:S11]  /*17400*/  HMMA.16816.F32.BF16 R4, R12.reuse, R10, R4 ;  /* 0x0000000a0c04723c */ /* 0x044ff60000041804 */
[----:B------:R-:W-:Y:S11]  /*17410*/  @!UPT UIADD3 URZ, URZ, URZ, URZ ;  /* 0x0000003f3f3ff290 */ /* 0x000ff6000fffe03f */
[----:B------:R-:W-:Y:S01]  /*17420*/  @!UPT UIADD3 URZ, URZ, URZ, URZ ;  /* 0x0000003f3f3ff290 */ /* 0x000fe2000fffe03f */
[----:B------:R0:W-:Y:S01]  /*17430*/  STL.64 [R1+0x580], R4 ;  /* 0x0005800401007387 */ /* 0x0001e20000100a00 */
[----:B------:R-:W-:Y:S02]  /*17440*/  STL.64 [R1+0x588], R6 ;  /* 0x0005880601007387 */ /* 0x000fe40000100a00 */
[----:B0-----:R-:W-:Y:S02]  /*17450*/  IMAD.MOV.U32 R5, RZ, RZ, R10 ;  /* 0x000000ffff057224 */ /* 0x001fe400078e000a */
[----:B------:R-:W-:Y:S02]  /*17460*/  IMAD.MOV.U32 R4, RZ, RZ, R11 ;  /* 0x000000ffff047224 */ /* 0x000fe400078e000b */
[----:B------:R-:W3:Y:S01]  /*17470*/  LDL.LU.64 R10, [R1+0x1900] ;  /* 0x00190000010a7983 */ /* 0x000ee20000300a00 */
[----:B------:R-:W2:Y:S01]  /*17480*/  LDL.LU.64 R8, [R1+0x18f8] ;  /* 0x0018f80001087983 */ /* 0x000ea20000300a00 */
[----:B---3--:R-:W-:Y:S11]  /*17490*/  HMMA.16816.F32.BF16 R20, R12, R10, R20 ;  /* 0x0000000a0c14723c */ /* 0x008ff60000041814 */
[----:B------:R-:W-:Y:S11]  /*174a0*/  @!UPT UIADD3 URZ, URZ, URZ, URZ ;  /* 0x0000003f3f3ff290 */ /* 0x000ff6000fffe03f */
[----:B------:R-:W-:Y:S01]  /*174b0*/  @!UPT UIADD3 URZ, URZ, URZ, URZ ;  /* 0x0000003f3f3ff290 */ /* 0x000fe2000fffe03f */
[----:B------:R-:W-:Y:S01]  /*174c0*/  STL.64 [R1+0x570], R20 ;  /* 0x0005701401007387 */ /* 0x000fe20000100a00 */
[----:B------:R0:W-:Y:S03]  /*174d0*/  STL.64 [R1+0x578], R22 ;  /* 0x0005781601007387 */ /* 0x0001e60000100a00 */
[----:B0-----:R-:W4:Y:S01]  /*174e0*/  LDL.LU.64 R22, [R1+0x18f0] ;  /* 0x0018f00001167983 */ /* 0x001f220000300a00 */
[----:B------:R-:W4:Y:S02]  /*174f0*/  LDL.LU.64 R20, [R1+0x18e8] ;  /* 0x0018e80001147983 */ /* 0x000f240000300a00 */
[----:B------:R0:W-:Y:S02]  /*17500*/  STL.64 [R1+0x1870], R10 ;  /* 0x0018700a01007387 */ /* 0x0001e40000100a00 */
[----:B--2---:R-:W-:Y:S02]  /*17510*/  STL.64 [R1+0x1868], R8 ;  /* 0x0018680801007387 */ /* 0x004fe40000100a00 */
[----:B0-----:R-:W-:-:S02]  /*17520*/  IMAD.MOV.U32 R10, RZ, RZ, R5 ;  /* 0x000000ffff0a7224 */ /* 0x001fc400078e0005 */
[----:B------:R-:W-:-:S05]  /*17530*/  IMAD.MOV.U32 R11, RZ, RZ, R4 ;  /* 0x000000ffff0b7224 */ /* 0x000fca00078e0004 */
[----:B------:R0:W-:Y:S04]  /*17540*/  STL.64 [R1+0x1888], R10 ;  /* 0x0018880a01007387 */ /* 0x0001e80000100a00 */
[----:B0-----:R-:W2:Y:S04]  /*17550*/  LDL.64 R10, [R1+0x18] ;  /* 0x00001800010a7983 */ /* 0x001ea80000100a00 */
[----:B--2---:R4:W-:Y:S01]  /*17560*/  STL.64 [R1+0x18a0], R10 ;  /* 0x0018a00a01007387 */ /* 0x0049e20000100a00 */
[----:B------:R-:W2:Y:S02]  /*17570*/  LDL.64 R18, [R1+0x38] ;  /* 0x0000380001127983 */ /* 0x000ea40000100a00 */
[----:B------:R-:W3:Y:S01]  /*17580*/  LDL.LU R4, [R1+0x410] ;  /* 0x0004100001047983 */ /* 0x000ee20000300800 */
[C---:B----4-:R-:W-:Y:S11]  /*17590*/  HMMA.16816.F32.BF16 R8, R12.reuse, R26, R20 ;  /* 0x0000001a0c08723c */ /* 0x050ff60000041814 */
[----:B------:R-:W-:Y:S11]  /*175a0*/  @!UPT UIADD3 URZ, URZ, URZ, URZ ;  /* 0x0000003f3f3ff290 */ /* 0x000ff6000fffe03f */
[----:B------:R-:W-:Y:S01]  /*175b0*/  @!UPT UIADD3 URZ, URZ, URZ, URZ ;  /* 0x0000003f3f3ff290 */ /* 0x000fe2000fffe03f */
[----:B------:R-:W-:Y:S01]  /*175c0*/  STL.64 [R1+0x560], R8 ;  /* 0x0005600801007387 */ /* 0x000fe20000100a00 */
[----:B------:R-:W-:Y:S02]  /*175d0*/  STL.64 [R1+0x568], R10 ;  /* 0x0005680a01007387 */ /* 0x000fe40000100a00 */
[----:B------:R-:W3:Y:S02]  /*175e0*/  LDL.LU R5, [R1+0x414] ;  /* 0x0004140001057983 */ /* 0x000ee40000300800 */
[----:B------:R-:W4:Y:S01]  /*175f0*/  LDL.LU R6, [R1+0x418] ;  /* 0x0004180001067983 */ /* 0x000f220000300800 */
[----:B------:R-:W4:Y:S04]  /*17600*/  LDL.LU R7, [R1+0x41c] ;  /* 0x00041c0001077983 */ /* 0x000f280000300800 */
[----:B----4-:R-:W-:Y:S01]  /*17610*/  STL.64 [R1+0x18e0], R6 ;  /* 0x0018e00601007387 */ /* 0x010fe20000100a00 */
[----:B---3--:R0:W-:Y:S03]  /*17620*/  STL.64 [R1+0x18d8], R4 ;  /* 0x0018d80401007387 */ /* 0x0081e60000100a00 */
[----:B0-----:R-:W2:Y:S01]  /*17630*/  LDL.LU R4, [R1+0x420] ;  /* 0x0004200001047983 */ /* 0x001ea20000300800 */
[----:B------:R-:W2:Y:S02]  /*17640*/  LDL.LU R5, [R1+0x424] ;  /* 0x0004240001057983 */ /* 0x000ea40000300800 */
[----:B------:R-:W2:Y:S02]  /*17650*/  LDL.LU R6, [R1+0x428] ;  /* 0x0004280001067983 */ /* 0x000ea40000300800 */
[----:B------:R-:W2:Y:S01]  /*17660*/  LDL.LU R7, [R1+0x42c] ;  /* 0x00042c0001077983 */ /* 0x000ea20000300800 */
[----:B------:R-:W3:Y:S01]  /*17670*/  LDL.LU R20, [R1+0x370] ;  /* 0x0003700001147983 */ /* 0x000ee20000300800 */
[----:B------:R-:W3:Y:S02]  /*17680*/  LDL.LU R21, [R1+0x374] ;  /* 0x0003740001157983 */ /* 0x000ee40000300800 */
[----:B------:R-:W3:Y:S02]  /*17690*/  LDL.LU R22, [R1+0x378] ;  /* 0x0003780001167983 */ /* 0x000ee40000300800 */
[----:B------:R-:W3:Y:S01]  /*176a0*/  LDL.LU R23, [R1+0x37c] ;  /* 0x00037c0001177983 */ /* 0x000ee20000300800 */
[----:B------:R0:W-:Y:S01]  /*176b0*/  STL.64 [R1+0x1860], R26 ;  /* 0x0018601a01007387 */ /* 0x0001e20000100a00 */
[----:B------:R-:W4:Y:S02]  /*176c0*/  LDL.LU R24, [R1+0x3d0] ;  /* 0x0003d00001187983 */ /* 0x000f240000300800 */
[----:B------:R-:W4:Y:S01]  /*176d0*/  LDL.LU R25, [R1+0x3d4] ;  /* 0x0003d40001197983 */ /* 0x000f220000300800 */
[----:B0-----:R-:W2:Y:S01]  /*176e0*/  LDL.LU R26, [R1+0x3d8] ;  /* 0x0003d800011a7983 */ /* 0x001ea20000300800 */
[----:B------:R-:W2:Y:S03]  /*176f0*/  LDL.LU R27, [R1+0x3dc] ;  /* 0x0003dc00011b7983 */ /* 0x000ea60000300800 */
[----:B--2---:R-:W-:Y:S01]  /*17700*/  STL.64 [R1+0x1880], R26 ;  /* 0x0018801a01007387 */ /* 0x004fe20000100a00 */
[----:B----4-:R0:W-:Y:S03]  /*17710*/  STL.64 [R1+0x1878], R24 ;  /* 0x0018781801007387 */ /* 0x0101e60000100a00 */
[----:B0-----:R-:W2:Y:S01]  /*17720*/  LDL.LU R24, [R1+0x3e0] ;  /* 0x0003e00001187983 */ /* 0x001ea20000300800 */
[----:B------:R-:W2:Y:S02]  /*17730*/  LDL.LU R25, [R1+0x3e4] ;  /* 0x0003e40001197983 */ /* 0x000ea40000300800 */
[----:B------:R-:W4:Y:S02]  /*17740*/  LDL.LU R26, [R1+0x3e8] ;  /* 0x0003e800011a7983 */ /* 0x000f240000300800 */
[----:B------:R-:W4:Y:S01]  /*17750*/  LDL.LU R27, [R1+0x3ec] ;  /* 0x0003ec00011b7983 */ /* 0x000f220000300800 */
[----:B------:R-:W-:Y:S01]  /*17760*/  HMMA.16816.F32.BF16 R4, R12, R18, R4 ;  /* 0x000000120c04723c */ /* 0x000fe20000041804 */
[----:B----4-:R-:W-:Y:S01]  /*17770*/  STL.64 [R1+0x1898], R26 ;  /* 0x0018981a01007387 */ /* 0x010fe20000100a00 */
[----:B--2---:R0:W-:Y:S03]  /*17780*/  STL.64 [R1+0x1890], R24 ;  /* 0x0018901801007387 */ /* 0x0041e60000100a00 */
[----:B0-----:R-:W2:Y:S01]  /*17790*/  LDL.LU R24, [R1+0x3f0] ;  /* 0x0003f00001187983 */ /* 0x001ea20000300800 */
[----:B------:R-:W2:Y:S02]  /*177a0*/  LDL.LU R25, [R1+0x3f4] ;  /* 0x0003f40001197983 */ /* 0x000ea40000300800 */
[----:B------:R-:W4:Y:S02]  /*177b0*/  LDL.LU R26, [R1+0x3f8] ;  /* 0x0003f800011a7983 */ /* 0x000f240000300800 */
[----:B------:R-:W4:Y:S02]  /*177c0*/  LDL.LU R27, [R1+0x3fc] ;  /* 0x0003fc00011b7983 */ /* 0x000f240000300800 */
[----:B------:R-:W-:-:S02]  /*177d0*/  IMAD.MOV.U32 R11, RZ, RZ, R3 ;  /* 0x000000ffff0b7224 */ /* 0x000fc400078e0003 */
[----:B------:R-:W-:Y:S02]  /*177e0*/  IMAD.MOV.U32 R3, RZ, RZ, R18 ;  /* 0x000000ffff037224 */ /* 0x000fe400078e0012 */
[----:B------:R-:W-:Y:S01]  /*177f0*/  IMAD.MOV.U32 R29, RZ, RZ, R19 ;  /* 0x000000ffff1d7224 */ /* 0x000fe200078e0013 */
[----:B----4-:R-:W-:Y:S01]  /*17800*/  STL.64 [R1+0x18b0], R26 ;  /* 0x0018b01a01007387 */ /* 0x010fe20000100a00 */
[----:B--2---:R0:W-:Y:S03]  /*17810*/  STL.64 [R1+0x18a8], R24 ;  /* 0x0018a81801007387 */ /* 0x0041e60000100a00 */
[----:B0-----:R-:W2:Y:S01]  /*17820*/  LDL.LU R24, [R1+0x400] ;  /* 0x0004000001187983 */ /* 0x001ea20000300800 */
[----:B------:R-:W2:Y:S02]  /*17830*/  LDL.LU R25, [R1+0x404] ;  /* 0x0004040001197983 */ /* 0x000ea40000300800 */
[----:B------:R-:W2:Y:S02]  /*17840*/  LDL.LU R26, [R1+0x408] ;  /* 0x00040800011a7983 */ /* 0x000ea40000300800 */
[----:B------:R-:W2:Y:S01]  /*17850*/  LDL.LU R27, [R1+0x40c] ;  /* 0x00040c00011b7983 */ /* 0x000ea20000300800 */
[----:B------:R-:W-:Y:S01]  /*17860*/  STL.64 [R1+0x550], R4 ;  /* 0x0005500401007387 */ /* 0x000fe20000100a00 */
[----:B------:R0:W-:Y:S03]  /*17870*/  STL.64 [R1+0x558], R6 ;  /* 0x0005580601007387 */ /* 0x0001e60000100a00 */
[----:B0-----:R-:W4:Y:S01]  /*17880*/  LDL.LU.64 R6, [R1+0x18e0] ;  /* 0x0018e00001067983 */ /* 0x001f220000300a00 */
[----:B------:R-:W4:Y:S02]  /*17890*/  LDL.LU.64 R4, [R1+0x18d8] ;  /* 0x0018d80001047983 */ /* 0x000f240000300a00 */
[----:B------:R-:W4:Y:S02]  /*178a0*/  LDL.LU.64 R18, [R1+0x18d0] ;  /* 0x0018d00001127983 */ /* 0x000f240000300a00 */
[C---:B----4-:R-:W-:Y:S11]  /*178b0*/  HMMA.16816.F32.BF16 R4, R12.reuse, R18, R4 ;  /* 0x000000120c04723c */ /* 0x050ff60000041804 */
[----:B------:R-:W-:Y:S11]  /*178c0*/  @!UPT UIADD3 URZ, URZ, URZ, URZ ;  /* 0x0000003f3f3ff290 */ /* 0x000ff6000fffe03f */
[----:B------:R-:W-:Y:S01]  /*178d0*/  @!UPT UIADD3 URZ, URZ, URZ, URZ ;  /* 0x0000003f3f3ff290 */ /* 0x000fe2000fffe03f */
[----:B------:R-:W-:Y:S01]  /*178e0*/  STL.64 [R1+0x540], R4 ;  /* 0x0005400401007387 */ /* 0x000fe20000100a00 */
[----:B------:R0:W-:Y:S03]  /*178f0*/  STL.64 [R1+0x548], R6 ;  /* 0x0005480601007387 */ /* 0x0001e60000100a00 */
[----:B0-----:R-:W3:Y:S01]  /*17900*/  LDL.LU.64 R6, [R1+0x18c8] ;  /* 0x0018c80001067983 */ /* 0x001ee20000300a00 */
[----:B------:R-:W-:Y:S02]  /*17910*/  IMAD.MOV.U32 R5, RZ, RZ, R18 ;  /* 0x000000ffff057224 */ /* 0x000fe400078e0012 */
[----:B------:R-:W-:Y:S02]  /*17920*/  IMAD.MOV.U32 R4, RZ, RZ, R19 ;  /* 0x000000ffff047224 */ /* 0x000fe400078e0013 */
[----:B------:R-:W-:Y:S01]  /*17930*/  IMAD.MOV.U32 R10, RZ, RZ, R16 ;  /* 0x000000ffff0a7224 */ /* 0x000fe200078e0010 */
[----:B------:R-:W2:Y:S01]  /*17940*/  LDL.LU.64 R18, [R1+0x18c0] ;  /* 0x0018c00001127983 */ /* 0x000ea20000300a00 */
[----:B------:R-:W2:Y:S01]  /*17950*/  LDL.LU.64 R16, [R1+0x18b8] ;  /* 0x0018b80001107983 */ /* 0x000ea20000300a00 */
[----:B---3--:R-:W-:Y:S02]  /*17960*/  HMMA.16816.F32.BF16 R12, R12, R6, R20 ;  /* 0x000000060c0c723c */ /* 0x008fe40000041814 */
[----:B------:R-:W3:Y:S11]  /*17970*/  LDL.LU R20, [R1+0x3a0] ;  /* 0x0003a00001147983 */ /* 0x000ef60000300800 */
[----:B------:R-:W-:Y:S10]  /*17980*/  @!UPT UIADD3 URZ, URZ, URZ, URZ ;  /* 0x0000003f3f3ff290 */ /* 0x000ff4000fffe03f */
[----:B------:R-:W-:Y:S01]  /*17990*/  STL.64 [R1+0x390], R12 ;  /* 0x0003900c01007387 */ /* 0x000fe20000100a00 */
[----:B------:R-:W-:Y:S02]  /*179a0*/  STL.64 [R1+0x398], R14 ;  /* 0x0003980e01007387 */ /* 0x000fe40000100a00 */
[----:B------:R-:W3:Y:S02]  /*179b0*/  LDL.LU R21, [R1+0x3a4] ;  /* 0x0003a40001157983 */ /* 0x000ee40000300800 */
[----:B------:R-:W4:Y:S01]  /*179c0*/  LDL.LU R22, [R1+0x3a8] ;  /* 0x0003a80001167983 */ /* 0x000f220000300800 */
[----:B------:R-:W4:Y:S01]  /*179d0*/  LDL.LU R23, [R1+0x3ac] ;  /* 0x0003ac0001177983 */ /* 0x000f220000300800 */
[----:B--2---:R-:W-:Y:S03]  /*179e0*/  HMMA.16816.F32.BF16 R8, R16, R10, R24 ;  /* 0x0000000a1008723c */ /* 0x004fe60000041818 */
[----:B----4-:R-:W-:Y:S01]  /*179f0*/  STL.64 [R1+0x1850], R22 ;  /* 0x0018501601007387 */ /* 0x010fe20000100a00 */
[----:B---3--:R0:W-:Y:S03]  /*17a00*/  STL.64 [R1+0x1848], R20 ;  /* 0x0018481401007387 */ /* 0x0081e60000100a00 */
[----:B0-----:R-:W2:Y:S01]  /*17a10*/  LDL.LU R20, [R1+0x3b0] ;  /* 0x0003b00001147983 */ /* 0x001ea20000300800 */
[----:B------:R-:W2:Y:S02]  /*17a20*/  LDL.LU R21, [R1+0x3b4] ;  /* 0x0003b40001157983 */ /* 0x000ea40000300800 */
[----:B------:R-:W2:Y:S02]  /*17a30*/  LDL.LU R22, [R1+0x3b8] ;  /* 0x0003b80001167983 */ /* 0x000ea40000300800 */
[----:B------:R-:W2:Y:S01]  /*17a40*/  LDL.LU R23, [R1+0x3bc] ;  /* 0x0003bc0001177983 */ /* 0x000ea20000300800 */
[----:B------:R-:W3:Y:S01]  /*17a50*/  LDL.LU.64 R26, [R1+0x18b0] ;  /* 0x0018b000011a7983 */ /* 0x000ee20000300a00 */
[----:B------:R-:W3:Y:S09]  /*17a60*/  LDL.LU.64 R24, [R1+0x18a8] ;  /* 0x0018a80001187983 */ /* 0x000ef20000300a00 */
[----:B------:R-:W-:Y:S02]  /*17a70*/  STL.64 [R1+0x520], R8 ;  /* 0x0005200801007387 */ /* 0x000fe40000100a00 */
[----:B------:R0:W-:Y:S02]  /*17a80*/  STL.64 [R1+0x528], R10 ;  /* 0x0005280a01007387 */ /* 0x0001e40000100a00 */
[----:B0-----:R-:W3:Y:S01]  /*17a90*/  LDL.LU.64 R10, [R1+0x18a0] ;  /* 0x0018a000010a7983 */ /* 0x001ee20000300a00 */
[----:B------:R-:W-:-:S02]  /*17aa0*/  IMAD.MOV.U32 R14, RZ, RZ, R5 ;  /* 0x000000ffff0e7224 */ /* 0x000fc400078e0005 */
        /* <DEDUP_REMOVED lines=16> */
[----:B0-----:R-:W3:Y:S01]  /*17bb0*/  LDL.LU.64 R10, [R1+0x1870] ;  /* 0x00187000010a7983 */ /* 0x001ee20000300a00 */
[----:B------:R-:W4:Y:S01]  /*17bc0*/  LDL.LU.64 R8, [R1+0x1868] ;  /* 0x0018680001087983 */ /* 0x000f220000300a00 */
[C---:B---3--:R-:W-:Y:S11]  /*17bd0*/  HMMA.16816.F32.BF16 R24, R16.reuse, R10, R24 ;  /* 0x0000000a1018723c */ /* 0x048ff60000041818 */
[----:B------:R-:W-:Y:S11]  /*17be0*/  @!UPT UIADD3 URZ, URZ, URZ, URZ ;  /* 0x0000003f3f3ff290 */ /* 0x000ff6000fffe03f */
[----:B------:R-:W-:Y:S01]  /*17bf0*/  @!UPT UIADD3 URZ, URZ, URZ, URZ ;  /* 0x0000003f3f3ff290 */ /* 0x000fe2000fffe03f */
[----:B------:R-:W-:Y:S01]  /*17c00*/  STL.64 [R1+0x4f0], R24 ;  /* 0x0004f01801007387 */ /* 0x000fe20000100a00 */
[----:B------:R0:W-:Y:S03]  /*17c10*/  STL.64 [R1+0x4f8], R26 ;  /* 0x0004f81a01007387 */ /* 0x0001e60000100a00 */
[----:B0-----:R-:W3:Y:S01]  /*17c20*/  LDL.LU.64 R26, [R1+0x1860] ;  /* 0x00186000011a7983 */ /* 0x001ee20000300a00 */
[----:B------:R-:W-:Y:S02]  /*17c30*/  STL.64 [R1+0x1800], R10 ;  /* 0x0018000a01007387 */ /* 0x000fe40000100a00 */
[----:B----4-:R0:W-:Y:S02]  /*17c40*/  STL.64 [R1+0x17f8], R8 ;  /* 0x0017f80801007387 */ /* 0x0101e40000100a00 */
[----:B0-----:R-:W3:Y:S01]  /*17c50*/  LDL.LU R8, [R1+0x3c0] ;  /* 0x0003c00001087983 */ /* 0x001ee20000300800 */
[----:B------:R-:W3:Y:S02]  /*17c60*/  LDL.LU R9, [R1+0x3c4] ;  /* 0x0003c40001097983 */ /* 0x000ee40000300800 */
[----:B------:R-:W3:Y:S02]  /*17c70*/  LDL.LU R10, [R1+0x3c8] ;  /* 0x0003c800010a7983 */ /* 0x000ee40000300800 */
[----:B------:R-:W3:Y:S02]  /*17c80*/  LDL.LU R11, [R1+0x3cc] ;  /* 0x0003cc00010b7983 */ /* 0x000ee40000300800 */
[----:B---3--:R-:W-:Y:S11]  /*17c90*/  HMMA.16816.F32.BF16 R8, R16, R26, R8 ;  /* 0x0000001a1008723c */ /* 0x008ff60000041808 */
[----:B------:R-:W-:Y:S11]  /*17ca0*/  @!UPT UIADD3 URZ, URZ, URZ, URZ ;  /* 0x0000003f3f3ff290 */ /* 0x000ff6000fffe03f */
[----:B------:R-:W-:Y:S01]  /*17cb0*/  @!UPT UIADD3 URZ, URZ, URZ, URZ ;  /* 0x0000003f3f3ff290 */ /* 0x000fe2000fffe03f */
[----:B------:R0:W-:Y:S01]  /*17cc0*/  STL.64 [R1+0x4e0], R8 ;  /* 0x0004e00801007387 */ /* 0x0001e20000100a00 */
[----:B------:R-:W-:Y:S02]  /*17cd0*/  STL.64 [R1+0x4e8], R10 ;  /* 0x0004e80a01007387 */ /* 0x000fe40000100a00 */
[----:B------:R-:W3:Y:S02]  /*17ce0*/  LDL.LU R24, [R1+0x1e0] ;  /* 0x0001e00001187983 */ /* 0x000ee40000300800 */
[----:B------:R-:W3:Y:S02]  /*17cf0*/  LDL.LU R25, [R1+0x1e4] ;  /* 0x0001e40001197983 */ /* 0x000ee40000300800 */
[----:B0-----:R-:W-:Y:S02]  /*17d00*/  IMAD.MOV.U32 R9, RZ, RZ, R26 ;  /* 0x000000ffff097224 */ /* 0x001fe400078e001a */
[----:B------:R-:W-:Y:S01]  /*17d10*/  IMAD.MOV.U32 R8, RZ, RZ, R27 ;  /* 0x000000ffff087224 */ /* 0x000fe200078e001b */
[----:B------:R-:W4:Y:S01]  /*17d20*/  LDL.LU R26, [R1+0x1e8] ;  /* 0x0001e800011a7983 */ /* 0x000f220000300800 */
[----:B------:R-:W4:Y:S03]  /*17d30*/  LDL.LU R27, [R1+0x1ec] ;  /* 0x0001ec00011b7983 */ /* 0x000f260000300800 */
[----:B----4-:R-:W-:Y:S01]  /*17d40*/  STL.64 [R1+0x17b8], R26 ;  /* 0x0017b81a01007387 */ /* 0x010fe20000100a00 */
[----:B---3--:R0:W-:Y:S03]  /*17d50*/  STL.64 [R1+0x17b0], R24 ;  /* 0x0017b01801007387 */ /* 0x0081e60000100a00 */
[----:B0-----:R-:W3:Y:S01]  /*17d60*/  LDL.LU R24, [R1+0x290] ;  /* 0x0002900001187983 */ /* 0x001ee20000300800 */
[----:B------:R-:W3:Y:S02]  /*17d70*/  LDL.LU R25, [R1+0x294] ;  /* 0x0002940001197983 */ /* 0x000ee40000300800 */
[----:B------:R-:W4:Y:S02]  /*17d80*/  LDL.LU R26, [R1+0x298] ;  /* 0x00029800011a7983 */ /* 0x000f240000300800 */
[----:B------:R-:W4:Y:S02]  /*17d90*/  LDL.LU R27, [R1+0x29c] ;  /* 0x00029c00011b7983 */ /* 0x000f240000300800 */
[----:B----4-:R0:W-:Y:S02]  /*17da0*/  STL.64 [R1+0x17c8], R26 ;  /* 0x0017c81a01007387 */ /* 0x0101e40000100a00 */
[----:B0-----:R-:W-:-:S02]  /*17db0*/  IMAD.MOV.U32 R26, RZ, RZ, R3 ;  /* 0x000000ffff1a7224 */ /* 0x001fc400078e0003 */
[----:B------:R-:W-:-:S07]  /*17dc0*/  IMAD.MOV.U32 R27, RZ, RZ, R29 ;  /* 0x000000ffff1b7224 */ /* 0x000fce00078e001d */
[----:B--2---:R-:W-:Y:S01]  /*17dd0*/  HMMA.16816.F32.BF16 R20, R16, R26, R20 ;  /* 0x0000001a1014723c */ /* 0x004fe20000041814 */
[----:B---3--:R-:W-:Y:S01]  /*17de0*/  STL.64 [R1+0x17c0], R24 ;  /* 0x0017c01801007387 */ /* 0x008fe20000100a00 */
[----:B------:R-:W2:Y:S02]  /*17df0*/  LDL.LU R3, [R1+0x185c] ;  /* 0x00185c0001037983 */ /* 0x000ea40000300800 */
[----:B------:R-:W3:Y:S11]  /*17e00*/  LDL.LU R29, [R1+0x1858] ;  /* 0x00185800011d7983 */ /* 0x000ef60000300800 */
[----:B------:R-:W-:Y:S08]  /*17e10*/  @!UPT UIADD3 URZ, URZ, URZ, URZ ;  /* 0x0000003f3f3ff290 */ /* 0x000ff0000fffe03f */
[----:B------:R-:W-:Y:S01]  /*17e20*/  STL.64 [R1+0x4d0], R20 ;  /* 0x0004d01401007387 */ /* 0x000fe20000100a00 */
[----:B------:R0:W-:Y:S03]  /*17e30*/  STL.64 [R1+0x4d8], R22 ;  /* 0x0004d81601007387 */ /* 0x0001e60000100a00 */
[----:B0-----:R-:W4:Y:S01]  /*17e40*/  LDL.LU.64 R22, [R1+0x1850] ;  /* 0x0018500001167983 */ /* 0x001f220000300a00 */
[----:B------:R-:W4:Y:S02]  /*17e50*/  LDL.LU.64 R20, [R1+0x1848] ;  /* 0x0018480001147983 */ /* 0x000f240000300a00 */
[----:B------:R0:W-:Y:S02]  /*17e60*/  STL.64 [R1+0x17d8], R26 ;  /* 0x0017d81a01007387 */ /* 0x0001e40000100a00 */
[----:B0-----:R-:W-:Y:S02]  /*17e70*/  IMAD.MOV.U32 R26, RZ, RZ, R9 ;  /* 0x000000ffff1a7224 */ /* 0x001fe400078e0009 */
[----:B------:R-:W-:-:S05]  /*17e80*/  IMAD.MOV.U32 R27, RZ, RZ, R8 ;  /* 0x000000ffff1b7224 */ /* 0x000fca00078e0008 */
[----:B------:R0:W-:Y:S01]  /*17e90*/  STL.64 [R1+0x17f0], R26 ;  /* 0x0017f01a01007387 */ /* 0x0001e20000100a00 */
[----:B------:R-:W2:Y:S01]  /*17ea0*/  LDL.LU.64 R10, [R1+0x8] ;  /* 0x00000800010a7983 */ /* 0x000ea20000300a00 */
[----:B----4-:R-:W-:Y:S02]  /*17eb0*/  HMMA.16816.F32.BF16 R20, R16, R14, R20 ;  /* 0x0000000e1014723c */ /* 0x010fe40000041814 */
[----:B--2---:R1:W-:Y:S11]  /*17ec0*/  STL.64 [R1+0x1818], R10 ;  /* 0x0018180a01007387 */ /* 0x0043f60000100a00 */
[----:B------:R-:W-:Y:S10]  /*17ed0*/  @!UPT UIADD3 URZ, URZ, URZ, URZ ;  /* 0x0000003f3f3ff290 */ /* 0x000ff4000fffe03f */
[----:B------:R2:W-:Y:S02]  /*17ee0*/  STL.64 [R1+0x4c0], R20 ;  /* 0x0004c01401007387 */ /* 0x0005e40000100a00 */
[----:B------:R4:W-:Y:S02]  /*17ef0*/  STL.64 [R1+0x4c8], R22 ;  /* 0x0004c81601007387 */ /* 0x0009e40000100a00 */
[----:B------:R-:W3:Y:S01]  /*17f00*/  LDL.LU R24, [R1+0x2c0] ;  /* 0x0002c00001187983 */ /* 0x000ee20000300800 */
[----:B------:R-:W3:Y:S01]  /*17f10*/  LDL.LU R25, [R1+0x2c4] ;  /* 0x0002c40001197983 */ /* 0x000ee20000300800 */
[----:B0-----:R-:W3:Y:S02]  /*17f20*/  LDL.LU R26, [R1+0x2c8] ;  /* 0x0002c800011a7983 */ /* 0x001ee40000300800 */
[----:B------:R-:W3:Y:S02]  /*17f30*/  LDL.LU R27, [R1+0x2cc] ;  /* 0x0002cc00011b7983 */ /* 0x000ee40000300800 */
[----:B-1----:R-:W-:-:S02]  /*17f40*/  IMAD.MOV.U32 R10, RZ, RZ, R5 ;  /* 0x000000ffff0a7224 */ /* 0x002fc400078e0005 */
[----:B------:R-:W-:Y:S01]  /*17f50*/  IMAD.MOV.U32 R11, RZ, RZ, R4 ;  /* 0x000000ffff0b7224 */ /* 0x000fe200078e0004 */
[----:B--2---:R-:W2:Y:S01]  /*17f60*/  LDL.LU R20, [R1+0x300] ;  /* 0x0003000001147983 */ /* 0x004ea20000300800 */
[----:B------:R-:W2:Y:S02]  /*17f70*/  LDL.LU R21, [R1+0x304] ;  /* 0x0003040001157983 */ /* 0x000ea40000300800 */
[----:B----4-:R-:W2:Y:S02]  /*17f80*/  LDL.LU R22, [R1+0x308] ;  /* 0x0003080001167983 */ /* 0x010ea40000300800 */
[----:B------:R-:W2:Y:S01]  /*17f90*/  LDL.LU R23, [R1+0x30c] ;  /* 0x00030c0001177983 */ /* 0x000ea20000300800 */
[----:B------:R-:W-:Y:S04]  /*17fa0*/  STL.64 [R1+0x1830], R10 ;  /* 0x0018300a01007387 */ /* 0x000fe80000100a00 */
[----:B---3--:R-:W-:Y:S01]  /*17fb0*/  STL.64 [R1+0x1810], R26 ;  /* 0x0018101a01007387 */ /* 0x008fe20000100a00 */
[----:B------:R0:W-:Y:S03]  /*17fc0*/  STL.64 [R1+0x1808], R24 ;  /* 0x0018081801007387 */ /* 0x0001e60000100a00 */
[----:B0-----:R-:W3:Y:S01]  /*17fd0*/  LDL.LU R24, [R1+0x2d0] ;  /* 0x0002d00001187983 */ /* 0x001ee20000300800 */
[----:B------:R-:W3:Y:S02]  /*17fe0*/  LDL.LU R25, [R1+0x2d4] ;  /* 0x0002d40001197983 */ /* 0x000ee40000300800 */
[----:B------:R-:W4:Y:S02]  /*17ff0*/  LDL.LU R26, [R1+0x2d8] ;  /* 0x0002d800011a7983 */ /* 0x000f240000300800 */
[----:B------:R-:W4:Y:S01]  /*18000*/  LDL.LU R27, [R1+0x2dc] ;  /* 0x0002dc00011b7983 */ /* 0x000f220000300800 */
[----:B------:R-:W3:Y:S01]  /*18010*/  LDL.LU R8, [R1+0x2f0] ;  /* 0x0002f00001087983 */ /* 0x000ee20000300800 */
[----:B------:R-:W3:Y:S02]  /*18020*/  LDL.LU R9, [R1+0x2f4] ;  /* 0x0002f40001097983 */ /* 0x000ee40000300800 */
[----:B------:R-:W3:Y:S02]  /*18030*/  LDL.LU R10, [R1+0x2f8] ;  /* 0x0002f800010a7983 */ /* 0x000ee40000300800 */
[----:B------:R-:W3:Y:S01]  /*18040*/  LDL.LU R11, [R1+0x2fc] ;  /* 0x0002fc00010b7983 */ /* 0x000ee20000300800 */
[----:B--2---:R-:W-:Y:S01]  /*18050*/  HMMA.16816.F32.BF16 R16, R16, R6, R20 ;  /* 0x000000061010723c */ /* 0x004fe20000041814 */
[----:B----4-:R-:W-:Y:S01]  /*18060*/  STL.64 [R1+0x1828], R26 ;  /* 0x0018281a01007387 */ /* 0x010fe20000100a00 */
[----:B---3--:R0:W-:Y:S03]  /*18070*/  STL.64 [R1+0x1820], R24 ;  /* 0x0018201801007387 */ /* 0x0081e60000100a00 */
[----:B0-----:R-:W2:Y:S01]  /*18080*/  LDL.LU R24, [R1+0x2e0] ;  /* 0x0002e00001187983 */ /* 0x001ea20000300800 */
[----:B------:R-:W2:Y:S02]  /*18090*/  LDL.LU R25, [R1+0x2e4] ;  /* 0x0002e40001197983 */ /* 0x000ea40000300800 */
[----:B------:R-:W2:Y:S02]  /*180a0*/  LDL.LU R26, [R1+0x2e8] ;  /* 0x0002e800011a7983 */ /* 0x000ea40000300800 */
[----:B------:R-:W2:Y:S01]  /*180b0*/  LDL.LU R27, [R1+0x2ec] ;  /* 0x0002ec00011b7983 */ /* 0x000ea20000300800 */
[----:B------:R0:W-:Y:S01]  /*180c0*/  STL.64 [R1+0x17d0], R14 ;  /* 0x0017d00e01007387 */ /* 0x0001e20000100a00 */
[----:B------:R-:W3:Y:S02]  /*180d0*/  LDL.LU R12, [R1+0x2a0] ;  /* 0x0002a000010c7983 */ /* 0x000ee40000300800 */
[----:B------:R-:W3:Y:S01]  /*180e0*/  LDL.LU R13, [R1+0x2a4] ;  /* 0x0002a400010d7983 */ /* 0x000ee20000300800 */
[----:B0-----:R-:W4:Y:S01]  /*180f0*/  LDL.LU R14, [R1+0x2a8] ;  /* 0x0002a800010e7983 */ /* 0x001f220000300800 */
[----:B------:R-:W4:Y:S03]  /*18100*/  LDL.LU R15, [R1+0x2ac] ;  /* 0x0002ac00010f7983 */ /* 0x000f260000300800 */
[----:B----4-:R-:W-:Y:S01]  /*18110*/  STL.64 [R1+0x17e8], R14 ;  /* 0x0017e80e01007387 */ /* 0x010fe20000100a00 */
[----:B---3--:R0:W-:Y:S03]  /*18120*/  STL.64 [R1+0x17e0], R12 ;  /* 0x0017e00c01007387 */ /* 0x0081e60000100a00 */
[----:B0-----:R-:W3:Y:S01]  /*18130*/  LDL.LU R12, [R1+0x2b0] ;  /* 0x0002b000010c7983 */ /* 0x001ee20000300800 */
[----:B------:R-:W3:Y:S02]  /*18140*/  LDL.LU R13, [R1+0x2b4] ;  /* 0x0002b400010d7983 */ /* 0x000ee40000300800 */
[----:B------:R-:W3:Y:S02]  /*18150*/  LDL.LU R14, [R1+0x2b8] ;  /* 0x0002b800010e7983 */ /* 0x000ee40000300800 */
[----:B------:R-:W3:Y:S01]  /*18160*/  LDL.LU R15, [R1+0x2bc] ;  /* 0x0002bc00010f7983 */ /* 0x000ee20000300800 */
[----:B------:R-:W4:Y:S01]  /*18170*/  LDL.LU.64 R22, [R1+0x1840] ;  /* 0x0018400001167983 */ /* 0x000f220000300a00 */
[----:B------:R-:W4:Y:S02]  /*18180*/  LDL.LU.64 R20, [R1+0x1838] ;  /* 0x0018380001147983 */ /* 0x000f240000300a00 */
[----:B------:R0:W-:Y:S02]  /*18190*/  STL.64 [R1+0x490], R16 ;  /* 0x0004901001007387 */ /* 0x0001e40000100a00 */
[----:B------:R1:W-:Y:S01]  /*181a0*/  STL.64 [R1+0x498], R18 ;  /* 0x0004981201007387 */ /* 0x0003e20000100a00 */
[----:B0-----:R-:W2:Y:S01]  /*181b0*/  LDL.LU R16, [R1+0x1a0] ;  /* 0x0001a00001107983 */ /* 0x001ea20000300800 */
[----:B------:R-:W2:Y:S02]  /*181c0*/  LDL.LU R17, [R1+0x1a4] ;  /* 0x0001a40001117983 */ /* 0x000ea40000300800 */
[----:B-1----:R-:W2:Y:S02]  /*181d0*/  LDL.LU R18, [R1+0x1a8] ;  /* 0x0001a80001127983 */ /* 0x002ea40000300800 */
[----:B------:R-:W2:Y:S02]  /*181e0*/  LDL.LU R19, [R1+0x1ac] ;  /* 0x0001ac0001137983 */ /* 0x000ea40000300800 */
[----:B--2---:R-:W-:Y:S01]  /*181f0*/  STL.64 [R1+0x1788], R18 ;  /* 0x0017881201007387 */ /* 0x004fe20000100a00 */
[----:B------:R0:W-:Y:S03]  /*18200*/  STL.64 [R1+0x1780], R16 ;  /* 0x0017801001007387 */ /* 0x0001e60000100a00 */
[----:B0-----:R-:W2:Y:S01]  /*18210*/  LDL.LU R16, [R1+0x1b0] ;  /* 0x0001b00001107983 */ /* 0x001ea20000300800 */
[----:B------:R-:W2:Y:S02]  /*18220*/  LDL.LU R17, [R1+0x1b4] ;  /* 0x0001b40001117983 */ /* 0x000ea40000300800 */
[----:B------:R-:W2:Y:S02]  /*18230*/  LDL.LU R18, [R1+0x1b8] ;  /* 0x0001b80001127983 */ /* 0x000ea40000300800 */
[----:B------:R-:W2:Y:S02]  /*18240*/  LDL.LU R19, [R1+0x1bc] ;  /* 0x0001bc0001137983 */ /* 0x000ea40000300800 */
[----:B--2---:R0:W-:Y:S01]  /*18250*/  STL.64 [R1+0x1798], R18 ;  /* 0x0017981201007387 */ /* 0x0041e20000100a00 */
[----:B------:R-:W-:Y:S03]  /*18260*/  STL.64 [R1+0x1790], R16 ;  /* 0x0017901001007387 */ /* 0x000fe60000100a00 */
[----:B0-----:R-:W4:Y:S02]  /*18270*/  LDL.LU.64 R18, [R1+0x28] ;  /* 0x0000280001127983 */ /* 0x001f240000300a00 */
[C---:B----4-:R-:W-:Y:S11]  /*18280*/  HMMA.16816.F32.BF16 R8, R20.reuse, R18, R8 ;  /* 0x000000121408723c */ /* 0x050ff60000041808 */
[----:B------:R-:W-:Y:S11]  /*18290*/  @!UPT UIADD3 URZ, URZ, URZ, URZ ;  /* 0x0000003f3f3ff290 */ /* 0x000ff6000fffe03f */
[----:B------:R-:W-:Y:S01]  /*182a0*/  @!UPT UIADD3 URZ, URZ, URZ, URZ ;  /* 0x0000003f3f3ff290 */ /* 0x000fe2000fffe03f */
[----:B------:R-:W-:Y:S01]  /*182b0*/  STL.64 [R1+0x280], R8 ;  /* 0x0002800801007387 */ /* 0x000fe20000100a00 */
        /* <DEDUP_REMOVED lines=18> */
[----:B------:R-:W4:Y:S01]  /*183e0*/  LDL.LU.64 R8, [R1+0x17f8] ;  /* 0x0017f80001087983 */ /* 0x000f220000300a00 */
[C---:B--2---:R-:W-:Y:S11]  /*183f0*/  HMMA.16816.F32.BF16 R24, R20.reuse, R10, R24 ;  /* 0x0000000a1418723c */ /* 0x044ff60000041818 */
[----:B------:R-:W-:Y:S11]  /*18400*/  @!UPT UIADD3 URZ, URZ, URZ, URZ ;  /* 0x0000003f3f3ff290 */ /* 0x000ff6000fffe03f */
[----:B------:R-:W-:Y:S01]  /*18410*/  @!UPT UIADD3 URZ, URZ, URZ, URZ ;  /* 0x0000003f3f3ff290 */ /* 0x000fe2000fffe03f */
[----:B------:R-:W-:Y:S01]  /*18420*/  STL.64 [R1+0xc0], R24 ;  /* 0x0000c01801007387 */ /* 0x000fe20000100a00 */
[----:B------:R0:W-:Y:S03]  /*18430*/  STL.64 [R1+0xc8], R26 ;  /* 0x0000c81a01007387 */ /* 0x0001e60000100a00 */
[----:B0-----:R-:W3:Y:S02]  /*18440*/  LDL.LU.64 R26, [R1+0x17f0] ;  /* 0x0017f000011a7983 */ /* 0x001ee40000300a00 */
[C---:B---3--:R-:W-:Y:S02]  /*18450*/  HMMA.16816.F32.BF16 R24, R20.reuse, R26, R12 ;  /* 0x0000001a1418723c */ /* 0x048fe4000004180c */
[----:B------:R-:W2:Y:S01]  /*18460*/  LDL.LU.64 R14, [R1+0x17e8] ;  /* 0x0017e800010e7983 */ /* 0x000ea20000300a00 */
[----:B------:R-:W2:Y:S11]  /*18470*/  LDL.LU.64 R12, [R1+0x17e0] ;  /* 0x0017e000010c7983 */ /* 0x000eb60000300a00 */
[----:B------:R-:W-:Y:S09]  /*18480*/  @!UPT UIADD3 URZ, URZ, URZ, URZ ;  /* 0x0000003f3f3ff290 */ /* 0x000ff2000fffe03f */
[----:B------:R-:W-:Y:S01]  /*18490*/  STL.64 [R1+0x4b0], R24 ;  /* 0x0004b01801007387 */ /* 0x000fe20000100a00 */
[----:B------:R0:W-:Y:S03]  /*184a0*/  STL.64 [R1+0x4b8], R26 ;  /* 0x0004b81a01007387 */ /* 0x0001e60000100a00 */
[----:B0-----:R-:W2:Y:S02]  /*184b0*/  LDL.LU.64 R26, [R1+0x17d8] ;  /* 0x0017d800011a7983 */ /* 0x001ea40000300a00 */
[C---:B--2---:R-:W-:Y:S02]  /*184c0*/  HMMA.16816.F32.BF16 R24, R20.reuse, R26, R12 ;  /* 0x0000001a1418723c */ /* 0x044fe4000004180c */
[----:B------:R-:W2:Y:S11]  /*184d0*/  LDL.LU.64 R14, [R1+0x17d0] ;  /* 0x0017d000010e7983 */ /* 0x000eb60000300a00 */
[----:B------:R-:W-:Y:S10]  /*184e0*/  @!UPT UIADD3 URZ, URZ, URZ, URZ ;  /* 0x0000003f3f3ff290 */ /* 0x000ff4000fffe03f */
        /* <DEDUP_REMOVED lines=16> */
[----:B--2---:R-:W-:Y:S02]  /*185f0*/  HMMA.16816.F32.BF16 R20, R20, R6, R24 ;  /* 0x000000061414723c */ /* 0x004fe40000041818 */
[----:B------:R-:W3:Y:S01]  /*18600*/  LDL.LU.64 R26, [R1+0x17a8] ;  /* 0x0017a800011a7983 */ /* 0x000ee20000300a00 */
[----:B------:R-:W3:Y:S02]  /*18610*/  LDL.LU.64 R24, [R1+0x17a0] ;  /* 0x0017a00001187983 */ /* 0x000ee40000300a00 */
[----:B------:R0:W-:Y:S02]  /*18620*/  STL.64 [R1+0x1748], R6 ;  /* 0x0017480601007387 */ /* 0x0001e40000100a00 */
[----:B0-----:R-:W2:Y:S11]  /*18630*/  LDL.LU.64 R6, [R1+0x18] ;  /* 0x0000180001067983 */ /* 0x001eb60000300a00 */
[----:B------:R-:W-:Y:S05]  /*18640*/  @!UPT UIADD3 URZ, URZ, URZ, URZ ;  /* 0x0000003f3f3ff290 */ /* 0x000fea000fffe03f */
[----:B------:R-:W-:Y:S01]  /*18650*/  STL.64 [R1+0x610], R20 ;  /* 0x0006101401007387 */ /* 0x000fe20000100a00 */
[----:B------:R0:W-:Y:S03]  /*18660*/  STL.64 [R1+0x618], R22 ;  /* 0x0006181601007387 */ /* 0x0001e60000100a00 */
[----:B0-----:R-:W2:Y:S01]  /*18670*/  LDL R23, [R1+0x758] ;  /* 0x0007580001177983 */ /* 0x001ea20000100800 */
[C---:B---3--:R-:W-:Y:S03]  /*18680*/  HMMA.16816.F32.BF16 R12, R24.reuse, R18, R12 ;  /* 0x00000012180c723c */ /* 0x048fe6000004180c */
[----:B--2---:R-:W-:Y:S11]  /*18690*/  STL [R1+0x16f0], R23 ;  /* 0x0016f01701007387 */ /* 0x004ff60000100800 */
[----:B------:R-:W-:Y:S09]  /*186a0*/  @!UPT UIADD3 URZ, URZ, URZ, URZ ;  /* 0x0000003f3f3ff290 */ /* 0x000ff2000fffe03f */
[----:B------:R0:W-:Y:S02]  /*186b0*/  STL.64 [R1+0x6c0], R12 ;  /* 0x0006c00c01007387 */ /* 0x0001e40000100a00 */
[----:B------:R-:W-:Y:S02]  /*186c0*/  STL.64 [R1+0x6c8], R14 ;  /* 0x0006c80e01007387 */ /* 0x000fe40000100a00 */
[----:B0-----:R-:W-:Y:S02]  /*186d0*/  IMAD.MOV.U32 R13, RZ, RZ, R18 ;  /* 0x000000ffff0d7224 */ /* 0x001fe400078e0012 */
[----:B------:R-:W-:Y:S02]  /*186e0*/  IMAD.MOV.U32 R12, RZ, RZ, R19 ;  /* 0x000000ffff0c7224 */ /* 0x000fe400078e0013 */
[----:B------:R-:W2:Y:S01]  /*186f0*/  LDL.LU.64 R18, [R1+0x1798] ;  /* 0x0017980001127983 */ /* 0x000ea20000300a00 */
        /* <DEDUP_REMOVED lines=8> */
[----:B------:R-:W3:Y:S02]  /*18780*/  LDL.LU.64 R14, [R1+0x38] ;  /* 0x00003800010e7983 */ /* 0x000ee40000300a00 */
[----:B------:R-:W-:Y:S02]  /*18790*/  IMAD.MOV.U32 R22, RZ, RZ, R5 ;  /* 0x000000ffff167224 */ /* 0x000fe400078e0005 */
[----:B------:R-:W-:-:S02]  /*187a0*/  IMAD.MOV.U32 R23, RZ, RZ, R4 ;  /* 0x000000ffff177224 */ /* 0x000fc400078e0004 */
[----:B------:R-:W-:Y:S02]  /*187b0*/  IMAD.MOV.U32 R21, RZ, RZ, R6 ;  /* 0x000000ffff157224 */ /* 0x000fe400078e0006 */
[----:B------:R-:W-:-:S03]  /*187c0*/  IMAD.MOV.U32 R20, RZ, RZ, R7 ;  /* 0x000000ffff147224 */ /* 0x000fc600078e0007 */
[----:B--2---:R-:W-:Y:S01]  /*187d0*/  HMMA.16816.F32.BF16 R4, R24, R22, R16 ;  /* 0x000000161804723c */ /* 0x004fe20000041810 */
[----:B---3--:R-:W-:Y:S11]  /*187e0*/  STL.64 [R1+0x1768], R14 ;  /* 0x0017680e01007387 */ /* 0x008ff60000100a00 */
[----:B------:R-:W-:Y:S11]  /*187f0*/  @!UPT UIADD3 URZ, URZ, URZ, URZ ;  /* 0x0000003f3f3ff290 */ /* 0x000ff6000fffe03f */
[----:B------:R0:W-:Y:S01]  /*18800*/  STL.64 [R1+0x6a0], R4 ;  /* 0x0006a00401007387 */ /* 0x0001e20000100a00 */
[----:B------:R1:W-:Y:S03]  /*18810*/  STL.64 [R1+0x6a8], R6 ;  /* 0x0006a80601007387 */ /* 0x0003e60000100a00 */
[----:B0-----:R-:W2:Y:S01]  /*18820*/  LDL.LU R4, [R1+0x160] ;  /* 0x0001600001047983 */ /* 0x001ea20000300800 */
[----:B------:R-:W2:Y:S02]  /*18830*/  LDL.LU R5, [R1+0x164] ;  /* 0x0001640001057983 */ /* 0x000ea40000300800 */
[----:B-1----:R-:W3:Y:S02]  /*18840*/  LDL.LU R6, [R1+0x168] ;  /* 0x0001680001067983 */ /* 0x002ee40000300800 */
[----:B------:R-:W3:Y:S01]  /*18850*/  LDL.LU R7, [R1+0x16c] ;  /* 0x00016c0001077983 */ /* 0x000ee20000300800 */
[----:B------:R-:W2:Y:S01]  /*18860*/  LDL.LU R16, [R1+0x180] ;  /* 0x0001800001107983 */ /* 0x000ea20000300800 */
[----:B------:R-:W2:Y:S02]  /*18870*/  LDL.LU R17, [R1+0x184] ;  /* 0x0001840001117983 */ /* 0x000ea40000300800 */
[----:B------:R-:W2:Y:S02]  /*18880*/  LDL.LU R18, [R1+0x188] ;  /* 0x0001880001127983 */ /* 0x000ea40000300800 */
[----:B------:R-:W2:Y:S02]  /*18890*/  LDL.LU R19, [R1+0x18c] ;  /* 0x00018c0001137983 */ /* 0x000ea40000300800 */
[----:B--2---:R-:W-:Y:S01]  /*188a0*/  STL.64 [R1+0x1778], R18 ;  /* 0x0017781201007387 */ /* 0x004fe20000100a00 */
[----:B------:R0:W-:Y:S03]  /*188b0*/  STL.64 [R1+0x1770], R16 ;  /* 0x0017701001007387 */ /* 0x0001e60000100a00 */
[----:B0-----:R-:W2:Y:S01]  /*188c0*/  LDL.LU R16, [R1+0x190] ;  /* 0x0001900001107983 */ /* 0x001ea20000300800 */
[----:B------:R-:W2:Y:S02]  /*188d0*/  LDL.LU R17, [R1+0x194] ;  /* 0x0001940001117983 */ /* 0x000ea40000300800 */
[----:B------:R-:W2:Y:S02]  /*188e0*/  LDL.LU R18, [R1+0x198] ;  /* 0x0001980001127983 */ /* 0x000ea40000300800 */
[----:B------:R-:W2:Y:S01]  /*188f0*/  LDL.LU R19, [R1+0x19c] ;  /* 0x00019c0001137983 */ /* 0x000ea20000300800 */
[----:B------:R-:W4:Y:S01]  /*18900*/  LDL.LU.64 R14, [R1+0x48] ;  /* 0x00004800010e7983 */ /* 0x000f220000300a00 */
[----:B---3--:R-:W-:Y:S02]  /*18910*/  STL.64 [R1+0x1760], R6 ;  /* 0x0017600601007387 */ /* 0x008fe40000100a00 */
[----:B------:R0:W-:Y:S02]  /*18920*/  STL.64 [R1+0x1758], R4 ;  /* 0x0017580401007387 */ /* 0x0001e40000100a00 */
[----:B0-----:R-:W3:Y:S01]  /*18930*/  LDL.LU R4, [R1+0x170] ;  /* 0x0001700001047983 */ /* 0x001ee20000300800 */
[----:B------:R-:W3:Y:S02]  /*18940*/  LDL.LU R5, [R1+0x174] ;  /* 0x0001740001057983 */ /* 0x000ee40000300800 */
[----:B------:R-:W3:Y:S02]  /*18950*/  LDL.LU R6, [R1+0x178] ;  /* 0x0001780001067983 */ /* 0x000ee40000300800 */
[----:B------:R-:W3:Y:S01]  /*18960*/  LDL.LU R7, [R1+0x17c] ;  /* 0x00017c0001077983 */ /* 0x000ee20000300800 */
[----:B------:R0:W-:Y:S02]  /*18970*/  STL.64 [R1+0x1708], R22 ;  /* 0x0017081601007387 */ /* 0x0001e40000100a00 */
[----:B0-----:R-:W-:-:S02]  /*18980*/  IMAD.MOV.U32 R22, RZ, RZ, R21 ;  /* 0x000000ffff167224 */ /* 0x001fc400078e0015 */
[----:B------:R-:W-:-:S05]  /*18990*/  IMAD.MOV.U32 R23, RZ, RZ, R20 ;  /* 0x000000ffff177224 */ /* 0x000fca00078e0014 */
[----:B------:R-:W-:Y:S01]  /*189a0*/  STL.64 [R1+0x1720], R22 ;  /* 0x0017201601007387 */ /* 0x000fe20000100a00 */
[C---:B--2---:R-:W-:Y:S11]  /*189b0*/  HMMA.16816.F32.BF16 R16, R24.reuse, R10, R16 ;  /* 0x0000000a1810723c */ /* 0x044ff60000041810 */
[----:B------:R-:W-:Y:S11]  /*189c0*/  @!UPT UIADD3 URZ, URZ, URZ, URZ ;  /* 0x0000003f3f3ff290 */ /* 0x000ff6000fffe03f */
[----:B------:R-:W-:Y:S01]  /*189d0*/  @!UPT UIADD3 URZ, URZ, URZ, URZ ;  /* 0x0000003f3f3ff290 */ /* 0x000fe2000fffe03f */
[----:B------:R-:W-:Y:S01]  /*189e0*/  STL.64 [R1+0x690], R16 ;  /* 0x0006901001007387 */ /* 0x000fe20000100a00 */
[----:B------:R0:W-:Y:S03]  /*189f0*/  STL.64 [R1+0x698], R18 ;  /* 0x0006981201007387 */ /* 0x0001e60000100a00 */
[----:B0-----:R-:W2:Y:S01]  /*18a00*/  LDL.LU.64 R18, [R1+0x1778] ;  /* 0x0017780001127983 */ /* 0x001ea20000300a00 */
[----:B------:R-:W2:Y:S02]  /*18a10*/  LDL.LU.64 R16, [R1+0x1770] ;  /* 0x0017700001107983 */ /* 0x000ea40000300a00 */
[----:B------:R-:W-:Y:S02]  /*18a20*/  STL.64 [R1+0x1700], R10 ;  /* 0x0017000a01007387 */ /* 0x000fe40000100a00 */
[----:B----4-:R0:W-:Y:S02]  /*18a30*/  STL.64 [R1+0x16f8], R8 ;  /* 0x0016f80801007387 */ /* 0x0101e40000100a00 */
[----:B0-----:R-:W4:Y:S01]  /*18a40*/  LDL.LU R8, [R1+0x60] ;  /* 0x0000600001087983 */ /* 0x001f220000300800 */
[----:B------:R-:W4:Y:S02]  /*18a50*/  LDL.LU R9, [R1+0x64] ;  /* 0x0000640001097983 */ /* 0x000f240000300800 */
[----:B------:R-:W2:Y:S02]  /*18a60*/  LDL.LU R10, [R1+0x68] ;  /* 0x00006800010a7983 */ /* 0x000ea40000300800 */
[----:B------:R-:W2:Y:S02]  /*18a70*/  LDL.LU R11, [R1+0x6c] ;  /* 0x00006c00010b7983 */ /* 0x000ea40000300800 */
[----:B--2---:R-:W-:Y:S01]  /*18a80*/  STL.64 [R1+0x1718], R10 ;  /* 0x0017180a01007387 */ /* 0x004fe20000100a00 */
[----:B----4-:R0:W-:Y:S03]  /*18a90*/  STL.64 [R1+0x1710], R8 ;  /* 0x0017100801007387 */ /* 0x0101e60000100a00 */
[----:B0-----:R-:W2:Y:S01]  /*18aa0*/  LDL.LU R8, [R1+0x90] ;  /* 0x0000900001087983 */ /* 0x001ea20000300800 */
[----:B------:R-:W2:Y:S02]  /*18ab0*/  LDL.LU R9, [R1+0x94] ;  /* 0x0000940001097983 */ /* 0x000ea40000300800 */
[----:B------:R-:W4:Y:S02]  /*18ac0*/  LDL.LU R10, [R1+0x98] ;  /* 0x00009800010a7983 */ /* 0x000f240000300800 */
[----:B------:R-:W4:Y:S01]  /*18ad0*/  LDL.LU R11, [R1+0x9c] ;  /* 0x00009c00010b7983 */ /* 0x000f220000300800 */
[C---:B------:R-:W-:Y:S01]  /*18ae0*/  HMMA.16816.F32.BF16 R16, R24.reuse, R14, R16 ;  /* 0x0000000e1810723c */ /* 0x040fe20000041810 */
[----:B----4-:R-:W-:Y:S01]  /*18af0*/  STL.64 [R1+0x1730], R10 ;  /* 0x0017300a01007387 */ /* 0x010fe20000100a00 */
[----:B--2---:R0:W-:Y:S03]  /*18b00*/  STL.64 [R1+0x1728], R8 ;  /* 0x0017280801007387 */ /* 0x0041e60000100a00 */
[----:B0-----:R-:W2:Y:S01]  /*18b10*/  LDL.LU R8, [R1+0xa0] ;  /* 0x0000a00001087983 */ /* 0x001ea20000300800 */
[----:B------:R-:W2:Y:S02]  /*18b20*/  LDL.LU R9, [R1+0xa4] ;  /* 0x0000a40001097983 */ /* 0x000ea40000300800 */
[----:B------:R-:W2:Y:S02]  /*18b30*/  LDL.LU R10, [R1+0xa8] ;  /* 0x0000a800010a7983 */ /* 0x000ea40000300800 */
[----:B------:R-:W2:Y:S11]  /*18b40*/  LDL.LU R11, [R1+0xac] ;  /* 0x0000ac00010b7983 */ /* 0x000eb60000300800 */
[----:B------:R-:W-:Y:S02]  /*18b50*/  @!UPT UIADD3 URZ, URZ, URZ, URZ ;  /* 0x0000003f3f3ff290 */ /* 0x000fe4000fffe03f */
[----:B------:R0:W-:Y:S01]  /*18b60*/  STL.64 [R1+0x680], R16 ;  /* 0x0006801001007387 */ /* 0x0001e20000100a00 */
[----:B------:R1:W-:Y:S02]  /*18b70*/  STL.64 [R1+0x688], R18 ;  /* 0x0006881201007387 */ /* 0x0003e40000100a00 */
[----:B0-----:R-:W-:Y:S02]  /*18b80*/  IMAD.MOV.U32 R17, RZ, RZ, R14 ;  /* 0x000000ffff117224 */ /* 0x001fe400078e000e */
[----:B------:R-:W-:Y:S02]  /*18b90*/  IMAD.MOV.U32 R16, RZ, RZ, R15 ;  /* 0x000000ffff107224 */ /* 0x000fe400078e000f */
[----:B------:R-:W3:Y:S02]  /*18ba0*/  LDL.LU.64 R14, [R1+0x1768] ;  /* 0x00176800010e7983 */ /* 0x000ee40000300a00 */
[----:B---3--:R-:W-:Y:S01]  /*18bb0*/  HMMA.16816.F32.BF16 R4, R24, R14, R4 ;  /* 0x0000000e1804723c */ /* 0x008fe20000041804 */
[----:B-1----:R-:W-:-:S02]  /*18bc0*/  IMAD.MOV.U32 R19, RZ, RZ, R14 ;  /* 0x000000ffff137224 */ /* 0x002fc400078e000e */
[----:B------:R-:W-:Y:S11]  /*18bd0*/  IMAD.MOV.U32 R18, RZ, RZ, R15 ;  /* 0x000000ffff127224 */ /* 0x000ff600078e000f */
[----:B------:R-:W-:Y:S09]  /*18be0*/  @!UPT UIADD3 URZ, URZ, URZ, URZ ;  /* 0x0000003f3f3ff290 */ /* 0x000ff2000fffe03f */
[----:B------:R-:W-:Y:S01]  /*18bf0*/  STL.64 [R1+0x670], R4 ;  /* 0x0006700401007387 */ /* 0x000fe20000100a00 */
[----:B------:R0:W-:Y:S03]  /*18c00*/  STL.64 [R1+0x678], R6 ;  /* 0x0006780601007387 */ /* 0x0001e60000100a00 */
[----:B0-----:R-:W3:Y:S01]  /*18c10*/  LDL.LU.64 R6, [R1+0x1760] ;  /* 0x0017600001067983 */ /* 0x001ee20000300a00 */
[----:B------:R-:W3:Y:S02]  /*18c20*/  LDL.LU.64 R4, [R1+0x1758] ;  /* 0x0017580001047983 */ /* 0x000ee40000300a00 */
[----:B------:R-:W3:Y:S02]  /*18c30*/  LDL.LU.64 R14, [R1+0x1750] ;  /* 0x00175000010e7983 */ /* 0x000ee40000300a00 */
[----:B------:R-:W-:Y:S02]  /*18c40*/  IMAD.MOV.U32 R23, RZ, RZ, R12 ;  /* 0x000000ffff177224 */ /* 0x000fe400078e000c */
[----:B------:R-:W-:Y:S01]  /*18c50*/  IMAD.MOV.U32 R22, RZ, RZ, R13 ;  /* 0x000000ffff167224 */ /* 0x000fe200078e000d */
[C---:B---3--:R-:W-:Y:S11]  /*18c60*/  HMMA.16816.F32.BF16 R4, R24.reuse, R14, R4 ;  /* 0x0000000e1804723c */ /* 0x048ff60000041804 */
[----:B------:R-:W-:Y:S11]  /*18c70*/  @!UPT UIADD3 URZ, URZ, URZ, URZ ;  /* 0x0000003f3f3ff290 */ /* 0x000ff6000fffe03f */
[----:B------:R-:W-:Y:S01]  /*18c80*/  @!UPT UIADD3 URZ, URZ, URZ, URZ ;  /* 0x0000003f3f3ff290 */ /* 0x000fe2000fffe03f */
[----:B------:R-:W-:Y:S01]  /*18c90*/  STL.64 [R1+0x660], R4 ;  /* 0x0006600401007387 */ /* 0x000fe20000100a00 */
[----:B------:R0:W-:Y:S03]  /*18ca0*/  STL.64 [R1+0x668], R6 ;  /* 0x0006680601007387 */ /* 0x0001e60000100a00 */
[----:B0-----:R-:W3:Y:S01]  /*18cb0*/  LDL.LU.64 R6, [R1+0x1748] ;  /* 0x0017480001067983 */ /* 0x001ee20000300a00 */
[----:B------:R0:W-:Y:S02]  /*18cc0*/  STL.64 [R1+0x16b0], R14 ;  /* 0x0016b00e01007387 */ /* 0x0001e40000100a00 */
[----:B------:R-:W3:Y:S02]  /*18cd0*/  LDL.LU R12, [R1+0xb0] ;  /* 0x0000b000010c7983 */ /* 0x000ee40000300800 */
[----:B------:R-:W3:Y:S01]  /*18ce0*/  LDL.LU R13, [R1+0xb4] ;  /* 0x0000b400010d7983 */ /* 0x000ee20000300800 */
[----:B0-----:R-:W3:Y:S01]  /*18cf0*/  LDL.LU R14, [R1+0xb8] ;  /* 0x0000b800010e7983 */ /* 0x001ee20000300800 */
[----:B------:R-:W3:Y:S02]  /*18d00*/  LDL.LU R15, [R1+0xbc] ;  /* 0x0000bc00010f7983 */ /* 0x000ee40000300800 */
[----:B---3--:R-:W-:Y:S07]  /*18d10*/  HMMA.16816.F32.BF16 R24, R24, R6, R12 ;  /* 0x000000061818723c */ /* 0x008fee000004180c */
[----:B------:R-:W-:-:S02]  /*18d20*/  IMAD.MOV.U32 R13, RZ, RZ, R6 ;  /* 0x000000ffff0d7224 */ /* 0x000fc400078e0006 */
[----:B------:R-:W-:Y:S11]  /*18d30*/  IMAD.MOV.U32 R12, RZ, RZ, R7 ;  /* 0x000000ffff0c7224 */ /* 0x000ff600078e0007 */
[----:B------:R-:W-:Y:S03]  /*18d40*/  @!UPT UIADD3 URZ, URZ, URZ, URZ ;  /* 0x0000003f3f3ff290 */ /* 0x000fe6000fffe03f */
[----:B------:R0:W-:Y:S01]  /*18d50*/  STL.64 [R1+0x5e0], R24 ;  /* 0x0005e01801007387 */ /* 0x0001e20000100a00 */
[----:B------:R1:W-:Y:S02]  /*18d60*/  STL.64 [R1+0x5e8], R26 ;  /* 0x0005e81a01007387 */ /* 0x0003e40000100a00 */
[----:B------:R-:W2:Y:S02]  /*18d70*/  LDL.LU.64 R6, [R1+0x1740] ;  /* 0x0017400001067983 */ /* 0x000ea40000300a00 */
[----:B------:R-:W2:Y:S02]  /*18d80*/  LDL.LU.64 R4, [R1+0x1738] ;  /* 0x0017380001047983 */ /* 0x000ea40000300a00 */
[----:B------:R-:W-:Y:S02]  /*18d90*/  IMAD.MOV.U32 R14, RZ, RZ, R19 ;  /* 0x000000ffff0e7224 */ /* 0x000fe400078e0013 */
[----:B------:R-:W-:Y:S01]  /*18da0*/  IMAD.MOV.U32 R15, RZ, RZ, R18 ;  /* 0x000000ffff0f7224 */ /* 0x000fe200078e0012 */
[----:B0-----:R-:W3:Y:S01]  /*18db0*/  LDL.LU R24, [R1+0x50] ;  /* 0x0000500001187983 */ /* 0x001ee20000300800 */
[----:B------:R-:W3:Y:S02]  /*18dc0*/  LDL.LU R25, [R1+0x54] ;  /* 0x0000540001197983 */ /* 0x000ee40000300800 */
[----:B-1----:R-:W3:Y:S02]  /*18dd0*/  LDL.LU R26, [R1+0x58] ;  /* 0x00005800011a7983 */ /* 0x002ee40000300800 */
[----:B------:R-:W3:Y:S01]  /*18de0*/  LDL.LU R27, [R1+0x5c] ;  /* 0x00005c00011b7983 */ /* 0x000ee20000300800 */
[----:B------:R-:W-:Y:S01]  /*18df0*/  STL.64 [R1+0x16c8], R14 ;  /* 0x0016c80e01007387 */ /* 0x000fe20000100a00 */
[C---:B--2---:R-:W-:Y:S03]  /*18e00*/  HMMA.16816.F32.BF16 R20, R4.reuse, R22, R8 ;  /* 0x000000160414723c */ /* 0x044fe60000041808 */
[----:B------:R-:W2:Y:S01]  /*18e10*/  LDL.LU.64 R10, [R1+0x1730] ;  /* 0x00173000010a7983 */ /* 0x000ea20000300a00 */
[----:B------:R-:W2:Y:S11]  /*18e20*/  LDL.LU.64 R8, [R1+0x1728] ;  /* 0x0017280001087983 */ /* 0x000eb60000300a00 */
[----:B------:R-:W-:Y:S08]  /*18e30*/  @!UPT UIADD3 URZ, URZ, URZ, URZ ;  /* 0x0000003f3f3ff290 */ /* 0x000ff0000fffe03f */
        /* <DEDUP_REMOVED lines=10> */
[C---:B--2---:R-:W-:Y:S02]  /*18ee0*/  HMMA.16816.F32.BF16 R20, R4.reuse, R22, R8 ;  /* 0x000000160414723c */ /* 0x044fe40000041808 */
[----:B------:R-:W3:Y:S01]  /*18ef0*/  LDL.LU.64 R10, [R1+0x1700] ;  /* 0x00170000010a7983 */ /* 0x000ee20000300a00 */
[----:B------:R-:W2:Y:S11]  /*18f00*/  LDL.LU.64 R8, [R1+0x16f8] ;  /* 0x0016f80001087983 */ /* 0x000eb60000300a00 */
[----:B------:R-:W-:Y:S09]  /*18f10*/  @!UPT UIADD3 URZ, URZ, URZ, URZ ;  /* 0x0000003f3f3ff290 */ /* 0x000ff2000fffe03f */
[----:B------:R-:W-:Y:S01]  /*18f20*/  STL.64 [R1+0x90], R20 ;  /* 0x0000901401007387 */ /* 0x000fe20000100a00 */
[----:B------:R0:W-:Y:S03]  /*18f30*/  STL.64 [R1+0x98], R22 ;  /* 0x0000981601007387 */ /* 0x0001e60000100a00 */
[----:B0-----:R-:W4:Y:S01]  /*18f40*/  LDL.LU R23, [R1+0x16f0] ;  /* 0x0016f00001177983 */ /* 0x001f220000300800 */
[----:B------:R-:W-:Y:S02]  /*18f50*/  STL.64 [R1+0x16e8], R6 ;  /* 0x0016e80601007387 */ /* 0x000fe40000100a00 */
[----:B------:R-:W-:Y:S01]  /*18f60*/  STL.64 [R1+0x16e0], R4 ;  /* 0x0016e00401007387 */ /* 0x000fe20000100a00 */
[----:B---3--:R-:W-:Y:S11]  /*18f70*/  HMMA.16816.F32.BF16 R24, R4, R10, R24 ;  /* 0x0000000a0418723c */ /* 0x008ff60000041818 */
[----:B------:R-:W-:Y:S11]  /*18f80*/  @!UPT UIADD3 URZ, URZ, URZ, URZ ;  /* 0x0000003f3f3ff290 */ /* 0x000ff6000fffe03f */
[----:B------:R-:W-:Y:S01]  /*18f90*/  @!UPT UIADD3 URZ, URZ, URZ, URZ ;  /* 0x0000003f3f3ff290 */ /* 0x000fe2000fffe03f */
[----:B------:R-:W-:Y:S01]  /*18fa0*/  STL.64 [R1+0x480], R24 ;  /* 0x0004801801007387 */ /* 0x000fe20000100a00 */
[----:B------:R-:W-:Y:S02]  /*18fb0*/  STL.64 [R1+0x488], R26 ;  /* 0x0004881a01007387 */ /* 0x000fe40000100a00 */
[----:B--2---:R0:W-:Y:S02]  /*18fc0*/  STL.64 [R1+0x1680], R8 ;  /* 0x0016800801007387 */ /* 0x0041e40000100a00 */
[----:B------:R-:W-:Y:S01]  /*18fd0*/  LDSM.16.MT88.4 R24, [R28+0x4000] ;  /* 0x004000001c18783b */ /* 0x000fe20000004200 */
[----:B----4-:R-:W1:Y:S04]  /*18fe0*/  LDSM.16.M88.4 R4, [R23+0x8000] ;  /* 0x008000001704783b */ /* 0x010e680000000200 */
[----:B0-----:R-:W2:Y:S01]  /*18ff0*/  LDL.LU R8, [R1+0x120] ;  /* 0x0001200001087983 */ /* 0x001ea20000300800 */
[----:B------:R-:W2:Y:S02]  /*19000*/  LDL.LU R9, [R1+0x124] ;  /* 0x0001240001097983 */ /* 0x000ea40000300800 */
[----:B------:R-:W3:Y:S02]  /*19010*/  LDL.LU R10, [R1+0x128] ;  /* 0x00012800010a7983 */ /* 0x000ee40000300800 */
[----:B------:R-:W3:Y:S02]  /*19020*/  LDL.LU R11, [R1+0x12c] ;  /* 0x00012c00010b7983 */ /* 0x000ee40000300800 */
[----:B---3--:R0:W-:Y:S01]  /*19030*/  STL.64 [R1+0x1690], R10 ;  /* 0x0016900a01007387 */ /* 0x0081e20000100a00 */
[----:B--2---:R2:W-:Y:S02]  /*19040*/  STL.64 [R1+0x1688], R8 ;  /* 0x0016880801007387 */ /* 0x0045e40000100a00 */
[----:B0-----:R-:W-:-:S02]  /*19050*/  IMAD.MOV.U32 R10, RZ, RZ, R13 ;  /* 0x000000ffff0a7224 */ /* 0x001fc400078e000d */
[----:B------:R-:W-:-:S05]  /*19060*/  IMAD.MOV.U32 R11, RZ, RZ, R12 ;  /* 0x000000ffff0b7224 */ /* 0x000fca00078e000c */
[----:B------:R0:W-:Y:S01]  /*19070*/  STL.64 [R1+0x16a8], R10 ;  /* 0x0016a80a01007387 */ /* 0x0001e20000100a00 */
[----:B--2---:R-:W2:Y:S02]  /*19080*/  LDL.LU R8, [R1+0x150] ;  /* 0x0001500001087983 */ /* 0x004ea40000300800 */
[----:B------:R-:W2:Y:S01]  /*19090*/  LDL.LU R9, [R1+0x154] ;  /* 0x0001540001097983 */ /* 0x000ea20000300800 */
[----:B0-----:R-:W3:Y:S01]  /*190a0*/  LDL.LU R10, [R1+0x158] ;  /* 0x00015800010a7983 */ /* 0x001ee20000300800 */
[----:B------:R-:W3:Y:S03]  /*190b0*/  LDL.LU R11, [R1+0x15c] ;  /* 0x00015c00010b7983 */ /* 0x000ee60000300800 */
[----:B---3--:R-:W-:Y:S01]  /*190c0*/  STL.64 [R1+0x16c0], R10 ;  /* 0x0016c00a01007387 */ /* 0x008fe20000100a00 */
[----:B--2---:R0:W-:Y:S03]  /*190d0*/  STL.64 [R1+0x16b8], R8 ;  /* 0x0016b80801007387 */ /* 0x0041e60000100a00 */
[----:B0-----:R-:W2:Y:S01]  /*190e0*/  LDL.LU R8, [R1+0x130] ;  /* 0x0001300001087983 */ /* 0x001ea20000300800 */
[----:B------:R-:W2:Y:S02]  /*190f0*/  LDL.LU R9, [R1+0x134] ;  /* 0x0001340001097983 */ /* 0x000ea40000300800 */
[----:B------:R-:W3:Y:S02]  /*19100*/  LDL.LU R10, [R1+0x138] ;  /* 0x00013800010a7983 */ /* 0x000ee40000300800 */
[----:B------:R-:W3:Y:S02]  /*19110*/  LDL.LU R11, [R1+0x13c] ;  /* 0x00013c00010b7983 */ /* 0x000ee40000300800 */
[----:B------:R-:W-:-:S02]  /*19120*/  IMAD.MOV.U32 R14, RZ, RZ, R17 ;  /* 0x000000ffff0e7224 */ /* 0x000fc400078e0011 */
[----:B------:R-:W-:Y:S02]  /*19130*/  IMAD.MOV.U32 R15, RZ, RZ, R16 ;  /* 0x000000ffff0f7224 */ /* 0x000fe400078e0010 */
[----:B-1----:R-:W-:Y:S02]  /*19140*/  IMAD.MOV.U32 R17, RZ, RZ, R4 ;  /* 0x000000ffff117224 */ /* 0x002fe400078e0004 */
[----:B------:R-:W-:Y:S01]  /*19150*/  IMAD.MOV.U32 R16, RZ, RZ, R5 ;  /* 0x000000ffff107224 */ /* 0x000fe200078e0005 */
[----:B---3--:R-:W-:Y:S01]  /*19160*/  STL.64 [R1+0x16d8], R10 ;  /* 0x0016d80a01007387 */ /* 0x008fe20000100a00 */
[----:B--2---:R0:W-:Y:S03]  /*19170*/  STL.64 [R1+0x16d0], R8 ;  /* 0x0016d00801007387 */ /* 0x0041e60000100a00 */
[----:B0-----:R-:W2:Y:S01]  /*19180*/  LDL.LU R8, [R1+0x140] ;  /* 0x0001400001087983 */ /* 0x001ea20000300800 */
[----:B------:R-:W2:Y:S02]  /*19190*/  LDL.LU R9, [R1+0x144] ;  /* 0x0001440001097983 */ /* 0x000ea40000300800 */
[----:B------:R-:W2:Y:S02]  /*191a0*/  LDL.LU R10, [R1+0x148] ;  /* 0x00014800010a7983 */ /* 0x000ea40000300800 */
[----:B------:R-:W2:Y:S01]  /*191b0*/  LDL.LU R11, [R1+0x14c] ;  /* 0x00014c00010b7983 */ /* 0x000ea20000300800 */
[----:B------:R-:W-:Y:S01]  /*191c0*/  STL.64 [R1+0x16a0], R26 ;  /* 0x0016a01a01007387 */ /* 0x000fe20000100a00 */
[----:B------:R0:W-:Y:S03]  /*191d0*/  STL.64 [R1+0x1698], R24 ;  /* 0x0016981801007387 */ /* 0x0001e60000100a00 */
[----:B0-----:R-:W3:Y:S01]  /*191e0*/  LDL.LU R24, [R1+0x110] ;  /* 0x0001100001187983 */ /* 0x001ee20000300800 */
[----:B------:R-:W3:Y:S02]  /*191f0*/  LDL.LU R25, [R1+0x114] ;  /* 0x0001140001197983 */ /* 0x000ee40000300800 */
[----:B------:R-:W3:Y:S02]  /*19200*/  LDL.LU R26, [R1+0x118] ;  /* 0x00011800011a7983 */ /* 0x000ee40000300800 */
[----:B------:R-:W3:Y:S01]  /*19210*/  LDL.LU R27, [R1+0x11c] ;  /* 0x00011c00011b7983 */ /* 0x000ee20000300800 */
[----:B------:R-:W-:Y:S01]  /*19220*/  STL.64 [R1+0x60], R4 ;  /* 0x0000600401007387 */ /* 0x000fe20000100a00 */
[----:B------:R0:W-:Y:S03]  /*19230*/  STL.64 [R1+0x68], R6 ;  /* 0x0000680601007387 */ /* 0x0001e60000100a00 */
[----:B0-----:R-:W2:Y:S01]  /*19240*/  LDL.LU.64 R6, [R1+0x16e8] ;  /* 0x0016e80001067983 */ /* 0x001ea20000300a00 */
[----:B------:R-:W2:Y:S02]  /*19250*/  LDL.LU.64 R4, [R1+0x16e0] ;  /* 0x0016e00001047983 */ /* 0x000ea40000300a00 */
[C---:B--2---:R-:W-:Y:S01]  /*19260*/  HMMA.16816.F32.BF16 R12, R4.reuse, R14, R8 ;  /* 0x0000000e040c723c */ /* 0x044fe20000041808 */
[----:B------:R-:W2:Y:S01]  /*19270*/  LDL.LU.64 R10, [R1+0x16d8] ;  /* 0x0016d800010a7983 */ /* 0x000ea20000300a00 */
[----:B------:R-:W2:Y:S11]  /*19280*/  LDL.LU.64 R8, [R1+0x16d0] ;  /* 0x0016d00001087983 */ /* 0x000eb60000300a00 */
[----:B------:R-:W-:Y:S10]  /*19290*/  @!UPT UIADD3 URZ, URZ, URZ, URZ ;  /* 0x0000003f3f3ff290 */ /* 0x000ff4000fffe03f */
[----:B------:R-:W-:Y:S01]  /*192a0*/  STL.64 [R1+0x470], R12 ;  /* 0x0004700c01007387 */ /* 0x000fe20000100a00 */
[----:B------:R-:W-:Y:S02]  /*192b0*/  STL.64 [R1+0x478], R14 ;  /* 0x0004780e01007387 */ /* 0x000fe40000100a00 */
[----:B------:R-:W0:Y:S02]  /*192c0*/  LDSM.16.M88.4 R12, [R23+0x8800] ;  /* 0x00880000170c783b */ /* 0x000e240000000200 */
[----:B0-----:R-:W-:Y:S02]  /*192d0*/  STL.64 [R1+0x50], R12 ;  /* 0x0000500c01007387 */ /* 0x001fe40000100a00 */
[----:B------:R0:W-:Y:S02]  /*192e0*/  STL.64 [R1+0x58], R14 ;  /* 0x0000580e01007387 */ /* 0x0001e40000100a00 */
[----:B0-----:R-:W2:Y:S02]  /*192f0*/  LDL.LU.64 R14, [R1+0x16c8] ;  /* 0x0016c800010e7983 */ /* 0x001ea40000300a00 */
[C---:B--2---:R-:W-:Y:S02]  /*19300*/  HMMA.16816.F32.BF16 R12, R4.reuse, R14, R8 ;  /* 0x0000000e040c723c */ /* 0x044fe40000041808 */
[----:B------:R-:W2:Y:S01]  /*19310*/  LDL.LU.64 R10, [R1+0x16c0] ;  /* 0x0016c000010a7983 */ /* 0x000ea20000300a00 */
[----:B------:R-:W2:Y:S11]  /*19320*/  LDL.LU.64 R8, [R1+0x16b8] ;  /* 0x0016b80001087983 */ /* 0x000eb60000300a00 */
[----:B------:R-:W-:Y:S09]  /*19330*/  @!UPT UIADD3 URZ, URZ, URZ, URZ ;  /* 0x0000003f3f3ff290 */ /* 0x000ff2000fffe03f */
[----:B------:R-:W-:Y:S01]  /*19340*/  STL.64 [R1+0x230], R12 ;  /* 0x0002300c01007387 */ /* 0x000fe20000100a00 */
[----:B------:R-:W-:Y:S02]  /*19350*/  STL.64 [R1+0x238], R14 ;  /* 0x0002380e01007387 */ /* 0x000fe40000100a00 */
[----:B------:R-:W0:Y:S02]  /*19360*/  LDSM.16.M88.4 R12, [R23+0x9000] ;  /* 0x00900000170c783b */ /* 0x000e240000000200 */
[----:B0-----:R-:W-:Y:S02]  /*19370*/  STL.64 [R1+0x40], R12 ;  /* 0x0000400c01007387 */ /* 0x001fe40000100a00 */
[----:B------:R-:W-:Y:S02]  /*19380*/  STL.64 [R1+0x48], R14 ;  /* 0x0000480e01007387 */ /* 0x000fe40000100a00 */
[----:B------:R-:W0:Y:S02]  /*19390*/  LDSM.16.M88.4 R12, [R23+0x9800] ;  /* 0x00980000170c783b */ /* 0x000e240000000200 */
[----:B0-----:R-:W-:Y:S02]  /*193a0*/  STL.64 [R1+0x30], R12 ;  /* 0x0000300c01007387 */ /* 0x001fe40000100a00 */
[----:B------:R0:W-:Y:S02]  /*193b0*/  STL.64 [R1+0x38], R14 ;  /* 0x0000380e01007387 */ /* 0x0001e40000100a00 */
[----:B0-----:R-:W2:Y:S02]  /*193c0*/  LDL.LU.64 R14, [R1+0x16b0] ;  /* 0x0016b000010e7983 */ /* 0x001ea40000300a00 */
[C---:B--2---:R-:W-:Y:S02]  /*193d0*/  HMMA.16816.F32.BF16 R12, R4.reuse, R14, R8 ;  /* 0x0000000e040c723c */ /* 0x044fe40000041808 */
[----:B------:R-:W3:Y:S11]  /*193e0*/  LDL.LU.64 R10, [R1+0x16a8] ;  /* 0x0016a800010a7983 */ /* 0x000ef60000300a00 */
[----:B------:R-:W-:Y:S10]  /*193f0*/  @!UPT UIADD3 URZ, URZ, URZ, URZ ;  /* 0x0000003f3f3ff290 */ /* 0x000ff4000fffe03f */
[----:B------:R-:W-:Y:S01]  /*19400*/  STL.64 [R1+0x350], R12 ;  /* 0x0003500c01007387 */ /* 0x000fe20000100a00 */
[----:B------:R-:W-:Y:S02]  /*19410*/  STL.64 [R1+0x358], R14 ;  /* 0x0003580e01007387 */ /* 0x000fe40000100a00 */
[----:B------:R-:W-:Y:S01]  /*19420*/  LDSM.16.M88.4 R12, [R23+0xa000] ;  /* 0x00a00000170c783b */ /* 0x000fe20000000200 */
[----:B---3--:R-:W-:Y:S01]  /*19430*/  HMMA.16816.F32.BF16 R4, R4, R10, R24 ;  /* 0x0000000a0404723c */ /* 0x008fe20000041818 */
[----:B------:R-:W2:Y:S02]  /*19440*/  LDL.LU.64 R26, [R1+0x16a0] ;  /* 0x0016a000011a7983 */ /* 0x000ea40000300a00 */
[----:B------:R-:W2:Y:S02]  /*19450*/  LDL.LU.64 R24, [R1+0x1698] ;  /* 0x0016980001187983 */ /* 0x000ea40000300a00 */
[----:B------:R-:W2:Y:S02]  /*19460*/  LDL.LU.64 R10, [R1+0x1690] ;  /* 0x00169000010a7983 */ /* 0x000ea40000300a00 */
[----:B------:R-:W2:Y:S11]  /*19470*/  LDL.LU.64 R8, [R1+0x1688] ;  /* 0x0016880001087983 */ /* 0x000eb60000300a00 */
[----:B------:R-:W-:Y:S05]  /*19480*/  @!UPT UIADD3 URZ, URZ, URZ, URZ ;  /* 0x0000003f3f3ff290 */ /* 0x000fea000fffe03f */
[----:B------:R0:W-:Y:S01]  /*19490*/  STL.64 [R1+0x340], R4 ;  /* 0x0003400401007387 */ /* 0x0001e20000100a00 */
[----:B------:R-:W-:Y:S03]  /*194a0*/  STL.64 [R1+0x348], R6 ;  /* 0x0003480601007387 */ /* 0x000fe60000100a00 */
[----:B0-----:R-:W3:Y:S04]  /*194b0*/  LDL.64 R4, [R1+0x50] ;  /* 0x0000500001047983 */ /* 0x001ee80000100a00 */
[----:B---3--:R0:W-:Y:S02]  /*194c0*/  STL.64 [R1+0x1678], R4 ;  /* 0x0016780401007387 */ /* 0x0081e40000100a00 */
[----:B0-----:R-:W-:-:S02]  /*194d0*/  IMAD.MOV.U32 R4, RZ, RZ, R17 ;  /* 0x000000ffff047224 */ /* 0x001fc400078e0011 */
[----:B------:R-:W-:Y:S02]  /*194e0*/  IMAD.MOV.U32 R5, RZ, RZ, R16 ;  /* 0x000000ffff057224 */ /* 0x000fe400078e0010 */
[----:B------:R-:W0:Y:S05]  /*194f0*/  LDSM.16.M88.4 R16, [R23+0xa800] ;  /* 0x00a800001710783b */ /* 0x000e2a0000000200 */
[----:B--2---:R-:W-:Y:S01]  /*19500*/  HMMA.16816.F32.BF16 R4, R24, R4, R8 ;  /* 0x000000041804723c */ /* 0x004fe20000041808 */
[----:B0-----:R-:W-:Y:S01]  /*19510*/  STL.64 [R1+0x1670], R18 ;  /* 0x0016701201007387 */ /* 0x001fe20000100a00 */
[----:B------:R0:W-:Y:S03]  /*19520*/  STL.64 [R1+0x1668], R16 ;  /* 0x0016681001007387 */ /* 0x0001e60000100a00 */
[----:B0-----:R-:W2:Y:S01]  /*19530*/  LDL.LU R16, [R1+0x270] ;  /* 0x0002700001107983 */ /* 0x001ea20000300800 */
[----:B------:R-:W2:Y:S02]  /*19540*/  LDL.LU R17, [R1+0x274] ;  /* 0x0002740001117983 */ /* 0x000ea40000300800 */
[----:B------:R-:W2:Y:S02]  /*19550*/  LDL.LU R18, [R1+0x278] ;  /* 0x0002780001127983 */ /* 0x000ea40000300800 */
[----:B------:R-:W2:Y:S01]  /*19560*/  LDL.LU R19, [R1+0x27c] ;  /* 0x00027c0001137983 */ /* 0x000ea20000300800 */
[----:B------:R-:W3:Y:S11]  /*19570*/  LDL.LU.64 R8, [R1+0x1680] ;  /* 0x0016800001087983 */ /* 0x000ef60000300a00 */
[----:B------:R-:W-:Y:S01]  /*19580*/  @!UPT UIADD3 URZ, URZ, URZ, URZ ;  /* 0x0000003f3f3ff290 */ /* 0x000fe2000fffe03f */
[----:B------:R-:W-:Y:S02]  /*19590*/  STL.64 [R1+0x330], R4 ;  /* 0x0003300401007387 */ /* 0x000fe40000100a00 */
[----:B------:R-:W-:Y:S02]  /*195a0*/  STL.64 [R1+0x338], R6 ;  /* 0x0003380601007387 */ /* 0x000fe40000100a00 */
[----:B------:R-:W4:Y:S01]  /*195b0*/  LDL.LU R10, [R1+0x368] ;  /* 0x00036800010a7983 */ /* 0x000f220000300800 */
[----:B------:R-:W4:Y:S04]  /*195c0*/  LDL.LU R11, [R1+0x36c] ;  /* 0x00036c00010b7983 */ /* 0x000f280000300800 */
[----:B------:R-:W0:Y:S04]  /*195d0*/  LDSM.16.M88.4 R4, [R23+0xb000] ;  /* 0x00b000001704783b */ /* 0x000e280000000200 */
[----:B----4-:R-:W-:Y:S01]  /*195e0*/  STL.64 [R1+0x1658], R10 ;  /* 0x0016580a01007387 */ /* 0x010fe20000100a00 */
[----:B---3--:R1:W-:Y:S03]  /*195f0*/  STL.64 [R1+0x1650], R8 ;  /* 0x0016500801007387 */ /* 0x0083e60000100a00 */
[----:B-1----:R-:W3:Y:S01]  /*19600*/  LDL.64 R8, [R1+0x40] ;  /* 0x0000400001087983 */ /* 0x002ee20000100a00 */
[----:B------:R-:W-:Y:S02]  /*19610*/  STL.64 [R1+0x20], R12 ;  /* 0x0000200c01007387 */ /* 0x000fe40000100a00 */
[----:B------:R1:W-:Y:S02]  /*19620*/  STL.64 [R1+0x28], R14 ;  /* 0x0000280e01007387 */ /* 0x0003e40000100a00 */
[----:B0-----:R0:W-:Y:S01]  /*19630*/  STL.64 [R1], R4 ;  /* 0x0000000401007387 */ /* 0x0011e20000100a00 */
[----:B------:R-:W-:Y:S01]  /*19640*/  STL.64 [R1+0x8], R6 ;  /* 0x0000080601007387 */ /* 0x000fe20000100a00 */
[----:B-1----:R-:W-:-:S02]  /*19650*/  IMAD.MOV.U32 R15, RZ, RZ, R4 ;  /* 0x000000ffff0f7224 */ /* 0x002fc400078e0004 */
[----:B------:R-:W-:Y:S02]  /*19660*/  IMAD.MOV.U32 R14, RZ, RZ, R5 ;  /* 0x000000ffff0e7224 */ /* 0x000fe400078e0005 */
[----:B0-----:R-:W2:Y:S03]  /*19670*/  LDL.LU.64 R4, [R1+0x1678] ;  /* 0x0016780001047983 */ /* 0x001ea60000300a00 */
[----:B------:R-:W-:Y:S02]  /*19680*/  STL.64 [R1+0x1648], R14 ;  /* 0x0016480e01007387 */ /* 0x000fe40000100a00 */
[----:B------:R0:W-:Y:S02]  /*19690*/  STL.64 [R1+0x1640], R12 ;  /* 0x0016400c01007387 */ /* 0x0001e40000100a00 */
[----:B0-----:R-:W4:Y:S01]  /*196a0*/  LDL.64 R12, [R1+0x30] ;  /* 0x00003000010c7983 */ /* 0x001f220000100a00 */
[----:B--2---:R-:W-:Y:S03]  /*196b0*/  HMMA.16816.F32.BF16 R16, R24, R4, R16 ;  /* 0x000000041810723c */ /* 0x004fe60000041810 */
[----:B----4-:R0:W-:Y:S04]  /*196c0*/  STL.64 [R1+0x1660], R12 ;  /* 0x0016600c01007387 */ /* 0x0101e80000100a00 */
[----:B0-----:R-:W3:Y:S01]  /*196d0*/  LDL.LU R12, [R1+0x4a0] ;  /* 0x0004a000010c7983 */ /* 0x001ee20000300800 */
[----:B------:R-:W3:Y:S02]  /*196e0*/  LDL.LU R13, [R1+0x4a4] ;  /* 0x0004a400010d7983 */ /* 0x000ee40000300800 */
[----:B------:R-:W3:Y:S02]  /*196f0*/  LDL.LU R14, [R1+0x4a8] ;  /* 0x0004a800010e7983 */ /* 0x000ee40000300800 */
[----:B------:R-:W3:Y:S11]  /*19700*/  LDL.LU R15, [R1+0x4ac] ;  /* 0x0004ac00010f7983 */ /* 0x000ef60000300800 */
[----:B------:R-:W-:Y:S01]  /*19710*/  STL.64 [R1+0x320], R16 ;  /* 0x0003201001007387 */ /* 0x000fe20000100a00 */
[----:B------:R0:W-:Y:S03]  /*19720*/  STL.64 [R1+0x328], R18 ;  /* 0x0003281201007387 */ /* 0x0001e60000100a00 */
[----:B0-----:R-:W2:Y:S01]  /*19730*/  LDL.LU.64 R18, [R1+0x1670] ;  /* 0x0016700001127983 */ /* 0x001ea20000300a00 */
[----:B------:R-:W4:Y:S02]  /*19740*/  LDL.LU.64 R16, [R1+0x1668] ;  /* 0x0016680001107983 */ /* 0x000f240000300a00 */
[----:B------:R-:W-:-:S02]  /*19750*/  IMAD.MOV.U32 R21, RZ, RZ, R4 ;  /* 0x000000ffff157224 */ /* 0x000fc400078e0004 */
[----:B------:R-:W-:Y:S02]  /*19760*/  IMAD.MOV.U32 R20, RZ, RZ, R5 ;  /* 0x000000ffff147224 */ /* 0x000fe400078e0005 */
[----:B------:R-:W0:Y:S01]  /*19770*/  LDSM.16.M88.4 R4, [R23+0xb800] ;  /* 0x00b800001704783b */ /* 0x000e220000000200 */
[----:B---3--:R-:W-:Y:S03]  /*19780*/  HMMA.16816.F32.BF16 R12, R24, R8, R12 ;  /* 0x00000008180c723c */ /* 0x008fe6000004180c */
[----:B----4-:R-:W-:Y:S01]  /*19790*/  STL.64 [R1+0x10], R16 ;  /* 0x0000101001007387 */ /* 0x010fe20000100a00 */
[----:B--2---:R-:W-:Y:S02]  /*197a0*/  STL.64 [R1+0x18], R18 ;  /* 0x0000181201007387 */ /* 0x004fe40000100a00 */
[----:B------:R1:W-:Y:S02]  /*197b0*/  STL.64 [R1+0x1638], R16 ;  /* 0x0016381001007387 */ /* 0x0003e40000100a00 */
[----:B-1----:R-:W2:Y:S01]  /*197c0*/  LDL.LU R16, [R1+0x530] ;  /* 0x0005300001107983 */ /* 0x002ea20000300800 */
[----:B------:R-:W2:Y:S02]  /*197d0*/  LDL.LU R17, [R1+0x534] ;  /* 0x0005340001117983 */ /* 0x000ea40000300800 */
[----:B------:R-:W2:Y:S02]  /*197e0*/  LDL.LU R18, [R1+0x538] ;  /* 0x0005380001127983 */ /* 0x000ea40000300800 */
[----:B------:R-:W2:Y:S01]  /*197f0*/  LDL.LU R19, [R1+0x53c] ;  /* 0x00053c0001137983 */ /* 0x000ea20000300800 */
[----:B0-----:R0:W-:Y:S01]  /*19800*/  STL [R1+0x11fc], R6 ;  /* 0x0011fc0601007387 */ /* 0x0011e20000100800 */
[----:B------:R1:W-:Y:S08]  /*19810*/  STL [R1+0x11f8], R7 ;  /* 0x0011f80701007387 */ /* 0x0003f00000100800 */
[----:B------:R3:W-:Y:S02]  /*19820*/  STL.64 [R1+0x310], R12 ;  /* 0x0003100c01007387 */ /* 0x0007e40000100a00 */
[----:B------:R4:W-:Y:S02]  /*19830*/  STL.64 [R1+0x318], R14 ;  /* 0x0003180e01007387 */ /* 0x0009e40000100a00 */
[----:B0-----:R-:W-:-:S02]  /*19840*/  IMAD.MOV.U32 R6, RZ, RZ, R9 ;  /* 0x000000ffff067224 */ /* 0x001fc400078e0009 */
[----:B-1----:R-:W-:Y:S01]  /*19850*/  IMAD.MOV.U32 R7, RZ, RZ, R8 ;  /* 0x000000ffff077224 */ /* 0x002fe200078e0008 */
[----:B---3--:R-:W3:Y:S01]  /*19860*/  LDL.LU.64 R12, [R1+0x1660] ;  /* 0x00166000010c7983 */ /* 0x008ee20000300a00 */
[----:B------:R-:W2:Y:S02]  /*19870*/  LDL.LU.64 R10, [R1+0x1658] ;  /* 0x00165800010a7983 */ /* 0x000ea40000300a00 */
[----:B------:R-:W2:Y:S02]  /*19880*/  LDL.LU.64 R8, [R1+0x1650] ;  /* 0x0016500001087983 */ /* 0x000ea40000300a00 */
[----:B------:R0:W-:Y:S01]  /*19890*/  STL.64 [R1+0x1630], R6 ;  /* 0x0016300601007387 */ /* 0x0001e20000100a00 */
[----:B------:R1:W-:Y:S01]  /*198a0*/  STL.64 [R1+0x1628], R4 ;  /* 0x0016280401007387 */ /* 0x0003e20000100a00 */
[----:B----4-:R-:W4:Y:S02]  /*198b0*/  LDL.LU.64 R14, [R1+0x1648] ;  /* 0x00164800010e7983 */ /* 0x010f240000300a00 */
[----:B0-----:R-:W-:-:S02]  /*198c0*/  IMAD.MOV.U32 R6, RZ, RZ, R2 ;  /* 0x000000ffff067224 */ /* 0x001fc400078e0002 */
[----:B-1----:R-:W-:Y:S02]  /*198d0*/  IMAD.MOV.U32 R4, RZ, RZ, R29 ;  /* 0x000000ffff047224 */ /* 0x002fe400078e001d */
[----:B------:R-:W-:Y:S02]  /*198e0*/  IMAD.MOV.U32 R5, RZ, RZ, R3 ;  /* 0x000000ffff057224 */ /* 0x000fe400078e0003 */
[----:B------:R-:W-:Y:S02]  /*198f0*/  IMAD.MOV.U32 R7, RZ, RZ, R0 ;  /* 0x000000ffff077224 */ /* 0x000fe400078e0000 */
[----:B---3--:R-:W-:Y:S02]  /*19900*/  IMAD.MOV.U32 R23, RZ, RZ, R12 ;  /* 0x000000ffff177224 */ /* 0x008fe400078e000c */
[----:B------:R-:W-:Y:S01]  /*19910*/  IMAD.MOV.U32 R22, RZ, RZ, R13 ;  /* 0x000000ffff167224 */ /* 0x000fe200078e000d */
[----:B--2---:R-:W-:Y:S01]  /*19920*/  HMMA.16816.F32.BF16 R8, R24, R12, R8 ;  /* 0x0000000c1808723c */ /* 0x004fe20000041808 */
[----:B------:R-:W2:Y:S11]  /*19930*/  LDL.LU.64 R12, [R1+0x1640] ;  /* 0x00164000010c7983 */ /* 0x000eb60000300a00 */
[----:B------:R-:W-:Y:S11]  /*19940*/  @!UPT UIADD3 URZ, URZ, URZ, URZ ;  /* 0x0000003f3f3ff290 */ /* 0x000ff6000fffe03f */
[----:B------:R-:W-:Y:S01]  /*19950*/  @!UPT UIADD3 URZ, URZ, URZ, URZ ;  /* 0x0000003f3f3ff290 */ /* 0x000fe2000fffe03f */
[----:B------:R-:W-:Y:S02]  /*19960*/  IMAD.MOV.U32 R29, RZ, RZ, R8 ;  /* 0x000000ffff1d7224 */ /* 0x000fe400078e0008 */
[----:B------:R-:W-:Y:S02]  /*19970*/  IMAD.MOV.U32 R3, RZ, RZ, R9 ;  /* 0x000000ffff037224 */ /* 0x000fe400078e0009 */
[----:B------:R-:W-:Y:S02]  /*19980*/  IMAD.MOV.U32 R2, RZ, RZ, R10 ;  /* 0x000000ffff027224 */ /* 0x000fe400078e000a */
[----:B------:R-:W-:Y:S02]  /*19990*/  IMAD.MOV.U32 R0, RZ, RZ, R11 ;  /* 0x000000ffff007224 */ /* 0x000fe400078e000b */
[----:B------:R-:W0:Y:S04]  /*199a0*/  LDSM.16.MT88.4 R8, [R28+0x4080] ;  /* 0x004080001c08783b */ /* 0x000e280000004200 */
[----:B------:R-:W-:Y:S01]  /*199b0*/  STL [R1+0x1314], R0 ;  /* 0x0013140001007387 */ /* 0x000fe20000100800 */
[----:B------:R-:W-:Y:S02]  /*199c0*/  STL [R1+0x1310], R2 ;  /* 0x0013100201007387 */ /* 0x000fe40000100800 */
[----:B------:R-:W-:Y:S02]  /*199d0*/  STL [R1+0x130c], R3 ;  /* 0x00130c0301007387 */ /* 0x000fe40000100800 */
[----:B------:R-:W-:Y:S01]  /*199e0*/  STL [R1+0x1308], R29 ;  /* 0x0013081d01007387 */ /* 0x000fe20000100800 */
[----:B0-----:R-:W-:Y:S01]  /*199f0*/  STL.64 [R1+0x1620], R10 ;  /* 0x0016200a01007387 */ /* 0x001fe20000100a00 */
[----:B------:R4:W-:Y:S02]  /*19a00*/  STL.64 [R1+0x1618], R8 ;  /* 0x0016180801007387 */ /* 0x0009e40000100a00 */
[----:B----4-:R-:W-:-:S02]  /*19a10*/  IMAD.MOV.U32 R8, RZ, RZ, R15 ;  /* 0x000000ffff087224 */ /* 0x010fc400078e000f */
[----:B------:R-:W-:Y:S02]  /*19a20*/  IMAD.MOV.U32 R9, RZ, RZ, R14 ;  /* 0x000000ffff097224 */ /* 0x000fe400078e000e */
[C---:B--2---:R-:W-:Y:S01]  /*19a30*/  HMMA.16816.F32.BF16 R12, R24.reuse, R12, R16 ;  /* 0x0000000c180c723c */ /* 0x044fe20000041810 */
[----:B------:R-:W2:Y:S11]  /*19a40*/  LDL.LU.64 R16, [R1+0x1638] ;  /* 0x0016380001107983 */ /* 0x000eb60000300a00 */
[----:B------:R-:W-:Y:S11]  /*19a50*/  @!UPT UIADD3 URZ, URZ, URZ, URZ ;  /* 0x0000003f3f3ff290 */ /* 0x000ff6000fffe03f */
[----:B------:R-:W-:Y:S01]  /*19a60*/  STL.64 [R1+0x2f0], R12 ;  /* 0x0002f00c01007387 */ /* 0x000fe20000100a00 */
[----:B------:R-:W-:Y:S02]  /*19a70*/  STL.64 [R1+0x2f8], R14 ;  /* 0x0002f80e01007387 */ /* 0x000fe40000100a00 */
[----:B------:R-:W0:Y:S02]  /*19a80*/  LDSM.16.MT88.4 R12, [R28+0x4100] ;  /* 0x004100001c0c783b */ /* 0x000e240000004200 */
[----:B0-----:R-:W-:Y:S02]  /*19a90*/  STL.64 [R1+0x1598], R14 ;  /* 0x0015980e01007387 */ /* 0x001fe40000100a00 */
[----:B------:R0:W-:Y:S02]  /*19aa0*/  STL.64 [R1+0x1590], R12 ;  /* 0x0015900c01007387 */ /* 0x0001e40000100a00 */
[----:B0-----:R-:W3:Y:S01]  /*19ab0*/  LDL.LU R12, [R1+0x650] ;  /* 0x00065000010c7983 */ /* 0x001ee20000300800 */
[----:B------:R-:W3:Y:S02]  /*19ac0*/  LDL.LU R13, [R1+0x654] ;  /* 0x00065400010d7983 */ /* 0x000ee40000300800 */
[----:B------:R-:W3:Y:S02]  /*19ad0*/  LDL.LU R14, [R1+0x658] ;  /* 0x00065800010e7983 */ /* 0x000ee40000300800 */
[----:B------:R-:W3:Y:S01]  /*19ae0*/  LDL.LU R15, [R1+0x65c] ;  /* 0x00065c00010f7983 */ /* 0x000ee20000300800 */
[C---:B--2---:R-:W-:Y:S01]  /*19af0*/  HMMA.16816.F32.BF16 R16, R24.reuse, R16, R4 ;  /* 0x000000101810723c */ /* 0x044fe20000041804 */
[----:B------:R-:W2:Y:S01]  /*19b00*/  LDL.LU.64 R6, [R1+0x1630] ;  /* 0x0016300001067983 */ /* 0x000ea20000300a00 */
[----:B------:R-:W4:Y:S11]  /*19b10*/  LDL.LU.64 R4, [R1+0x1628] ;  /* 0x0016280001047983 */ /* 0x000f360000300a00 */
[----:B------:R-:W-:Y:S11]  /*19b20*/  @!UPT UIADD3 URZ, URZ, URZ, URZ ;  /* 0x0000003f3f3ff290 */ /* 0x000ff6000fffe03f */
        /* <DEDUP_REMOVED lines=9> */
[----:B---3--:R-:W-:Y:S01]  /*19bc0*/  HMMA.16816.F32.BF16 R8, R24, R8, R12 ;  /* 0x000000081808723c */ /* 0x008fe2000004180c */
[----:B0-----:R-:W-:Y:S01]  /*19bd0*/  STL.64 [R1+0x1518], R18 ;  /* 0x0015181201007387 */ /* 0x001fe20000100a00 */
[----:B------:R0:W-:Y:S03]  /*19be0*/  STL.64 [R1+0x1510], R16 ;  /* 0x0015101001007387 */ /* 0x0001e60000100a00 */
[----:B0-----:R-:W3:Y:S11]  /*19bf0*/  LDL.LU R16, [R1+0x6e0] ;  /* 0x0006e00001107983 */ /* 0x001ef60000300800 */
[----:B------:R-:W-:Y:S07]  /*19c00*/  @!UPT UIADD3 URZ, URZ, URZ, URZ ;  /* 0x0000003f3f3ff290 */ /* 0x000fee000fffe03f */
[----:B------:R-:W-:Y:S01]  /*19c10*/  STL.64 [R1+0x2d0], R8 ;  /* 0x0002d00801007387 */ /* 0x000fe20000100a00 */
[----:B------:R-:W-:Y:S02]  /*19c20*/  STL.64 [R1+0x2d8], R10 ;  /* 0x0002d80a01007387 */ /* 0x000fe40000100a00 */
[----:B------:R-:W3:Y:S02]  /*19c30*/  LDL.LU R17, [R1+0x6e4] ;  /* 0x0006e40001117983 */ /* 0x000ee40000300800 */
[----:B------:R-:W2:Y:S01]  /*19c40*/  LDL.LU R18, [R1+0x6e8] ;  /* 0x0006e80001127983 */ /* 0x000ea20000300800 */
[----:B------:R-:W2:Y:S04]  /*19c50*/  LDL.LU R19, [R1+0x6ec] ;  /* 0x0006ec0001137983 */ /* 0x000ea80000300800 */
[----:B--2---:R-:W-:Y:S01]  /*19c60*/  STL.64 [R1+0x15b8], R18 ;  /* 0x0015b81201007387 */ /* 0x004fe20000100a00 */
[----:B---3--:R0:W-:Y:S03]  /*19c70*/  STL.64 [R1+0x15b0], R16 ;  /* 0x0015b01001007387 */ /* 0x0081e60000100a00 */
[----:B0-----:R-:W2:Y:S01]  /*19c80*/  LDL.LU R16, [R1+0x6f0] ;  /* 0x0006f00001107983 */ /* 0x001ea20000300800 */
[----:B------:R-:W2:Y:S02]  /*19c90*/  LDL.LU R17, [R1+0x6f4] ;  /* 0x0006f40001117983 */ /* 0x000ea40000300800 */
[----:B------:R-:W3:Y:S02]  /*19ca0*/  LDL.LU R18, [R1+0x6f8] ;  /* 0x0006f80001127983 */ /* 0x000ee40000300800 */
[----:B------:R-:W3:Y:S02]  /*19cb0*/  LDL.LU R19, [R1+0x6fc] ;  /* 0x0006fc0001137983 */ /* 0x000ee40000300800 */
[----:B---3--:R-:W-:Y:S01]  /*19cc0*/  STL.64 [R1+0x15d0], R18 ;  /* 0x0015d01201007387 */ /* 0x008fe20000100a00 */
[----:B--2---:R0:W-:Y:S02]  /*19cd0*/  STL.64 [R1+0x15c8], R16 ;  /* 0x0015c81001007387 */ /* 0x0041e40000100a00 */
[----:B0-----:R-:W-:-:S02]  /*19ce0*/  IMAD.MOV.U32 R16, RZ, RZ, R23 ;  /* 0x000000ffff107224 */ /* 0x001fc400078e0017 */
[----:B------:R-:W-:-:S05]  /*19cf0*/  IMAD.MOV.U32 R17, RZ, RZ, R22 ;  /* 0x000000ffff117224 */ /* 0x000fca00078e0016 */
[----:B------:R0:W-:Y:S02]  /*19d00*/  STL.64 [R1+0x15e0], R16 ;  /* 0x0015e01001007387 */ /* 0x0001e40000100a00 */
[----:B0-----:R-:W-:Y:S02]  /*19d10*/  IMAD.MOV.U32 R16, RZ, RZ, R7 ;  /* 0x000000ffff107224 */ /* 0x001fe400078e0007 */
[----:B------:R-:W-:Y:S01]  /*19d20*/  IMAD.MOV.U32 R17, RZ, RZ, R6 ;  /* 0x000000ffff117224 */ /* 0x000fe200078e0006 */
[----:B------:R-:W-:-:S04]  /*19d30*/  LOP3.LUT R6, R28, 0x40, RZ, 0x3c, !PT ;  /* 0x000000401c067812 */ /* 0x000fc800078e3cff */
[----:B------:R0:W-:Y:S01]  /*19d40*/  STL.64 [R1+0x15f8], R16 ;  /* 0x0015f81001007387 */ /* 0x0001e20000100a00 */
[----:B------:R-:W2:Y:S02]  /*19d50*/  LDL.LU R12, [R1+0x730] ;  /* 0x00073000010c7983 */ /* 0x000ea40000300800 */
[----:B------:R-:W2:Y:S02]  /*19d60*/  LDL.LU R13, [R1+0x734] ;  /* 0x00073400010d7983 */ /* 0x000ea40000300800 */
[----:B------:R-:W2:Y:S01]  /*19d70*/  LDL.LU R14, [R1+0x738] ;  /* 0x00073800010e7983 */ /* 0x000ea20000300800 */
[----:B------:R-:W2:Y:S01]  /*19d80*/  LDL.LU R15, [R1+0x73c] ;  /* 0x00073c00010f7983 */ /* 0x000ea20000300800 */
[----:B------:R-:W4:Y:S02]  /*19d90*/  LDL.LU R8, [R1+0x640] ;  /* 0x0006400001087983 */ /* 0x000f240000300800 */
[----:B------:R-:W4:Y:S02]  /*19da0*/  LDL.LU R9, [R1+0x644] ;  /* 0x0006440001097983 */ /* 0x000f240000300800 */
[----:B------:R-:W4:Y:S01]  /*19db0*/  LDL.LU R10, [R1+0x648] ;  /* 0x00064800010a7983 */ /* 0x000f220000300800 */
[----:B------:R-:W4:Y:S01]  /*19dc0*/  LDL.LU R11, [R1+0x64c] ;  /* 0x00064c00010b7983 */ /* 0x000f220000300800 */
[----:B0-----:R-:W-:-:S02]  /*19dd0*/  IMAD.MOV.U32 R16, RZ, RZ, R21 ;  /* 0x000000ffff107224 */ /* 0x001fc400078e0015 */
[----:B------:R-:W-:Y:S02]  /*19de0*/  IMAD.MOV.U32 R17, RZ, RZ, R20 ;  /* 0x000000ffff117224 */ /* 0x000fe400078e0014 */
[----:B------:R-:W0:Y:S04]  /*19df0*/  LDSM.16.MT88.4 R20, [R6+0x4000] ;  /* 0x004000000614783b */ /* 0x000e280000004200 */
[----:B------:R1:W-:Y:S04]  /*19e00*/  STL.64 [R1+0x1610], R16 ;  /* 0x0016101001007387 */ /* 0x0003e80000100a00 */
[----:B-1----:R-:W2:Y:S04]  /*19e10*/  LDL.64 R16, [R1+0x60] ;  /* 0x0000600001107983 */ /* 0x002ea80000100a00 */
[----:B0-----:R-:W-:Y:S01]  /*19e20*/  STL.64 [R1+0x1498], R22 ;  /* 0x0014981601007387 */ /* 0x001fe20000100a00 */
[----:B------:R0:W-:Y:S03]  /*19e30*/  STL.64 [R1+0x1490], R20 ;  /* 0x0014901401007387 */ /* 0x0001e60000100a00 */
[----:B0-----:R-:W3:Y:S01]  /*19e40*/  LDL.LU R20, [R1+0x6d0] ;  /* 0x0006d00001147983 */ /* 0x001ee20000300800 */
[----:B------:R-:W3:Y:S02]  /*19e50*/  LDL.LU R21, [R1+0x6d4] ;  /* 0x0006d40001157983 */ /* 0x000ee40000300800 */
[----:B------:R-:W2:Y:S02]  /*19e60*/  LDL.LU R22, [R1+0x6d8] ;  /* 0x0006d80001167983 */ /* 0x000ea40000300800 */
[----:B------:R-:W2:Y:S02]  /*19e70*/  LDL.LU R23, [R1+0x6dc] ;  /* 0x0006dc0001177983 */ /* 0x000ea40000300800 */
[----:B--2---:R-:W-:Y:S01]  /*19e80*/  STL.64 [R1+0x15a8], R22 ;  /* 0x0015a81601007387 */ /* 0x004fe20000100a00 */
[----:B---3--:R0:W-:Y:S03]  /*19e90*/  STL.64 [R1+0x15a0], R20 ;  /* 0x0015a01401007387 */ /* 0x0081e60000100a00 */
[----:B0-----:R-:W2:Y:S04]  /*19ea0*/  LDL.64 R20, [R1+0x10] ;  /* 0x0000100001147983 */ /* 0x001ea80000100a00 */
[----:B--2---:R0:W-:Y:S04]  /*19eb0*/  STL.64 [R1+0x15c0], R20 ;  /* 0x0015c01401007387 */ /* 0x0041e80000100a00 */
[----:B0-----:R-:W2:Y:S04]  /*19ec0*/  LDL.64 R20, [R1+0x20] ;  /* 0x0000200001147983 */ /* 0x001ea80000100a00 */
[----:B--2---:R0:W-:Y:S04]  /*19ed0*/  STL.64 [R1+0x15d8], R20 ;  /* 0x0015d81401007387 */ /* 0x0041e80000100a00 */
[----:B0-----:R-:W2:Y:S01]  /*19ee0*/  LDL.LU R20, [R1+0x700] ;  /* 0x0007000001147983 */ /* 0x001ea20000300800 */
[----:B------:R-:W2:Y:S02]  /*19ef0*/  LDL.LU R21, [R1+0x704] ;  /* 0x0007040001157983 */ /* 0x000ea40000300800 */
[----:B------:R-:W3:Y:S02]  /*19f00*/  LDL.LU R22, [R1+0x708] ;  /* 0x0007080001167983 */ /* 0x000ee40000300800 */
[----:B------:R-:W3:Y:S02]  /*19f10*/  LDL.LU R23, [R1+0x70c] ;  /* 0x00070c0001177983 */ /* 0x000ee40000300800 */
[----:B---3--:R-:W-:Y:S01]  /*19f20*/  STL.64 [R1+0x15f0], R22 ;  /* 0x0015f01601007387 */ /* 0x008fe20000100a00 */
[----:B--2---:R0:W-:Y:S03]  /*19f30*/  STL.64 [R1+0x15e8], R20 ;  /* 0x0015e81401007387 */ /* 0x0041e60000100a00 */
[----:B0-----:R-:W2:Y:S01]  /*19f40*/  LDL.LU R20, [R1+0x710] ;  /* 0x0007100001147983 */ /* 0x001ea20000300800 */
[----:B------:R-:W2:Y:S02]  /*19f50*/  LDL.LU R21, [R1+0x714] ;  /* 0x0007140001157983 */ /* 0x000ea40000300800 */
[----:B------:R-:W3:Y:S02]  /*19f60*/  LDL.LU R22, [R1+0x718] ;  /* 0x0007180001167983 */ /* 0x000ee40000300800 */
[----:B------:R-:W3:Y:S01]  /*19f70*/  LDL.LU R23, [R1+0x71c] ;  /* 0x00071c0001177983 */ /* 0x000ee20000300800 */
[----:B----4-:R-:W-:Y:S01]  /*19f80*/  HMMA.16816.F32.BF16 R24, R24, R4, R8 ;  /* 0x000000041818723c */ /* 0x010fe20000041808 */
[----:B---3--:R-:W-:Y:S01]  /*19f90*/  STL.64 [R1+0x1608], R22 ;  /* 0x0016081601007387 */ /* 0x008fe20000100a00 */
[----:B--2---:R0:W-:Y:S03]  /*19fa0*/  STL.64 [R1+0x1600], R20 ;  /* 0x0016001401007387 */ /* 0x0041e60000100a00 */
[----:B0-----:R-:W2:Y:S01]  /*19fb0*/  LDL.LU R20, [R1+0x720] ;  /* 0x0007200001147983 */ /* 0x001ea20000300800 */
[----:B------:R-:W2:Y:S02]  /*19fc0*/  LDL.LU R21, [R1+0x724] ;  /* 0x0007240001157983 */ /* 0x000ea40000300800 */
[----:B------:R-:W2:Y:S02]  /*19fd0*/  LDL.LU R22, [R1+0x728] ;  /* 0x0007280001167983 */ /* 0x000ea40000300800 */
[----:B------:R-:W2:Y:S01]  /*19fe0*/  LDL.LU R23, [R1+0x72c] ;  /* 0x00072c0001177983 */ /* 0x000ea20000300800 */
[----:B------:R-:W3:Y:S01]  /*19ff0*/  LDL.LU.64 R10, [R1+0x1620] ;  /* 0x00162000010a7983 */ /* 0x000ee20000300a00 */
[----:B------:R-:W3:Y:S11]  /*1a000*/  LDL.LU.64 R8, [R1+0x1618] ;  /* 0x0016180001087983 */ /* 0x000ef60000300a00 */
[----:B------:R-:W-:Y:S02]  /*1a010*/  STL.64 [R1+0x220], R24 ;  /* 0x0002201801007387 */ /* 0x000fe40000100a00 */
[----:B------:R-:W-:Y:S02]  /*1a020*/  STL.64 [R1+0x228], R26 ;  /* 0x0002281a01007387 */ /* 0x000fe40000100a00 */
[----:B------:R-:W0:Y:S04]  /*1a030*/  LDSM.16.MT88.4 R24, [R6+0x4080] ;  /* 0x004080000618783b */ /* 0x000e280000004200 */
[----:B0-----:R-:W-:Y:S01]  /*1a040*/  STL.64 [R1+0x1410], R26 ;  /* 0x0014101a01007387 */ /* 0x001fe20000100a00 */
[----:B------:R0:W-:Y:S03]  /*1a050*/  STL.64 [R1+0x1408], R24 ;  /* 0x0014081801007387 */ /* 0x0001e60000100a00 */
[----:B0-----:R-:W4:Y:S01]  /*1a060*/  LDL.64 R24, [R1] ;  /* 0x0000000001187983 */ /* 0x001f220000100a00 */
[C---:B---3--:R-:W-:Y:S11]  /*1a070*/  HMMA.16816.F32.BF16 R12, R8.reuse, R16, R12 ;  /* 0x00000010080c723c */ /* 0x048ff6000004180c */
[----:B------:R-:W-:Y:S11]  /*1a080*/  @!UPT UIADD3 URZ, URZ, URZ, URZ ;  /* 0x0000003f3f3ff290 */ /* 0x000ff6000fffe03f */
[----:B------:R-:W-:Y:S01]  /*1a090*/  @!UPT UIADD3 URZ, URZ, URZ, URZ ;  /* 0x0000003f3f3ff290 */ /* 0x000fe2000fffe03f */
[----:B------:R0:W-:Y:S01]  /*1a0a0*/  STL.64 [R1+0x210], R12 ;  /* 0x0002100c01007387 */ /* 0x0001e20000100a00 */
[----:B------:R-:W-:Y:S02]  /*1a0b0*/  STL.64 [R1+0x218], R14 ;  /* 0x0002180e01007387 */ /* 0x000fe40000100a00 */
[----:B0-----:R-:W-:Y:S02]  /*1a0c0*/  IMAD.MOV.U32 R13, RZ, RZ, R16 ;  /* 0x000000ffff0d7224 */ /* 0x001fe400078e0010 */
[----:B------:R-:W-:Y:S02]  /*1a0d0*/  IMAD.MOV.U32 R12, RZ, RZ, R17 ;  /* 0x000000ffff0c7224 */ /* 0x000fe400078e0011 */
[----:B------:R-:W2:Y:S02]  /*1a0e0*/  LDL.LU.64 R16, [R1+0x1610] ;  /* 0x0016100001107983 */ /* 0x000ea40000300a00 */
[----:B--2---:R-:W-:Y:S02]  /*1a0f0*/  HMMA.16816.F32.BF16 R16, R8, R16, R20 ;  /* 0x000000100810723c */ /* 0x004fe40000041814 */
[----:B------:R-:W2:Y:S01]  /*1a100*/  LDL.LU.64 R22, [R1+0x1608] ;  /* 0x0016080001167983 */ /* 0x000ea20000300a00 */
[----:B------:R-:W2:Y:S11]  /*1a110*/  LDL.LU.64 R20, [R1+0x1600] ;  /* 0x0016000001147983 */ /* 0x000eb60000300a00 */
[----:B------:R-:W-:Y:S09]  /*1a120*/  @!UPT UIADD3 URZ, URZ, URZ, URZ ;  /* 0x0000003f3f3ff290 */ /* 0x000ff2000fffe03f */
[----:B------:R0:W-:Y:S04]  /*1a130*/  STL.64 [R1+0x200], R16 ;  /* 0x0002001001007387 */ /* 0x0001e80000100a00 */
[----:B0-----:R-:W2:Y:S01]  /*1a140*/  LDL.LU.64 R16, [R1+0x15f8] ;  /* 0x0015f80001107983 */ /* 0x001ea20000300a00 */
[----:B------:R-:W-:Y:S02]  /*1a150*/  IMAD.MOV.U32 R6, RZ, RZ, R18 ;  /* 0x000000ffff067224 */ /* 0x000fe400078e0012 */
[----:B------:R-:W-:-:S05]  /*1a160*/  IMAD.MOV.U32 R7, RZ, RZ, R19 ;  /* 0x000000ffff077224 */ /* 0x000fca00078e0013 */
[----:B------:R-:W-:Y:S01]  /*1a170*/  STL [R1+0x1204], R7 ;  /* 0x0012040701007387 */ /* 0x000fe20000100800 */
[----:B------:R-:W-:Y:S01]  /*1a180*/  STL [R1+0x1200], R6 ;  /* 0x0012000601007387 */ /* 0x000fe20000100800 */
        /* <DEDUP_REMOVED lines=8> */
[----:B------:R-:W2:Y:S11]  /*1a210*/  LDL.LU.64 R20, [R1+0x15d8] ;  /* 0x0015d80001147983 */ /* 0x000eb60000300a00 */
[----:B------:R-:W-:Y:S10]  /*1a220*/  @!UPT UIADD3 URZ, URZ, URZ, URZ ;  /* 0x0000003f3f3ff290 */ /* 0x000ff4000fffe03f */
[----:B------:R-:W-:Y:S01]  /*1a230*/  STL.64 [R1+0x1e0], R16 ;  /* 0x0001e01001007387 */ /* 0x000fe20000100a00 */
[----:B------:R0:W-:Y:S03]  /*1a240*/  STL.64 [R1+0x1e8], R18 ;  /* 0x0001e81201007387 */ /* 0x0001e60000100a00 */
[----:B0-----:R-:W3:Y:S01]  /*1a250*/  LDL.LU.64 R18, [R1+0x15d0] ;  /* 0x0015d00001127983 */ /* 0x001ee20000300a00 */
[----:B------:R-:W3:Y:S02]  /*1a260*/  LDL.LU.64 R16, [R1+0x15c8] ;  /* 0x0015c80001107983 */ /* 0x000ee40000300a00 */
[----:B--2---:R-:W-:Y:S02]  /*1a270*/  IMAD.MOV.U32 R2, RZ, RZ, R20 ;  /* 0x000000ffff027224 */ /* 0x004fe400078e0014 */
[----:B------:R-:W-:Y:S01]  /*1a280*/  IMAD.MOV.U32 R0, RZ, RZ, R21 ;  /* 0x000000ffff007224 */ /* 0x000fe200078e0015 */
[C---:B---3--:R-:W-:Y:S01]  /*1a290*/  HMMA.16816.F32.BF16 R16, R8.reuse, R20, R16 ;  /* 0x000000140810723c */ /* 0x048fe20000041810 */
[----:B------:R-:W2:Y:S11]  /*1a2a0*/  LDL.LU.64 R20, [R1+0x15c0] ;  /* 0x0015c00001147983 */ /* 0x000eb60000300a00 */
[----:B------:R-:W-:Y:S11]  /*1a2b0*/  @!UPT UIADD3 URZ, URZ, URZ, URZ ;  /* 0x0000003f3f3ff290 */ /* 0x000ff6000fffe03f */
[----:B------:R0:W-:Y:S01]  /*1a2c0*/  STL.64 [R1+0x1d0], R16 ;  /* 0x0001d01001007387 */ /* 0x0001e20000100a00 */
[----:B------:R-:W-:Y:S02]  /*1a2d0*/  IMAD.MOV.U32 R7, RZ, RZ, R18 ;  /* 0x000000ffff077224 */ /* 0x000fe400078e0012 */
[----:B------:R-:W-:Y:S02]  /*1a2e0*/  IMAD.MOV.U32 R6, RZ, RZ, R19 ;  /* 0x000000ffff067224 */ /* 0x000fe400078e0013 */
[----:B------:R-:W3:Y:S04]  /*1a2f0*/  LDL.LU.64 R18, [R1+0x15b8] ;  /* 0x0015b80001127983 */ /* 0x000ee80000300a00 */
[----:B0-----:R-:W3:Y:S01]  /*1a300*/  LDL.LU.64 R16, [R1+0x15b0] ;  /* 0x0015b00001107983 */ /* 0x001ee20000300a00 */
[----:B------:R-:W-:Y:S02]  /*1a310*/  STL [R1+0x120c], R6 ;  /* 0x00120c0601007387 */ /* 0x000fe40000100800 */
[----:B------:R-:W-:Y:S02]  /*1a320*/  STL [R1+0x1208], R7 ;  /* 0x0012080701007387 */ /* 0x000fe40000100800 */
[----:B--2---:R-:W-:Y:S01]  /*1a330*/  IMAD.MOV.U32 R3, RZ, RZ, R21 ;  /* 0x000000ffff037224 */ /* 0x004fe200078e0015 */
[C---:B---3--:R-:W-:Y:S11]  /*1a340*/  HMMA.16816.F32.BF16 R16, R8.reuse, R20, R16 ;  /* 0x000000140810723c */ /* 0x048ff60000041810 */
[----:B------:R-:W-:Y:S11]  /*1a350*/  @!UPT UIADD3 URZ, URZ, URZ, URZ ;  /* 0x0000003f3f3ff290 */ /* 0x000ff6000fffe03f */
[----:B------:R-:W-:Y:S01]  /*1a360*/  @!UPT UIADD3 URZ, URZ, URZ, URZ ;  /* 0x0000003f3f3ff290 */ /* 0x000fe2000fffe03f */
[----:B------:R0:W-:Y:S01]  /*1a370*/  STL.64 [R1+0x1c0], R16 ;  /* 0x0001c01001007387 */ /* 0x0001e20000100a00 */
[----:B------:R-:W-:Y:S02]  /*1a380*/  STL.64 [R1+0x1c8], R18 ;  /* 0x0001c81201007387 */ /* 0x000fe40000100a00 */
[----:B------:R-:W4:Y:S02]  /*1a390*/  LDL.LU.64 R22, [R1+0x15a8] ;  /* 0x0015a80001167983 */ /* 0x000f240000300a00 */
[----:B0-----:R-:W-:Y:S02]  /*1a3a0*/  IMAD.MOV.U32 R16, RZ, RZ, R20 ;  /* 0x000000ffff107224 */ /* 0x001fe400078e0014 */
[----:B------:R-:W4:Y:S03]  /*1a3b0*/  LDL.LU.64 R20, [R1+0x15a0] ;  /* 0x0015a00001147983 */ /* 0x000f260000300a00 */
[----:B------:R0:W-:Y:S02]  /*1a3c0*/  STL [R1+0x1570], R16 ;  /* 0x0015701001007387 */ /* 0x0001e40000100800 */
[----:B0-----:R-:W2:Y:S01]  /*1a3d0*/  LDL.LU R16, [R1+0xf0] ;  /* 0x0000f00001107983 */ /* 0x001ea20000300800 */
[----:B----4-:R-:W-:Y:S11]  /*1a3e0*/  HMMA.16816.F32.BF16 R20, R8, R24, R20 ;  /* 0x000000180814723c */ /* 0x010ff60000041814 */
[----:B------:R-:W-:Y:S11]  /*1a3f0*/  @!UPT UIADD3 URZ, URZ, URZ, URZ ;  /* 0x0000003f3f3ff290 */ /* 0x000ff6000fffe03f */
[----:B------:R-:W-:Y:S01]  /*1a400*/  @!UPT UIADD3 URZ, URZ, URZ, URZ ;  /* 0x0000003f3f3ff290 */ /* 0x000fe2000fffe03f */
[----:B------:R-:W-:Y:S01]  /*1a410*/  STL.64 [R1+0x1b0], R20 ;  /* 0x0001b01401007387 */ /* 0x000fe20000100a00 */
[----:B------:R-:W-:Y:S02]  /*1a420*/  STL.64 [R1+0x1b8], R22 ;  /* 0x0001b81601007387 */ /* 0x000fe40000100a00 */
[----:B------:R-:W2:Y:S02]  /*1a430*/  LDL.LU R17, [R1+0xf4] ;  /* 0x0000f40001117983 */ /* 0x000ea40000300800 */
[----:B------:R-:W3:Y:S01]  /*1a440*/  LDL.LU R18, [R1+0xf8] ;  /* 0x0000f80001127983 */ /* 0x000ee20000300800 */
[----:B------:R-:W3:Y:S04]  /*1a450*/  LDL.LU R19, [R1+0xfc] ;  /* 0x0000fc0001137983 */ /* 0x000ee80000300800 */
[----:B---3--:R-:W-:Y:S01]  /*1a460*/  STL.64 [R1+0x1580], R18 ;  /* 0x0015801201007387 */ /* 0x008fe20000100a00 */
[----:B--2---:R0:W-:Y:S02]  /*1a470*/  STL.64 [R1+0x1578], R16 ;  /* 0x0015781001007387 */ /* 0x0041e40000100a00 */
[----:B0-----:R-:W-:-:S02]  /*1a480*/  IMAD.MOV.U32 R17, RZ, RZ, R12 ;  /* 0x000000ffff117224 */ /* 0x001fc400078e000c */
[----:B------:R-:W-:Y:S01]  /*1a490*/  IMAD.MOV.U32 R16, RZ, RZ, R13 ;  /* 0x000000ffff107224 */ /* 0x000fe200078e000d */
[----:B------:R-:W2:Y:S01]  /*1a4a0*/  LDL.LU R12, [R1+0x630] ;  /* 0x00063000010c7983 */ /* 0x000ea20000300800 */
[----:B------:R-:W2:Y:S02]  /*1a4b0*/  LDL.LU R13, [R1+0x634] ;  /* 0x00063400010d7983 */ /* 0x000ea40000300800 */
[----:B------:R-:W2:Y:S02]  /*1a4c0*/  LDL.LU R14, [R1+0x638] ;  /* 0x00063800010e7983 */ /* 0x000ea40000300800 */
[----:B------:R-:W2:Y:S01]  /*1a4d0*/  LDL.LU R15, [R1+0x63c] ;  /* 0x00063c00010f7983 */ /* 0x000ea20000300800 */
[----:B------:R0:W-:Y:S04]  /*1a4e0*/  STL.64 [R1+0x1530], R24 ;  /* 0x0015301801007387 */ /* 0x0001e80000100a00 */
[----:B0-----:R-:W3:Y:S01]  /*1a4f0*/  LDL.LU R24, [R1+0xd0] ;  /* 0x0000d00001187983 */ /* 0x001ee20000300800 */
[----:B------:R-:W3:Y:S02]  /*1a500*/  LDL.LU R25, [R1+0xd4] ;  /* 0x0000d40001197983 */ /* 0x000ee40000300800 */
[----:B------:R-:W4:Y:S02]  /*1a510*/  LDL.LU R26, [R1+0xd8] ;  /* 0x0000d800011a7983 */ /* 0x000f240000300800 */
[----:B------:R-:W4:Y:S02]  /*1a520*/  LDL.LU R27, [R1+0xdc] ;  /* 0x0000dc00011b7983 */ /* 0x000f240000300800 */
[----:B----4-:R-:W-:Y:S01]  /*1a530*/  STL.64 [R1+0x1558], R26 ;  /* 0x0015581a01007387 */ /* 0x010fe20000100a00 */
[----:B---3--:R0:W-:Y:S03]  /*1a540*/  STL.64 [R1+0x1550], R24 ;  /* 0x0015501801007387 */ /* 0x0081e60000100a00 */
[----:B0-----:R-:W3:Y:S04]  /*1a550*/  LDL.64 R24, [R1+0x40] ;  /* 0x0000400001187983 */ /* 0x001ee80000100a00 */
[----:B---3--:R0:W-:Y:S04]  /*1a560*/  STL.64 [R1+0x1568], R24 ;  /* 0x0015681801007387 */ /* 0x0081e80000100a00 */
[----:B0-----:R-:W3:Y:S04]  /*1a570*/  LDL.64 R24, [R1+0x50] ;  /* 0x0000500001187983 */ /* 0x001ee80000100a00 */
[----:B---3--:R0:W-:Y:S04]  /*1a580*/  STL.64 [R1+0x1588], R24 ;  /* 0x0015881801007387 */ /* 0x0081e80000100a00 */
[----:B0-----:R-:W3:Y:S01]  /*1a590*/  LDL.LU R24, [R1+0x100] ;  /* 0x0001000001187983 */ /* 0x001ee20000300800 */
[----:B------:R-:W3:Y:S02]  /*1a5a0*/  LDL.LU R25, [R1+0x104] ;  /* 0x0001040001197983 */ /* 0x000ee40000300800 */
[----:B------:R-:W3:Y:S02]  /*1a5b0*/  LDL.LU R26, [R1+0x108] ;  /* 0x00010800011a7983 */ /* 0x000ee40000300800 */
[----:B------:R-:W3:Y:S01]  /*1a5c0*/  LDL.LU R27, [R1+0x10c] ;  /* 0x00010c00011b7983 */ /* 0x000ee20000300800 */
[----:B------:R-:W4:Y:S01]  /*1a5d0*/  LDL.LU R20, [R1+0x540] ;  /* 0x0005400001147983 */ /* 0x000f220000300800 */
        /* <DEDUP_REMOVED lines=11> */
[----:B--2---:R0:W-:Y:S02]  /*1a690*/  STL.64 [R1+0x14b0], R20 ;  /* 0x0014b01401007387 */ /* 0x0041e40000100a00 */
[----:B0-----:R-:W-:-:S02]  /*1a6a0*/  IMAD.MOV.U32 R20, RZ, RZ, R2 ;  /* 0x000000ffff147224 */ /* 0x001fc400078e0002 */
[----:B------:R-:W-:-:S05]  /*1a6b0*/  IMAD.MOV.U32 R21, RZ, RZ, R0 ;  /* 0x000000ffff157224 */ /* 0x000fca00078e0000 */
[----:B------:R0:W-:Y:S04]  /*1a6c0*/  STL.64 [R1+0x1560], R20 ;  /* 0x0015601401007387 */ /* 0x0001e80000100a00 */
[----:B0-----:R-:W2:Y:S01]  /*1a6d0*/  LDL.LU R20, [R1+0xe0] ;  /* 0x0000e00001147983 */ /* 0x001ea20000300800 */
[----:B------:R-:W2:Y:S02]  /*1a6e0*/  LDL.LU R21, [R1+0xe4] ;  /* 0x0000e40001157983 */ /* 0x000ea40000300800 */
[----:B------:R-:W2:Y:S02]  /*1a6f0*/  LDL.LU R22, [R1+0xe8] ;  /* 0x0000e80001167983 */ /* 0x000ea40000300800 */
[----:B------:R-:W2:Y:S01]  /*1a700*/  LDL.LU R23, [R1+0xec] ;  /* 0x0000ec0001177983 */ /* 0x000ea20000300800 */
[----:B------:R-:W3:Y:S01]  /*1a710*/  LDL.LU.64 R14, [R1+0x1598] ;  /* 0x00159800010e7983 */ /* 0x000ee20000300a00 */
[----:B------:R-:W3:Y:S02]  /*1a720*/  LDL.LU.64 R12, [R1+0x1590] ;  /* 0x00159000010c7983 */ /* 0x000ee40000300a00 */
[----:B------:R0:W-:Y:S02]  /*1a730*/  STL.64 [R1+0x110], R8 ;  /* 0x0001100801007387 */ /* 0x0001e40000100a00 */
[----:B------:R-:W-:Y:S01]  /*1a740*/  STL.64 [R1+0x118], R10 ;  /* 0x0001180a01007387 */ /* 0x000fe20000100a00 */
[----:B0-----:R-:W4:Y:S01]  /*1a750*/  LDL.LU.64 R8, [R1+0x30] ;  /* 0x0000300001087983 */ /* 0x001f220000300a00 */
[C---:B---3--:R-:W-:Y:S03]  /*1a760*/  HMMA.16816.F32.BF16 R16, R12.reuse, R16, R24 ;  /* 0x000000100c10723c */ /* 0x048fe60000041818 */
[----:B------:R-:W3:Y:S11]  /*1a770*/  LDL.LU.64 R24, [R1+0x1588] ;  /* 0x0015880001187983 */ /* 0x000ef60000300a00 */
[----:B------:R-:W-:Y:S09]  /*1a780*/  @!UPT UIADD3 URZ, URZ, URZ, URZ ;  /* 0x0000003f3f3ff290 */ /* 0x000ff2000fffe03f */
[----:B------:R-:W-:Y:S01]  /*1a790*/  STL.64 [R1+0x100], R16 ;  /* 0x0001001001007387 */ /* 0x000fe20000100a00 */
[----:B------:R0:W-:Y:S03]  /*1a7a0*/  STL.64 [R1+0x108], R18 ;  /* 0x0001081201007387 */ /* 0x0001e60000100a00 */
[----:B0-----:R-:W3:Y:S01]  /*1a7b0*/  LDL.LU.64 R18, [R1+0x1580] ;  /* 0x0015800001127983 */ /* 0x001ee20000300a00 */
[----:B------:R-:W3:Y:S02]  /*1a7c0*/  LDL.LU.64 R16, [R1+0x1578] ;  /* 0x0015780001107983 */ /* 0x000ee40000300a00 */
[C---:B---3--:R-:W-:Y:S11]  /*1a7d0*/  HMMA.16816.F32.BF16 R16, R12.reuse, R24, R16 ;  /* 0x000000180c10723c */ /* 0x048ff60000041810 */
[----:B------:R-:W-:Y:S11]  /*1a7e0*/  @!UPT UIADD3 URZ, URZ, URZ, URZ ;  /* 0x0000003f3f3ff290 */ /* 0x000ff6000fffe03f */
[----:B------:R-:W-:Y:S01]  /*1a7f0*/  @!UPT UIADD3 URZ, URZ, URZ, URZ ;  /* 0x0000003f3f3ff290 */ /* 0x000fe2000fffe03f */
[----:B------:R0:W-:Y:S01]  /*1a800*/  STL.64 [R1+0xf0], R16 ;  /* 0x0000f01001007387 */ /* 0x0001e20000100a00 */
[----:B------:R1:W-:Y:S03]  /*1a810*/  STL.64 [R1+0xf8], R18 ;  /* 0x0000f81201007387 */ /* 0x0003e60000100a00 */
[----:B0-----:R-:W3:Y:S01]  /*1a820*/  LDL.LU R16, [R1+0x1570] ;  /* 0x0015700001107983 */ /* 0x001ee20000300800 */
[----:B-1----:R-:W-:Y:S02]  /*1a830*/  IMAD.MOV.U32 R18, RZ, RZ, R24 ;  /* 0x000000ffff127224 */ /* 0x002fe400078e0018 */
[----:B------:R-:W-:Y:S02]  /*1a840*/  IMAD.MOV.U32 R17, RZ, RZ, R25 ;  /* 0x000000ffff117224 */ /* 0x000fe400078e0019 */
[----:B------:R-:W2:Y:S02]  /*1a850*/  LDL.LU.64 R24, [R1+0x1568] ;  /* 0x0015680001187983 */ /* 0x000ea40000300a00 */
[----:B--2---:R-:W-:Y:S01]  /*1a860*/  HMMA.16816.F32.BF16 R20, R12, R24, R20 ;  /* 0x000000180c14723c */ /* 0x004fe20000041814 */
[----:B------:R-:W-:-:S02]  /*1a870*/  IMAD.MOV.U32 R2, RZ, RZ, R24 ;  /* 0x000000ffff027224 */ /* 0x000fc400078e0018 */
[----:B------:R-:W-:Y:S11]  /*1a880*/  IMAD.MOV.U32 R0, RZ, RZ, R25 ;  /* 0x000000ffff007224 */ /* 0x000ff600078e0019 */
[----:B------:R-:W-:Y:S09]  /*1a890*/  @!UPT UIADD3 URZ, URZ, URZ, URZ ;  /* 0x0000003f3f3ff290 */ /* 0x000ff2000fffe03f */
[----:B------:R0:W-:Y:S01]  /*1a8a0*/  STL.64 [R1+0xe0], R20 ;  /* 0x0000e01401007387 */ /* 0x0001e20000100a00 */
[----:B------:R-:W-:Y:S03]  /*1a8b0*/  STL.64 [R1+0xe8], R22 ;  /* 0x0000e81601007387 */ /* 0x000fe60000100a00 */
[----:B0-----:R-:W2:Y:S01]  /*1a8c0*/  LDL.LU.64 R20, [R1+0x1560] ;  /* 0x0015600001147983 */ /* 0x001ea20000300a00 */
[----:B------:R-:W4:Y:S02]  /*1a8d0*/  LDL.LU.64 R26, [R1+0x1558] ;  /* 0x00155800011a7983 */ /* 0x000f240000300a00 */
[----:B------:R-:W4:Y:S02]  /*1a8e0*/  LDL.LU.64 R24, [R1+0x1550] ;  /* 0x0015500001187983 */ /* 0x000f240000300a00 */
[----:B----4-:R-:W-:Y:S11]  /*1a8f0*/  HMMA.16816.F32.BF16 R24, R12, R8, R24 ;  /* 0x000000080c18723c */ /* 0x010ff60000041818 */
[----:B------:R-:W-:Y:S11]  /*1a900*/  @!UPT UIADD3 URZ, URZ, URZ, URZ ;  /* 0x0000003f3f3ff290 */ /* 0x000ff6000fffe03f */
[----:B------:R-:W-:Y:S01]  /*1a910*/  @!UPT UIADD3 URZ, URZ, URZ, URZ ;  /* 0x0000003f3f3ff290 */ /* 0x000fe2000fffe03f */
[----:B------:R-:W-:Y:S01]  /*1a920*/  STL.64 [R1+0xd0], R24 ;  /* 0x0000d01801007387 */ /* 0x000fe20000100a00 */
[----:B------:R0:W-:Y:S03]  /*1a930*/  STL.64 [R1+0x14d0], R8 ;  /* 0x0014d00801007387 */ /* 0x0001e60000100a00 */
[----:B0-----:R-:W4:Y:S01]  /*1a940*/  LDL.LU R8, [R1+0x580] ;  /* 0x0005800001087983 */ /* 0x001f220000300800 */
[----:B------:R-:W4:Y:S02]  /*1a950*/  LDL.LU R9, [R1+0x584] ;  /* 0x0005840001097983 */ /* 0x000f240000300800 */
[----:B------:R-:W2:Y:S02]  /*1a960*/  LDL.LU R10, [R1+0x588] ;  /* 0x00058800010a7983 */ /* 0x000ea40000300800 */
[----:B------:R-:W2:Y:S02]  /*1a970*/  LDL.LU R11, [R1+0x58c] ;  /* 0x00058c00010b7983 */ /* 0x000ea40000300800 */
[----:B---3--:R-:W-:-:S02]  /*1a980*/  IMAD.MOV.U32 R24, RZ, RZ, R16 ;  /* 0x000000ffff187224 */ /* 0x008fc400078e0010 */
[----:B------:R-:W-:Y:S02]  /*1a990*/  IMAD.MOV.U32 R25, RZ, RZ, R3 ;  /* 0x000000ffff197224 */ /* 0x000fe400078e0003 */
[----:B------:R-:W-:Y:S02]  /*1a9a0*/  IMAD.MOV.U32 R6, RZ, RZ, R26 ;  /* 0x000000ffff067224 */ /* 0x000fe400078e001a */
[----:B------:R-:W-:Y:S01]  /*1a9b0*/  IMAD.MOV.U32 R7, RZ, RZ, R27 ;  /* 0x000000ffff077224 */ /* 0x000fe200078e001b */
[----:B--2---:R-:W-:Y:S01]  /*1a9c0*/  STL.64 [R1+0x14e0], R10 ;  /* 0x0014e00a01007387 */ /* 0x004fe20000100a00 */
[----:B----4-:R-:W-:Y:S02]  /*1a9d0*/  STL.64 [R1+0x14d8], R8 ;  /* 0x0014d80801007387 */ /* 0x010fe40000100a00 */
[----:B------:R0:W-:Y:S02]  /*1a9e0*/  STL.64 [R1+0x1548], R24 ;  /* 0x0015481801007387 */ /* 0x0001e40000100a00 */
[----:B0-----:R-:W2:Y:S01]  /*1a9f0*/  LDL.LU R24, [R1+0x600] ;  /* 0x0006000001187983 */ /* 0x001ea20000300800 */
[----:B------:R-:W2:Y:S02]  /*1aa00*/  LDL.LU R25, [R1+0x604] ;  /* 0x0006040001197983 */ /* 0x000ea40000300800 */
[----:B------:R-:W2:Y:S02]  /*1aa10*/  LDL.LU R26, [R1+0x608] ;  /* 0x00060800011a7983 */ /* 0x000ea40000300800 */
[----:B------:R-:W2:Y:S02]  /*1aa20*/  LDL.LU R27, [R1+0x60c] ;  /* 0x00060c00011b7983 */ /* 0x000ea40000300800 */
[----:B------:R-:W-:Y:S01]  /*1aa30*/  IMAD.MOV.U32 R9, RZ, RZ, R17 ;  /* 0x000000ffff097224 */ /* 0x000fe200078e0011 */
[----:B------:R-:W3:Y:S01]  /*1aa40*/  LDL.LU R16, [R1+0x5b0] ;  /* 0x0005b00001107983 */ /* 0x000ee20000300800 */
[----:B------:R-:W-:-:S02]  /*1aa50*/  IMAD.MOV.U32 R8, RZ, RZ, R18 ;  /* 0x000000ffff087224 */ /* 0x000fc400078e0012 */
[----:B------:R-:W3:Y:S02]  /*1aa60*/  LDL.LU R17, [R1+0x5b4] ;  /* 0x0005b40001117983 */ /* 0x000ee40000300800 */
[----:B------:R-:W4:Y:S01]  /*1aa70*/  LDL.LU R18, [R1+0x5b8] ;  /* 0x0005b80001127983 */ /* 0x000f220000300800 */
[----:B------:R-:W4:Y:S04]  /*1aa80*/  LDL.LU R19, [R1+0x5bc] ;  /* 0x0005bc0001137983 */ /* 0x000f280000300800 */
        /* <DEDUP_REMOVED lines=12> */
[----:B------:R-:W2:Y:S01]  /*1ab50*/  LDL.LU R19, [R1+0x24c] ;  /* 0x00024c0001137983 */ /* 0x000ea20000300800 */
[----:B------:R0:W-:Y:S04]  /*1ab60*/  STL.64 [R1+0x14f8], R8 ;  /* 0x0014f80801007387 */ /* 0x0001e80000100a00 */
[----:B0-----:R-:W3:Y:S01]  /*1ab70*/  LDL.64 R8, [R1+0x60] ;  /* 0x0000600001087983 */ /* 0x001ee20000100a00 */
[----:B------:R-:W-:Y:S02]  /*1ab80*/  STL [R1+0x1214], R6 ;  /* 0x0012140601007387 */ /* 0x000fe40000100800 */
[----:B------:R-:W-:Y:S05]  /*1ab90*/  STL [R1+0x1210], R7 ;  /* 0x0012100701007387 */ /* 0x000fea0000100800 */
[----:B------:R0:W-:Y:S01]  /*1aba0*/  STL.64 [R1+0x190], R24 ;  /* 0x0001901801007387 */ /* 0x0001e20000100a00 */
[----:B------:R-:W-:Y:S04]  /*1abb0*/  STL.64 [R1+0x198], R26 ;  /* 0x0001981a01007387 */ /* 0x000fe80000100a00 */
[----:B0-----:R-:W2:Y:S01]  /*1abc0*/  LDL.LU.64 R24, [R1+0x1548] ;  /* 0x0015480001187983 */ /* 0x001ea20000300a00 */
[----:B------:R0:W-:Y:S03]  /*1abd0*/  STL.64 [R1+0x14c8], R20 ;  /* 0x0014c81401007387 */ /* 0x0001e60000100a00 */
        /* <DEDUP_REMOVED lines=10> */
[C---:B------:R-:W-:Y:S11]  /*1ac80*/  HMMA.16816.F32.BF16 R24, R12.reuse, R24, R16 ;  /* 0x000000180c18723c */ /* 0x040ff60000041810 */
[----:B------:R-:W-:Y:S11]  /*1ac90*/  @!UPT UIADD3 URZ, URZ, URZ, URZ ;  /* 0x0000003f3f3ff290 */ /* 0x000ff6000fffe03f */
[----:B------:R-:W-:Y:S02]  /*1aca0*/  @!UPT UIADD3 URZ, URZ, URZ, URZ ;  /* 0x0000003f3f3ff290 */ /* 0x000fe4000fffe03f */
[----:B------:R-:W-:Y:S01]  /*1acb0*/  IMAD.MOV.U32 R6, RZ, RZ, R25 ;  /* 0x000000ffff067224 */ /* 0x000fe200078e0019 */
[----:B----4-:R-:W-:Y:S01]  /*1acc0*/  STL.64 [R1+0x1508], R22 ;  /* 0x0015081601007387 */ /* 0x010fe20000100a00 */
[----:B--2---:R0:W-:Y:S03]  /*1acd0*/  STL.64 [R1+0x1500], R20 ;  /* 0x0015001401007387 */ /* 0x0041e60000100a00 */
[----:B0-----:R-:W2:Y:S01]  /*1ace0*/  LDL.LU R20, [R1+0x5a0] ;  /* 0x0005a00001147983 */ /* 0x001ea20000300800 */
[----:B------:R-:W2:Y:S02]  /*1acf0*/  LDL.LU R21, [R1+0x5a4] ;  /* 0x0005a40001157983 */ /* 0x000ea40000300800 */
[----:B------:R-:W2:Y:S02]  /*1ad00*/  LDL.LU R22, [R1+0x5a8] ;  /* 0x0005a80001167983 */ /* 0x000ea40000300800 */
[----:B------:R-:W2:Y:S01]  /*1ad10*/  LDL.LU R23, [R1+0x5ac] ;  /* 0x0005ac0001177983 */ /* 0x000ea20000300800 */
[----:B------:R-:W4:Y:S01]  /*1ad20*/  LDL.LU.64 R18, [R1+0x1540] ;  /* 0x0015400001127983 */ /* 0x000f220000300a00 */
[----:B------:R-:W4:Y:S02]  /*1ad30*/  LDL.LU.64 R16, [R1+0x1538] ;  /* 0x0015380001107983 */ /* 0x000f240000300a00 */
[----:B------:R0:W-:Y:S02]  /*1ad40*/  STL [R1+0x240], R24 ;  /* 0x0002401801007387 */ /* 0x0001e40000100800 */
[----:B------:R-:W-:Y:S01]  /*1ad50*/  STL [R1+0x24c], R27 ;  /* 0x00024c1b01007387 */ /* 0x000fe20000100800 */
[----:B0-----:R-:W4:Y:S02]  /*1ad60*/  LDL.LU.64 R24, [R1+0x1530] ;  /* 0x0015300001187983 */ /* 0x001f240000300a00 */
[C---:B----4-:R-:W-:Y:S11]  /*1ad70*/  HMMA.16816.F32.BF16 R16, R12.reuse, R24, R16 ;  /* 0x000000180c10723c */ /* 0x050ff60000041810 */
[----:B------:R-:W-:Y:S11]  /*1ad80*/  @!UPT UIADD3 URZ, URZ, URZ, URZ ;  /* 0x0000003f3f3ff290 */ /* 0x000ff6000fffe03f */
[----:B------:R-:W-:Y:S01]  /*1ad90*/  @!UPT UIADD3 URZ, URZ, URZ, URZ ;  /* 0x0000003f3f3ff290 */ /* 0x000fe2000fffe03f */
[----:B------:R-:W-:Y:S01]  /*1ada0*/  STL.64 [R1+0x380], R16 ;  /* 0x0003801001007387 */ /* 0x000fe20000100a00 */
[----:B------:R0:W-:Y:S03]  /*1adb0*/  STL.64 [R1+0x388], R18 ;  /* 0x0003881201007387 */ /* 0x0001e60000100a00 */
[----:B0-----:R-:W4:Y:S01]  /*1adc0*/  LDL.LU.64 R18, [R1+0x1528] ;  /* 0x0015280001127983 */ /* 0x001f220000300a00 */
[----:B------:R-:W4:Y:S02]  /*1add0*/  LDL.LU.64 R16, [R1+0x1520] ;  /* 0x0015200001107983 */ /* 0x000f240000300a00 */
[----:B------:R0:W-:Y:S02]  /*1ade0*/  STL.64 [R1+0x14c0], R24 ;  /* 0x0014c01801007387 */ /* 0x0001e40000100a00 */
[----:B------:R-:W-:Y:S01]  /*1adf0*/  IMAD.MOV.U32 R7, RZ, RZ, R26 ;  /* 0x000000ffff077224 */ /* 0x000fe200078e001a */
[----:B0-----:R-:W2:Y:S01]  /*1ae00*/  LDL.LU R24, [R1+0x560] ;  /* 0x0005600001187983 */ /* 0x001ea20000300800 */
[----:B------:R-:W2:Y:S02]  /*1ae10*/  LDL.LU R25, [R1+0x564] ;  /* 0x0005640001197983 */ /* 0x000ea40000300800 */
[----:B------:R-:W2:Y:S02]  /*1ae20*/  LDL.LU R26, [R1+0x568] ;  /* 0x00056800011a7983 */ /* 0x000ea40000300800 */
[----:B------:R-:W2:Y:S01]  /*1ae30*/  LDL.LU R27, [R1+0x56c] ;  /* 0x00056c00011b7983 */ /* 0x000ea20000300800 */
[----:B----4-:R-:W-:Y:S01]  /*1ae40*/  HMMA.16816.F32.BF16 R12, R12, R4, R16 ;  /* 0x000000040c0c723c */ /* 0x010fe20000041810 */
[----:B------:R-:W2:Y:S01]  /*1ae50*/  LDL.LU.64 R18, [R1+0x1518] ;  /* 0x0015180001127983 */ /* 0x000ea20000300a00 */
[----:B------:R-:W2:Y:S02]  /*1ae60*/  LDL.LU.64 R16, [R1+0x1510] ;  /* 0x0015100001107983 */ /* 0x000ea40000300a00 */
[----:B---3--:R-:W-:Y:S11]  /*1ae70*/  IMAD.MOV.U32 R3, RZ, RZ, R9 ;  /* 0x000000ffff037224 */ /* 0x008ff600078e0009 */
[----:B------:R-:W-:Y:S08]  /*1ae80*/  @!UPT UIADD3 URZ, URZ, URZ, URZ ;  /* 0x0000003f3f3ff290 */ /* 0x000ff0000fffe03f */
[----:B------:R-:W-:Y:S01]  /*1ae90*/  STL.64 [R1+0x370], R12 ;  /* 0x0003700c01007387 */ /* 0x000fe20000100a00 */
[----:B------:R0:W-:Y:S02]  /*1aea0*/  STL.64 [R1+0x378], R14 ;  /* 0x0003780e01007387 */ /* 0x0001e40000100a00 */
[----:B0-----:R-:W-:Y:S01]  /*1aeb0*/  IMAD.MOV.U32 R14, RZ, RZ, R8 ;  /* 0x000000ffff0e7224 */ /* 0x001fe200078e0008 */
[C---:B--2---:R-:W-:Y:S11]  /*1aec0*/  HMMA.16816.F32.BF16 R20, R16.reuse, R8, R20 ;  /* 0x000000081014723c */ /* 0x044ff60000041814 */
[----:B------:R-:W-:Y:S11]  /*1aed0*/  @!UPT UIADD3 URZ, URZ, URZ, URZ ;  /* 0x0000003f3f3ff290 */ /* 0x000ff6000fffe03f */
[----:B------:R-:W-:Y:S01]  /*1aee0*/  @!UPT UIADD3 URZ, URZ, URZ, URZ ;  /* 0x0000003f3f3ff290 */ /* 0x000fe2000fffe03f */
[----:B------:R-:W-:Y:S01]  /*1aef0*/  STL.64 [R1+0x460], R20 ;  /* 0x0004601401007387 */ /* 0x000fe20000100a00 */
[----:B------:R0:W-:Y:S03]  /*1af00*/  STL.64 [R1+0x468], R22 ;  /* 0x0004681601007387 */ /* 0x0001e60000100a00 */
[----:B0-----:R-:W2:Y:S01]  /*1af10*/  LDL.LU.64 R22, [R1+0x1508] ;  /* 0x0015080001167983 */ /* 0x001ea20000300a00 */
[----:B------:R-:W2:Y:S02]  /*1af20*/  LDL.LU.64 R20, [R1+0x1500] ;  /* 0x0015000001147983 */ /* 0x000ea40000300a00 */
[----:B------:R-:W2:Y:S02]  /*1af30*/  LDL.LU.64 R8, [R1+0x14f8] ;  /* 0x0014f80001087983 */ /* 0x000ea40000300a00 */
[----:B--2---:R-:W-:Y:S01]  /*1af40*/  HMMA.16816.F32.BF16 R8, R16, R8, R20 ;  /* 0x000000081008723c */ /* 0x004fe20000041814 */
[----:B------:R-:W2:Y:S01]  /*1af50*/  LDL.LU.64 R22, [R1+0x14f0] ;  /* 0x0014f00001167983 */ /* 0x000ea20000300a00 */
[----:B------:R-:W2:Y:S11]  /*1af60*/  LDL.LU.64 R20, [R1+0x14e8] ;  /* 0x0014e80001147983 */ /* 0x000eb60000300a00 */
[----:B------:R-:W-:Y:S10]  /*1af70*/  @!UPT UIADD3 URZ, URZ, URZ, URZ ;  /* 0x0000003f3f3ff290 */ /* 0x000ff4000fffe03f */
[----:B------:R-:W-:Y:S01]  /*1af80*/  STL.64 [R1+0x450], R8 ;  /* 0x0004500801007387 */ /* 0x000fe20000100a00 */
[----:B------:R0:W-:Y:S03]  /*1af90*/  STL.64 [R1+0x458], R10 ;  /* 0x0004580a01007387 */ /* 0x0001e60000100a00 */
[----:B0-----:R-:W3:Y:S01]  /*1afa0*/  LDL.LU.64 R10, [R1+0x14e0] ;  /* 0x0014e000010a7983 */ /* 0x001ee20000300a00 */
[----:B------:R-:W3:Y:S02]  /*1afb0*/  LDL.LU.64 R8, [R1+0x14d8] ;  /* 0x0014d80001087983 */ /* 0x000ee40000300a00 */
[----:B------:R-:W-:Y:S02]  /*1afc0*/  IMAD.MOV.U32 R12, RZ, RZ, R2 ;  /* 0x000000ffff0c7224 */ /* 0x000fe400078e0002 */
[----:B------:R-:W-:-:S07]  /*1afd0*/  IMAD.MOV.U32 R13, RZ, RZ, R0 ;  /* 0x000000ffff0d7224 */ /* 0x000fce00078e0000 */
[C---:B---3--:R-:W-:Y:S11]  /*1afe0*/  HMMA.16816.F32.BF16 R8, R16.reuse, R12, R8 ;  /* 0x0000000c1008723c */ /* 0x048ff60000041808 */
[----:B------:R-:W-:Y:S11]  /*1aff0*/  @!UPT UIADD3 URZ, URZ, URZ, URZ ;  /* 0x0000003f3f3ff290 */ /* 0x000ff6000fffe03f */
[----:B------:R-:W-:Y:S01]  /*1b000*/  @!UPT UIADD3 URZ, URZ, URZ, URZ ;  /* 0x0000003f3f3ff290 */ /* 0x000fe2000fffe03f */
[----:B------:R0:W-:Y:S01]  /*1b010*/  STL.64 [R1+0x440], R8 ;  /* 0x0004400801007387 */ /* 0x0001e20000100a00 */
[----:B------:R-:W-:Y:S03]  /*1b020*/  STL.64 [R1+0x448], R10 ;  /* 0x0004480a01007387 */ /* 0x000fe60000100a00 */
[----:B0-----:R-:W2:Y:S01]  /*1b030*/  LDL.LU.64 R8, [R1+0x14d0] ;  /* 0x0014d00001087983 */ /* 0x001ea20000300a00 */
[----:B------:R-:W-:Y:S01]  /*1b040*/  STL.64 [R1+0x1460], R12 ;  /* 0x0014600c01007387 */ /* 0x000fe20000100a00 */
[C---:B--2---:R-:W-:Y:S11]  /*1b050*/  HMMA.16816.F32.BF16 R20, R16.reuse, R8, R20 ;  /* 0x000000081014723c */ /* 0x044ff60000041814 */
[----:B------:R-:W-:Y:S11]  /*1b060*/  @!UPT UIADD3 URZ, URZ, URZ, URZ ;  /* 0x0000003f3f3ff290 */ /* 0x000ff6000fffe03f */
[----:B------:R-:W-:Y:S01]  /*1b070*/  @!UPT UIADD3 URZ, URZ, URZ, URZ ;  /* 0x0000003f3f3ff290 */ /* 0x000fe2000fffe03f */
[----:B------:R0:W-:Y:S01]  /*1b080*/  STL.64 [R1+0x430], R20 ;  /* 0x0004301401007387 */ /* 0x0001e20000100a00 */
[----:B------:R-:W-:Y:S03]  /*1b090*/  STL.64 [R1+0x438], R22 ;  /* 0x0004381601007387 */ /* 0x000fe60000100a00 */
[----:B0-----:R-:W2:Y:S01]  /*1b0a0*/  LDL.LU.64 R20, [R1+0x14c8] ;  /* 0x0014c80001147983 */ /* 0x001ea20000300a00 */
[----:B------:R0:W-:Y:S03]  /*1b0b0*/  STL.64 [R1+0x1458], R8 ;  /* 0x0014580801007387 */ /* 0x0001e60000100a00 */
[----:B0-----:R-:W3:Y:S01]  /*1b0c0*/  LDL.64 R8, [R1+0x10] ;  /* 0x0000100001087983 */ /* 0x001ee20000100a00 */
[C---:B--2---:R-:W-:Y:S03]  /*1b0d0*/  HMMA.16816.F32.BF16 R20, R16.reuse, R20, R24 ;  /* 0x000000141014723c */ /* 0x044fe60000041818 */
[----:B------:R-:W2:Y:S11]  /*1b0e0*/  LDL.LU.64 R24, [R1+0x14c0] ;  /* 0x0014c00001187983 */ /* 0x000eb60000300a00 */
        /* <DEDUP_REMOVED lines=14> */
[C---:B--2---:R-:W-:Y:S01]  /*1b1d0*/  HMMA.16816.F32.BF16 R8, R16.reuse, R24, R20 ;  /* 0x000000181008723c */ /* 0x044fe20000041814 */
[----:B------:R-:W2:Y:S11]  /*1b1e0*/  LDL.LU R20, [R1+0x390] ;  /* 0x0003900001147983 */ /* 0x000eb60000300800 */
[----:B------:R-:W-:Y:S11]  /*1b1f0*/  @!UPT UIADD3 URZ, URZ, URZ, URZ ;  /* 0x0000003f3f3ff290 */ /* 0x000ff6000fffe03f */
[----:B------:R0:W-:Y:S01]  /*1b200*/  STL.64 [R1+0x400], R8 ;  /* 0x0004000801007387 */ /* 0x0001e20000100a00 */
[----:B------:R1:W-:Y:S02]  /*1b210*/  STL.64 [R1+0x408], R10 ;  /* 0x0004080a01007387 */ /* 0x0003e40000100a00 */
[----:B------:R-:W2:Y:S02]  /*1b220*/  LDL.LU R21, [R1+0x394] ;  /* 0x0003940001157983 */ /* 0x000ea40000300800 */
[----:B------:R-:W2:Y:S01]  /*1b230*/  LDL.LU R22, [R1+0x398] ;  /* 0x0003980001167983 */ /* 0x000ea20000300800 */
[----:B------:R-:W2:Y:S01]  /*1b240*/  LDL.LU R23, [R1+0x39c] ;  /* 0x00039c0001177983 */ /* 0x000ea20000300800 */
[----:B------:R-:W3:Y:S03]  /*1b250*/  LDL.64 R12, [R1+0x50] ;  /* 0x00005000010c7983 */ /* 0x000ee60000100a00 */
[----:B---3--:R-:W-:Y:S01]  /*1b260*/  STL.64 [R1+0x1478], R12 ;  /* 0x0014780c01007387 */ /* 0x008fe20000100a00 */
[----:B0-----:R-:W3:Y:S02]  /*1b270*/  LDL.LU R8, [R1+0x500] ;  /* 0x0005000001087983 */ /* 0x001ee40000300800 */
[----:B------:R-:W3:Y:S02]  /*1b280*/  LDL.LU R9, [R1+0x504] ;  /* 0x0005040001097983 */ /* 0x000ee40000300800 */
[----:B-1----:R-:W4:Y:S01]  /*1b290*/  LDL.LU R10, [R1+0x508] ;  /* 0x00050800010a7983 */ /* 0x002f220000300800 */
[----:B------:R-:W4:Y:S04]  /*1b2a0*/  LDL.LU R11, [R1+0x50c] ;  /* 0x00050c00010b7983 */ /* 0x000f280000300800 */
[----:B----4-:R-:W-:Y:S01]  /*1b2b0*/  STL.64 [R1+0x1470], R10 ;  /* 0x0014700a01007387 */ /* 0x010fe20000100a00 */
[----:B---3--:R0:W-:Y:S03]  /*1b2c0*/  STL.64 [R1+0x1468], R8 ;  /* 0x0014680801007387 */ /* 0x0081e60000100a00 */
        /* <DEDUP_REMOVED lines=8> */
[----:B------:R-:W3:Y:S02]  /*1b350*/  LDL.LU R10, [R1+0x528] ;  /* 0x00052800010a7983 */ /* 0x000ee40000300800 */
[----:B------:R-:W3:Y:S01]  /*1b360*/  LDL.LU R11, [R1+0x52c] ;  /* 0x00052c00010b7983 */ /* 0x000ee20000300800 */
[----:B------:R0:W-:Y:S04]  /*1b370*/  STL.64 [R1+0x1428], R24 ;  /* 0x0014281801007387 */ /* 0x0001e80000100a00 */
[----:B0-----:R-:W4:Y:S01]  /*1b380*/  LDL.LU R24, [R1+0x4d0] ;  /* 0x0004d00001187983 */ /* 0x001f220000300800 */
[----:B------:R-:W4:Y:S02]  /*1b390*/  LDL.LU R25, [R1+0x4d4] ;  /* 0x0004d40001197983 */ /* 0x000f240000300800 */
[----:B------:R-:W3:Y:S02]  /*1b3a0*/  LDL.LU R26, [R1+0x4d8] ;  /* 0x0004d800011a7983 */ /* 0x000ee40000300800 */
[----:B------:R-:W3:Y:S01]  /*1b3b0*/  LDL.LU R27, [R1+0x4dc] ;  /* 0x0004dc00011b7983 */ /* 0x000ee20000300800 */
[----:B--2---:R-:W-:Y:S01]  /*1b3c0*/  HMMA.16816.F32.BF16 R16, R16, R4, R20 ;  /* 0x000000041010723c */ /* 0x004fe20000041814 */
[----:B---3--:R-:W-:Y:S01]  /*1b3d0*/  STL.64 [R1+0x1438], R26 ;  /* 0x0014381a01007387 */ /* 0x008fe20000100a00 */
[----:B----4-:R0:W-:Y:S03]  /*1b3e0*/  STL.64 [R1+0x1430], R24 ;  /* 0x0014301801007387 */ /* 0x0101e60000100a00 */
[----:B0-----:R-:W2:Y:S01]  /*1b3f0*/  LDL.64 R24, [R1+0x20] ;  /* 0x0000200001187983 */ /* 0x001ea20000100a00 */
[----:B------:R-:W-:-:S03]  /*1b400*/  IMAD.MOV.U32 R12, RZ, RZ, R14 ;  /* 0x000000ffff0c7224 */ /* 0x000fc600078e000e */
[----:B--2---:R0:W-:Y:S04]  /*1b410*/  STL.64 [R1+0x1450], R24 ;  /* 0x0014501801007387 */ /* 0x0041e80000100a00 */
[----:B0-----:R-:W2:Y:S01]  /*1b420*/  LDL.LU R24, [R1+0x4f0] ;  /* 0x0004f00001187983 */ /* 0x001ea20000300800 */
[----:B------:R-:W2:Y:S02]  /*1b430*/  LDL.LU R25, [R1+0x4f4] ;  /* 0x0004f40001197983 */ /* 0x000ea40000300800 */
[----:B------:R-:W2:Y:S02]  /*1b440*/  LDL.LU R26, [R1+0x4f8] ;  /* 0x0004f800011a7983 */ /* 0x000ea40000300800 */
[----:B------:R-:W2:Y:S01]  /*1b450*/  LDL.LU R27, [R1+0x4fc] ;  /* 0x0004fc00011b7983 */ /* 0x000ea20000300800 */
[----:B------:R-:W3:Y:S01]  /*1b460*/  LDL.LU.64 R22, [R1+0x1498] ;  /* 0x0014980001167983 */ /* 0x000ee20000300a00 */
[----:B------:R-:W3:Y:S02]  /*1b470*/  LDL.LU.64 R20, [R1+0x1490] ;  /* 0x0014900001147983 */ /* 0x000ee40000300a00 */
[----:B------:R-:W-:Y:S02]  /*1b480*/  STL.64 [R1+0x1420], R6 ;  /* 0x0014200601007387 */ /* 0x000fe40000100a00 */
[----:B------:R0:W-:Y:S01]  /*1b490*/  STL.64 [R1+0x1418], R4 ;  /* 0x0014180401007387 */ /* 0x0001e20000100a00 */
[----:B------:R-:W-:Y:S01]  /*1b4a0*/  STL.64 [R1+0x360], R16 ;  /* 0x0003601001007387 */ /* 0x000fe20000100a00 */
[----:B------:R-:W-:Y:S03]  /*1b4b0*/  STL.64 [R1+0x368], R18 ;  /* 0x0003681201007387 */ /* 0x000fe60000100a00 */
[----:B0-----:R-:W4:Y:S01]  /*1b4c0*/  LDL.LU R4, [R1+0x4c0] ;  /* 0x0004c00001047983 */ /* 0x001f220000300800 */
[----:B------:R-:W4:Y:S02]  /*1b4d0*/  LDL.LU R5, [R1+0x4c4] ;  /* 0x0004c40001057983 */ /* 0x000f240000300800 */
[----:B------:R-:W2:Y:S02]  /*1b4e0*/  LDL.LU R6, [R1+0x4c8] ;  /* 0x0004c80001067983 */ /* 0x000ea40000300800 */
[----:B------:R-:W2:Y:S02]  /*1b4f0*/  LDL.LU R7, [R1+0x4cc] ;  /* 0x0004cc0001077983 */ /* 0x000ea40000300800 */
[----:B------:R-:W-:-:S07]  /*1b500*/  IMAD.MOV.U32 R13, RZ, RZ, R3 ;  /* 0x000000ffff0d7224 */ /* 0x000fce00078e0003 */
[C---:B---3--:R-:W-:Y:S01]  /*1b510*/  HMMA.16816.F32.BF16 R12, R20.reuse, R12, R8 ;  /* 0x0000000c140c723c */ /* 0x048fe20000041808 */
[----:B--2---:R-:W-:Y:S01]  /*1b520*/  STL.64 [R1+0x1448], R6 ;  /* 0x0014480601007387 */ /* 0x004fe20000100a00 */
[----:B----4-:R0:W-:Y:S03]  /*1b530*/  STL.64 [R1+0x1440], R4 ;  /* 0x0014400401007387 */ /* 0x0101e60000100a00 */
[----:B0-----:R-:W2:Y:S01]  /*1b540*/  LDL.LU R4, [R1+0x4e0] ;  /* 0x0004e00001047983 */ /* 0x001ea20000300800 */
[----:B------:R-:W2:Y:S02]  /*1b550*/  LDL.LU R5, [R1+0x4e4] ;  /* 0x0004e40001057983 */ /* 0x000ea40000300800 */
[----:B------:R-:W2:Y:S02]  /*1b560*/  LDL.LU R6, [R1+0x4e8] ;  /* 0x0004e80001067983 */ /* 0x000ea40000300800 */
[----:B------:R-:W2:Y:S01]  /*1b570*/  LDL.LU R7, [R1+0x4ec] ;  /* 0x0004ec0001077983 */ /* 0x000ea20000300800 */
[----:B------:R-:W3:Y:S01]  /*1b580*/  LDL.LU.64 R10, [R1+0x1488] ;  /* 0x00148800010a7983 */ /* 0x000ee20000300a00 */
[----:B------:R-:W3:Y:S11]  /*1b590*/  LDL.LU.64 R8, [R1+0x1480] ;  /* 0x0014800001087983 */ /* 0x000ef60000300a00 */
[----:B------:R0:W-:Y:S02]  /*1b5a0*/  STL.64 [R1+0x3f0], R12 ;  /* 0x0003f00c01007387 */ /* 0x0001e40000100a00 */
[----:B------:R1:W-:Y:S01]  /*1b5b0*/  STL.64 [R1+0x3f8], R14 ;  /* 0x0003f80e01007387 */ /* 0x0003e20000100a00 */
[----:B0-----:R-:W3:Y:S02]  /*1b5c0*/  LDL.LU.64 R12, [R1+0x1478] ;  /* 0x00147800010c7983 */ /* 0x001ee40000300a00 */
[----:B---3--:R-:W-:Y:S01]  /*1b5d0*/  HMMA.16816.F32.BF16 R8, R20, R12, R8 ;  /* 0x0000000c1408723c */ /* 0x008fe20000041808 */
[----:B------:R-:W-:-:S02]  /*1b5e0*/  IMAD.MOV.U32 R18, RZ, RZ, R12 ;  /* 0x000000ffff127224 */ /* 0x000fc400078e000c */
[----:B-1----:R-:W-:Y:S11]  /*1b5f0*/  IMAD.MOV.U32 R15, RZ, RZ, R13 ;  /* 0x000000ffff0f7224 */ /* 0x002ff600078e000d */
[----:B------:R-:W-:Y:S09]  /*1b600*/  @!UPT UIADD3 URZ, URZ, URZ, URZ ;  /* 0x0000003f3f3ff290 */ /* 0x000ff2000fffe03f */
[----:B------:R-:W-:Y:S01]  /*1b610*/  STL.64 [R1+0x3e0], R8 ;  /* 0x0003e00801007387 */ /* 0x000fe20000100a00 */
[----:B------:R0:W-:Y:S03]  /*1b620*/  STL.64 [R1+0x3e8], R10 ;  /* 0x0003e80a01007387 */ /* 0x0001e60000100a00 */
[----:B0-----:R-:W3:Y:S01]  /*1b630*/  LDL.LU.64 R10, [R1+0x1470] ;  /* 0x00147000010a7983 */ /* 0x001ee20000300a00 */
[----:B------:R-:W3:Y:S02]  /*1b640*/  LDL.LU.64 R8, [R1+0x1468] ;  /* 0x0014680001087983 */ /* 0x000ee40000300a00 */
[----:B------:R-:W3:Y:S02]  /*1b650*/  LDL.LU.64 R12, [R1+0x1460] ;  /* 0x00146000010c7983 */ /* 0x000ee40000300a00 */
[C---:B---3--:R-:W-:Y:S11]  /*1b660*/  HMMA.16816.F32.BF16 R8, R20.reuse, R12, R8 ;  /* 0x0000000c1408723c */ /* 0x048ff60000041808 */
[----:B------:R-:W-:Y:S11]  /*1b670*/  @!UPT UIADD3 URZ, URZ, URZ, URZ ;  /* 0x0000003f3f3ff290 */ /* 0x000ff6000fffe03f */
[----:B------:R-:W-:Y:S01]  /*1b680*/  @!UPT UIADD3 URZ, URZ, URZ, URZ ;  /* 0x0000003f3f3ff290 */ /* 0x000fe2000fffe03f */
[----:B------:R0:W-:Y:S01]  /*1b690*/  STL.64 [R1+0x3d0], R8 ;  /* 0x0003d00801007387 */ /* 0x0001e20000100a00 */
[----:B------:R-:W-:Y:S03]  /*1b6a0*/  STL.64 [R1+0x3d8], R10 ;  /* 0x0003d80a01007387 */ /* 0x000fe60000100a00 */
[----:B0-----:R-:W3:Y:S01]  /*1b6b0*/  LDL.LU.64 R8, [R1+0x1458] ;  /* 0x0014580001087983 */ /* 0x001ee20000300a00 */
[----:B------:R-:W-:Y:S01]  /*1b6c0*/  STL.64 [R1+0x13d8], R12 ;  /* 0x0013d80c01007387 */ /* 0x000fe20000100a00 */
[C---:B---3--:R-:W-:Y:S11]  /*1b6d0*/  HMMA.16816.F32.BF16 R24, R20.reuse, R8, R24 ;  /* 0x000000081418723c */ /* 0x048ff60000041818 */
[----:B------:R-:W-:Y:S11]  /*1b6e0*/  @!UPT UIADD3 URZ, URZ, URZ, URZ ;  /* 0x0000003f3f3ff290 */ /* 0x000ff6000fffe03f */
[----:B------:R-:W-:Y:S01]  /*1b6f0*/  @!UPT UIADD3 URZ, URZ, URZ, URZ ;  /* 0x0000003f3f3ff290 */ /* 0x000fe2000fffe03f */
[----:B------:R0:W-:Y:S01]  /*1b700*/  STL.64 [R1+0x3c0], R24 ;  /* 0x0003c01801007387 */ /* 0x0001e20000100a00 */
[----:B------:R-:W-:Y:S03]  /*1b710*/  STL.64 [R1+0x3c8], R26 ;  /* 0x0003c81a01007387 */ /* 0x000fe60000100a00 */
[----:B0-----:R-:W2:Y:S01]  /*1b720*/  LDL.LU.64 R24, [R1+0x1450] ;  /* 0x0014500001187983 */ /* 0x001ea20000300a00 */
[----:B------:R0:W-:Y:S03]  /*1b730*/  STL.64 [R1+0x13d0], R8 ;  /* 0x0013d00801007387 */ /* 0x0001e60000100a00 */
[----:B0-----:R-:W3:Y:S01]  /*1b740*/  LDL.LU R8, [R1+0x490] ;  /* 0x0004900001087983 */ /* 0x001ee20000300800 */
[----:B------:R-:W3:Y:S02]  /*1b750*/  LDL.LU R9, [R1+0x494] ;  /* 0x0004940001097983 */ /* 0x000ee40000300800 */
[----:B------:R-:W3:Y:S02]  /*1b760*/  LDL.LU R10, [R1+0x498] ;  /* 0x00049800010a7983 */ /* 0x000ee40000300800 */
[----:B------:R-:W3:Y:S01]  /*1b770*/  LDL.LU R11, [R1+0x49c] ;  /* 0x00049c00010b7983 */ /* 0x000ee20000300800 */
[----:B--2---:R-:W-:Y:S01]  /*1b780*/  HMMA.16816.F32.BF16 R4, R20, R24, R4 ;  /* 0x000000181404723c */ /* 0x004fe20000041804 */
[----:B------:R-:W-:-:S02]  /*1b790*/  IMAD.MOV.U32 R14, RZ, RZ, R24 ;  /* 0x000000ffff0e7224 */ /* 0x000fc400078e0018 */
[----:B------:R-:W-:Y:S11]  /*1b7a0*/  IMAD.MOV.U32 R3, RZ, RZ, R25 ;  /* 0x000000ffff037224 */ /* 0x000ff600078e0019 */
[----:B------:R-:W-:Y:S09]  /*1b7b0*/  @!UPT UIADD3 URZ, URZ, URZ, URZ ;  /* 0x0000003f3f3ff290 */ /* 0x000ff2000fffe03f */
[----:B------:R-:W-:Y:S01]  /*1b7c0*/  STL.64 [R1+0x3b0], R4 ;  /* 0x0003b00401007387 */ /* 0x000fe20000100a00 */
[----:B------:R0:W-:Y:S03]  /*1b7d0*/  STL.64 [R1+0x3b8], R6 ;  /* 0x0003b80601007387 */ /* 0x0001e60000100a00 */
[----:B0-----:R-:W2:Y:S01]  /*1b7e0*/  LDL.LU.64 R6, [R1+0x1448] ;  /* 0x0014480001067983 */ /* 0x001ea20000300a00 */
[----:B------:R-:W2:Y:S02]  /*1b7f0*/  LDL.LU.64 R4, [R1+0x1440] ;  /* 0x0014400001047983 */ /* 0x000ea40000300a00 */
[----:B------:R-:W4:Y:S02]  /*1b800*/  LDL.LU.64 R26, [R1+0x1438] ;  /* 0x00143800011a7983 */ /* 0x000f240000300a00 */
[----:B------:R-:W4:Y:S02]  /*1b810*/  LDL.LU.64 R24, [R1+0x1430] ;  /* 0x0014300001187983 */ /* 0x000f240000300a00 */
[----:B------:R-:W-:-:S02]  /*1b820*/  IMAD.MOV.U32 R16, RZ, RZ, R2 ;  /* 0x000000ffff107224 */ /* 0x000fc400078e0002 */
[----:B------:R-:W-:-:S07]  /*1b830*/  IMAD.MOV.U32 R17, RZ, RZ, R0 ;  /* 0x000000ffff117224 */ /* 0x000fce00078e0000 */
[C---:B----4-:R-:W-:Y:S11]  /*1b840*/  HMMA.16816.F32.BF16 R24, R20.reuse, R16, R24 ;  /* 0x000000101418723c */ /* 0x050ff60000041818 */
        /* <DEDUP_REMOVED lines=9> */
[----:B------:R-:W-:Y:S01]  /*1b8e0*/  STL.64 [R1+0x390], R4 ;  /* 0x0003900401007387 */ /* 0x000fe20000100a00 */
[----:B------:R0:W-:Y:S03]  /*1b8f0*/  STL.64 [R1+0x398], R6 ;  /* 0x0003980601007387 */ /* 0x0001e60000100a00 */
[----:B0-----:R-:W2:Y:S01]  /*1b900*/  LDL.LU.64 R6, [R1+0x1420] ;  /* 0x0014200001067983 */ /* 0x001ea20000300a00 */
[----:B------:R-:W3:Y:S02]  /*1b910*/  LDL.LU.64 R4, [R1+0x1418] ;  /* 0x0014180001047983 */ /* 0x000ee40000300a00 */
[----:B------:R-:W-:Y:S02]  /*1b920*/  IMAD.MOV.U32 R2, RZ, RZ, R24 ;  /* 0x000000ffff027224 */ /* 0x000fe400078e0018 */
[----:B------:R-:W-:Y:S01]  /*1b930*/  IMAD.MOV.U32 R0, RZ, RZ, R25 ;  /* 0x000000ffff007224 */ /* 0x000fe200078e0019 */
[----:B------:R-:W4:Y:S01]  /*1b940*/  LDL.LU.64 R26, [R1+0x1410] ;  /* 0x00141000011a7983 */ /* 0x000f220000300a00 */
[----:B------:R-:W4:Y:S01]  /*1b950*/  LDL.LU.64 R24, [R1+0x1408] ;  /* 0x0014080001187983 */ /* 0x000f220000300a00 */
[----:B---3--:R-:W-:Y:S02]  /*1b960*/  HMMA.16816.F32.BF16 R20, R20, R4, R8 ;  /* 0x000000041414723c */ /* 0x008fe40000041808 */
[----:B------:R-:W3:Y:S11]  /*1b970*/  LDL.LU R8, [R1+0x250] ;  /* 0x0002500001087983 */ /* 0x000ef60000300800 */
[----:B------:R-:W-:Y:S10]  /*1b980*/  @!UPT UIADD3 URZ, URZ, URZ, URZ ;  /* 0x0000003f3f3ff290 */ /* 0x000ff4000fffe03f */
[----:B------:R-:W-:Y:S01]  /*1b990*/  STL.64 [R1+0x2c0], R20 ;  /* 0x0002c01401007387 */ /* 0x000fe20000100a00 */
[----:B------:R-:W-:Y:S02]  /*1b9a0*/  STL.64 [R1+0x2c8], R22 ;  /* 0x0002c81601007387 */ /* 0x000fe40000100a00 */
[----:B------:R-:W3:Y:S02]  /*1b9b0*/  LDL.LU R9, [R1+0x254] ;  /* 0x0002540001097983 */ /* 0x000ee40000300800 */
[----:B------:R-:W2:Y:S01]  /*1b9c0*/  LDL.LU R10, [R1+0x258] ;  /* 0x00025800010a7983 */ /* 0x000ea20000300800 */
[----:B------:R-:W2:Y:S01]  /*1b9d0*/  LDL.LU R11, [R1+0x25c] ;  /* 0x00025c00010b7983 */ /* 0x000ea20000300800 */
[----:B------:R-:W-:Y:S02]  /*1b9e0*/  IMAD.MOV.U32 R12, RZ, RZ, R18 ;  /* 0x000000ffff0c7224 */ /* 0x000fe400078e0012 */
[----:B------:R-:W-:Y:S01]  /*1b9f0*/  IMAD.MOV.U32 R13, RZ, RZ, R15 ;  /* 0x000000ffff0d7224 */ /* 0x000fe200078e000f */
[----:B--2---:R-:W-:Y:S01]  /*1ba00*/  STL.64 [R1+0x13e8], R10 ;  /* 0x0013e80a01007387 */ /* 0x004fe20000100a00 */
[----:B---3--:R-:W-:Y:S03]  /*1ba10*/  STL.64 [R1+0x13e0], R8 ;  /* 0x0013e00801007387 */ /* 0x008fe60000100a00 */
[----:B------:R0:W-:Y:S02]  /*1ba20*/  STL.64 [R1+0x13f0], R12 ;  /* 0x0013f00c01007387 */ /* 0x0001e40000100a00 */
[----:B0-----:R-:W4:Y:S01]  /*1ba30*/  LDL.LU.64 R12, [R1+0x60] ;  /* 0x00006000010c7983 */ /* 0x001f220000300a00 */
[----:B------:R-:W2:Y:S02]  /*1ba40*/  LDL.LU R8, [R1+0x260] ;  /* 0x0002600001087983 */ /* 0x000ea40000300800 */
[----:B------:R-:W2:Y:S02]  /*1ba50*/  LDL.LU R9, [R1+0x264] ;  /* 0x0002640001097983 */ /* 0x000ea40000300800 */
[----:B------:R-:W3:Y:S01]  /*1ba60*/  LDL.LU R10, [R1+0x268] ;  /* 0x00026800010a7983 */ /* 0x000ee20000300800 */
[----:B------:R-:W3:Y:S01]  /*1ba70*/  LDL.LU R11, [R1+0x26c] ;  /* 0x00026c00010b7983 */ /* 0x000ee20000300800 */
[----:B------:R-:W-:-:S02]  /*1ba80*/  IMAD.MOV.U32 R16, RZ, RZ, R14 ;  /* 0x000000ffff107224 */ /* 0x000fc400078e000e */
[----:B------:R-:W-:Y:S01]  /*1ba90*/  IMAD.MOV.U32 R17, RZ, RZ, R3 ;  /* 0x000000ffff117224 */ /* 0x000fe200078e0003 */
[----:B---3--:R-:W-:Y:S01]  /*1baa0*/  STL.64 [R1+0x1400], R10 ;  /* 0x0014000a01007387 */ /* 0x008fe20000100a00 */
[----:B--2---:R0:W-:Y:S03]  /*1bab0*/  STL.64 [R1+0x13f8], R8 ;  /* 0x0013f80801007387 */ /* 0x0041e60000100a00 */
[----:B0-----:R-:W4:Y:S01]  /*1bac0*/  LDL.LU R8, [R1+0x280] ;  /* 0x0002800001087983 */ /* 0x001f220000300800 */
[----:B------:R-:W4:Y:S02]  /*1bad0*/  LDL.LU R9, [R1+0x284] ;  /* 0x0002840001097983 */ /* 0x000f240000300800 */
[----:B------:R-:W4:Y:S02]  /*1bae0*/  LDL.LU R10, [R1+0x288] ;  /* 0x00028800010a7983 */ /* 0x000f240000300800 */
[----:B------:R-:W4:Y:S01]  /*1baf0*/  LDL.LU R11, [R1+0x28c] ;  /* 0x00028c00010b7983 */ /* 0x000f220000300800 */
[----:B------:R0:W-:Y:S04]  /*1bb00*/  STL.64 [R1+0x13c8], R16 ;  /* 0x0013c81001007387 */ /* 0x0001e80000100a00 */
        /* <DEDUP_REMOVED lines=8> */
[----:B------:R-:W2:Y:S02]  /*1bb90*/  LDL.LU R6, [R1+0x628] ;  /* 0x0006280001067983 */ /* 0x000ea40000300800 */
[----:B------:R-:W2:Y:S02]  /*1bba0*/  LDL.LU R7, [R1+0x62c] ;  /* 0x00062c0001077983 */ /* 0x000ea40000300800 */
[----:B--2---:R-:W-:Y:S01]  /*1bbb0*/  STL.64 [R1+0x13a8], R6 ;  /* 0x0013a80601007387 */ /* 0x004fe20000100a00 */
[----:B---3--:R0:W-:Y:S03]  /*1bbc0*/  STL.64 [R1+0x13a0], R4 ;  /* 0x0013a00401007387 */ /* 0x0081e60000100a00 */
[----:B0-----:R-:W2:Y:S01]  /*1bbd0*/  LDL.LU R4, [R1+0x5c0] ;  /* 0x0005c00001047983 */ /* 0x001ea20000300800 */
[----:B------:R-:W2:Y:S02]  /*1bbe0*/  LDL.LU R5, [R1+0x5c4] ;  /* 0x0005c40001057983 */ /* 0x000ea40000300800 */
[----:B------:R-:W3:Y:S02]  /*1bbf0*/  LDL.LU R6, [R1+0x5c8] ;  /* 0x0005c80001067983 */ /* 0x000ee40000300800 */
[----:B------:R-:W3:Y:S01]  /*1bc00*/  LDL.LU R7, [R1+0x5cc] ;  /* 0x0005cc0001077983 */ /* 0x000ee20000300800 */
[----:B----4-:R-:W-:Y:S01]  /*1bc10*/  HMMA.16816.F32.BF16 R8, R24, R12, R8 ;  /* 0x0000000c1808723c */ /* 0x010fe20000041808 */
[----:B------:R-:W-:-:S02]  /*1bc20*/  IMAD.MOV.U32 R29, RZ, RZ, R12 ;  /* 0x000000ffff1d7224 */ /* 0x000fc400078e000c */
[----:B------:R-:W-:Y:S01]  /*1bc30*/  IMAD.MOV.U32 R3, RZ, RZ, R13 ;  /* 0x000000ffff037224 */ /* 0x000fe200078e000d */
[----:B---3--:R-:W-:Y:S01]  /*1bc40*/  STL.64 [R1+0x13c0], R6 ;  /* 0x0013c00601007387 */ /* 0x008fe20000100a00 */
[----:B--2---:R0:W-:Y:S03]  /*1bc50*/  STL.64 [R1+0x13b8], R4 ;  /* 0x0013b80401007387 */ /* 0x0041e60000100a00 */
[----:B0-----:R-:W2:Y:S01]  /*1bc60*/  LDL.LU R4, [R1+0x4b0] ;  /* 0x0004b00001047983 */ /* 0x001ea20000300800 */
[----:B------:R-:W2:Y:S02]  /*1bc70*/  LDL.LU R5, [R1+0x4b4] ;  /* 0x0004b40001057983 */ /* 0x000ea40000300800 */
[----:B------:R-:W2:Y:S02]  /*1bc80*/  LDL.LU R6, [R1+0x4b8] ;  /* 0x0004b80001067983 */ /* 0x000ea40000300800 */
[----:B------:R-:W2:Y:S10]  /*1bc90*/  LDL.LU R7, [R1+0x4bc] ;  /* 0x0004bc0001077983 */ /* 0x000eb40000300800 */
        /* <DEDUP_REMOVED lines=9> */
[----:B------:R0:W-:Y:S01]  /*1bd30*/  STL.64 [R1+0x2a0], R12 ;  /* 0x0002a00c01007387 */ /* 0x0001e20000100a00 */
[----:B------:R3:W-:Y:S03]  /*1bd40*/  STL.64 [R1+0x2a8], R14 ;  /* 0x0002a80e01007387 */ /* 0x0007e60000100a00 */
[----:B0-----:R-:W3:Y:S02]  /*1bd50*/  LDL.LU.64 R12, [R1+0x13d8] ;  /* 0x0013d800010c7983 */ /* 0x001ee40000300a00 */
[C---:B---3--:R-:W-:Y:S02]  /*1bd60*/  HMMA.16816.F32.BF16 R12, R24.reuse, R12, R8 ;  /* 0x0000000c180c723c */ /* 0x048fe40000041808 */
[----:B------:R-:W3:Y:S11]  /*1bd70*/  LDL.LU.64 R8, [R1+0x13d0] ;  /* 0x0013d00001087983 */ /* 0x000ef60000300a00 */
[----:B------:R-:W-:Y:S10]  /*1bd80*/  @!UPT UIADD3 URZ, URZ, URZ, URZ ;  /* 0x0000003f3f3ff290 */ /* 0x000ff4000fffe03f */
[----:B------:R-:W-:Y:S01]  /*1bd90*/  STL.64 [R1+0x290], R12 ;  /* 0x0002900c01007387 */ /* 0x000fe20000100a00 */
[----:B------:R-:W-:Y:S01]  /*1bda0*/  STL.64 [R1+0x298], R14 ;  /* 0x0002980e01007387 */ /* 0x000fe20000100a00 */
[----:B---3--:R-:W-:Y:S11]  /*1bdb0*/  HMMA.16816.F32.BF16 R16, R24, R8, R16 ;  /* 0x000000081810723c */ /* 0x008ff60000041810 */
[----:B------:R-:W-:Y:S11]  /*1bdc0*/  @!UPT UIADD3 URZ, URZ, URZ, URZ ;  /* 0x0000003f3f3ff290 */ /* 0x000ff6000fffe03f */
[----:B------:R-:W-:Y:S01]  /*1bdd0*/  @!UPT UIADD3 URZ, URZ, URZ, URZ ;  /* 0x0000003f3f3ff290 */ /* 0x000fe2000fffe03f */
[----:B------:R0:W-:Y:S01]  /*1bde0*/  STL.64 [R1+0x280], R16 ;  /* 0x0002801001007387 */ /* 0x0001e20000100a00 */
[----:B------:R-:W-:Y:S03]  /*1bdf0*/  STL.64 [R1+0x288], R18 ;  /* 0x0002881201007387 */ /* 0x000fe60000100a00 */
[----:B0-----:R-:W2:Y:S01]  /*1be00*/  LDL.LU.64 R16, [R1+0x13c8] ;  /* 0x0013c80001107983 */ /* 0x001ea20000300a00 */
[----:B------:R-:W-:Y:S01]  /*1be10*/  LOP3.LUT R15, R28, 0x40, RZ, 0x3c, !PT ;  /* 0x000000401c0f7812 */ /* 0x000fe200078e3cff */
[----:B------:R-:W-:Y:S02]  /*1be20*/  IMAD.MOV.U32 R20, RZ, RZ, R2 ;  /* 0x000000ffff147224 */ /* 0x000fe400078e0002 */
[----:B------:R-:W-:Y:S02]  /*1be30*/  IMAD.MOV.U32 R21, RZ, RZ, R0 ;  /* 0x000000ffff157224 */ /* 0x000fe400078e0000 */
[----:B------:R-:W-:-:S02]  /*1be40*/  IMAD.MOV.U32 R2, RZ, RZ, R8 ;  /* 0x000000ffff027224 */ /* 0x000fc400078e0008 */
[----:B------:R-:W-:Y:S02]  /*1be50*/  IMAD.MOV.U32 R0, RZ, RZ, R9 ;  /* 0x000000ffff007224 */ /* 0x000fe400078e0009 */
[----:B------:R-:W0:Y:S02]  /*1be60*/  LDSM.16.MT88.4 R8, [R15+0x4100] ;  /* 0x004100000f08783b */ /* 0x000e240000004200 */
[----:B------:R-:W1:Y:S02]  /*1be70*/  LDSM.16.MT88.4 R12, [R15+0x4180] ;  /* 0x004180000f0c783b */ /* 0x000e640000004200 */
        /* <DEDUP_REMOVED lines=8> */
[----:B------:R-:W2:Y:S11]  /*1bf00*/  LDL.LU.64 R4, [R1+0x13b8] ;  /* 0x0013b80001047983 */ /* 0x000eb60000300a00 */
[----:B------:R-:W-:Y:S10]  /*1bf10*/  @!UPT UIADD3 URZ, URZ, URZ, URZ ;  /* 0x0000003f3f3ff290 */ /* 0x000ff4000fffe03f */
[----:B------:R0:W-:Y:S01]  /*1bf20*/  STL.64 [R1+0x270], R16 ;  /* 0x0002701001007387 */ /* 0x0001e20000100a00 */
[----:B------:R-:W-:Y:S03]  /*1bf30*/  STL.64 [R1+0x278], R18 ;  /* 0x0002781201007387 */ /* 0x000fe60000100a00 */
[----:B0-----:R-:W2:Y:S01]  /*1bf40*/  LDL.LU.64 R16, [R1+0x13b0] ;  /* 0x0013b00001107983 */ /* 0x001ea20000300a00 */
[----:B-1----:R-:W-:Y:S02]  /*1bf50*/  STL.64 [R1+0x1330], R14 ;  /* 0x0013300e01007387 */ /* 0x002fe40000100a00 */
[----:B------:R0:W-:Y:S02]  /*1bf60*/  STL.64 [R1+0x1328], R12 ;  /* 0x0013280c01007387 */ /* 0x0001e40000100a00 */
[----:B0-----:R-:W4:Y:S01]  /*1bf70*/  LDL.LU R12, [R1+0x6c0] ;  /* 0x0006c000010c7983 */ /* 0x001f220000300800 */
[----:B------:R-:W4:Y:S02]  /*1bf80*/  LDL.LU R13, [R1+0x6c4] ;  /* 0x0006c400010d7983 */ /* 0x000f240000300800 */
[----:B------:R-:W4:Y:S02]  /*1bf90*/  LDL.LU R14, [R1+0x6c8] ;  /* 0x0006c800010e7983 */ /* 0x000f240000300800 */
[----:B------:R-:W4:Y:S01]  /*1bfa0*/  LDL.LU R15, [R1+0x6cc] ;  /* 0x0006cc00010f7983 */ /* 0x000f220000300800 */
[C---:B--2---:R-:W-:Y:S01]  /*1bfb0*/  HMMA.16816.F32.BF16 R16, R24.reuse, R16, R4 ;  /* 0x000000101810723c */ /* 0x044fe20000041804 */
[----:B------:R-:W2:Y:S01]  /*1bfc0*/  LDL.LU.64 R6, [R1+0x13a8] ;  /* 0x0013a80001067983 */ /* 0x000ea20000300a00 */
[----:B------:R-:W2:Y:S11]  /*1bfd0*/  LDL.LU.64 R4, [R1+0x13a0] ;  /* 0x0013a00001047983 */ /* 0x000eb60000300a00 */
[----:B------:R-:W-:Y:S10]  /*1bfe0*/  @!UPT UIADD3 URZ, URZ, URZ, URZ ;  /* 0x0000003f3f3ff290 */ /* 0x000ff4000fffe03f */
[----:B------:R-:W-:Y:S01]  /*1bff0*/  STL.64 [R1+0x260], R16 ;  /* 0x0002601001007387 */ /* 0x000fe20000100a00 */
[----:B------:R-:W-:Y:S02]  /*1c000*/  STL.64 [R1+0x268], R18 ;  /* 0x0002681201007387 */ /* 0x000fe40000100a00 */
[----:B------:R-:W0:Y:S02]  /*1c010*/  LDSM.16.MT88.4 R16, [R28+0x6000] ;  /* 0x006000001c10783b */ /* 0x000e240000004200 */
[----:B0-----:R-:W-:Y:S02]  /*1c020*/  STL.64 [R1+0x12a0], R18 ;  /* 0x0012a01201007387 */ /* 0x001fe40000100a00 */
[----:B------:R0:W-:Y:S02]  /*1c030*/  STL.64 [R1+0x1298], R16 ;  /* 0x0012981001007387 */ /* 0x0001e40000100a00 */
[----:B0-----:R-:W3:Y:S01]  /*1c040*/  LDL.LU.64 R16, [R1+0x40] ;  /* 0x0000400001107983 */ /* 0x001ee20000300a00 */
[C---:B--2---:R-:W-:Y:S03]  /*1c050*/  HMMA.16816.F32.BF16 R20, R24.reuse, R20, R4 ;  /* 0x000000141814723c */ /* 0x044fe60000041804 */
[----:B------:R-:W2:Y:S01]  /*1c060*/  LDL.LU.64 R6, [R1+0x1398] ;  /* 0x0013980001067983 */ /* 0x000ea20000300a00 */
[----:B------:R-:W3:Y:S11]  /*1c070*/  LDL.LU.64 R4, [R1+0x1390] ;  /* 0x0013900001047983 */ /* 0x000ef60000300a00 */
[----:B------:R-:W-:Y:S08]  /*1c080*/  @!UPT UIADD3 URZ, URZ, URZ, URZ ;  /* 0x0000003f3f3ff290 */ /* 0x000ff0000fffe03f */
[----:B------:R-:W-:Y:S01]  /*1c090*/  STL.64 [R1+0x250], R20 ;  /* 0x0002501401007387 */ /* 0x000fe20000100a00 */
[----:B------:R-:W-:Y:S02]  /*1c0a0*/  STL.64 [R1+0x258], R22 ;  /* 0x0002581601007387 */ /* 0x000fe40000100a00 */
[----:B------:R-:W0:Y:S02]  /*1c0b0*/  LDSM.16.MT88.4 R20, [R28+0x6080] ;  /* 0x006080001c14783b */ /* 0x000e240000004200 */
[----:B0-----:R-:W-:Y:S02]  /*1c0c0*/  STL.64 [R1+0x1220], R22 ;  /* 0x0012201601007387 */ /* 0x001fe40000100a00 */
[----:B------:R0:W-:Y:S02]  /*1c0d0*/  STL.64 [R1+0x1218], R20 ;  /* 0x0012181401007387 */ /* 0x0001e40000100a00 */
[----:B0-----:R-:W-:Y:S02]  /*1c0e0*/  IMAD.MOV.U32 R20, RZ, RZ, R29 ;  /* 0x000000ffff147224 */ /* 0x001fe400078e001d */
[----:B------:R-:W-:Y:S01]  /*1c0f0*/  IMAD.MOV.U32 R21, RZ, RZ, R3 ;  /* 0x000000ffff157224 */ /* 0x000fe200078e0003 */
[----:B------:R-:W4:Y:S01]  /*1c100*/  LDL.LU R29, [R1+0x138c] ;  /* 0x00138c00011d7983 */ /* 0x000f220000300800 */
[----:B------:R-:W4:Y:S01]  /*1c110*/  LDL.LU R3, [R1+0x1388] ;  /* 0x0013880001037983 */ /* 0x000f220000300800 */
[----:B---3--:R-:W-:Y:S02]  /*1c120*/  HMMA.16816.F32.BF16 R24, R24, R4, R8 ;  /* 0x000000041818723c */ /* 0x008fe40000041808 */
[----:B------:R-:W4:Y:S01]  /*1c130*/  LDL.LU.64 R10, [R1+0x1380] ;  /* 0x00138000010a7983 */ /* 0x000f220000300a00 */
[----:B------:R-:W4:Y:S02]  /*1c140*/  LDL.LU.64 R8, [R1+0x1378] ;  /* 0x0013780001087983 */ /* 0x000f240000300a00 */
[----:B--2---:R-:W-:Y:S02]  /*1c150*/  STL.64 [R1+0x1340], R6 ;  /* 0x0013400601007387 */ /* 0x004fe40000100a00 */
[----:B------:R0:W-:Y:S11]  /*1c160*/  STL.64 [R1+0x1338], R4 ;  /* 0x0013380401007387 */ /* 0x0001f60000100a00 */
[----:B------:R-:W-:Y:S05]  /*1c170*/  @!UPT UIADD3 URZ, URZ, URZ, URZ ;  /* 0x0000003f3f3ff290 */ /* 0x000fea000fffe03f */
[----:B------:R-:W-:Y:S01]  /*1c180*/  STL.64 [R1+0x1a0], R24 ;  /* 0x0001a01801007387 */ /* 0x000fe20000100a00 */
[----:B------:R-:W-:Y:S02]  /*1c190*/  STL.64 [R1+0x1a8], R26 ;  /* 0x0001a81a01007387 */ /* 0x000fe40000100a00 */
[----:B------:R-:W1:Y:S04]  /*1c1a0*/  LDSM.16.MT88.4 R24, [R28+0x6100] ;  /* 0x006100001c18783b */ /* 0x000e680000004200 */
[----:B0-----:R-:W2:Y:S01]  /*1c1b0*/  LDL.LU R4, [R1+0x6a0] ;  /* 0x0006a00001047983 */ /* 0x001ea20000300800 */
[----:B------:R-:W2:Y:S01]  /*1c1c0*/  LDL.LU R5, [R1+0x6a4] ;  /* 0x0006a40001057983 */ /* 0x000ea20000300800 */
[----:B------:R-:W2:Y:S02]  /*1c1d0*/  LDL.LU R6, [R1+0x6a8] ;  /* 0x0006a80001067983 */ /* 0x000ea40000300800 */
[----:B------:R-:W2:Y:S01]  /*1c1e0*/  LDL.LU R7, [R1+0x6ac] ;  /* 0x0006ac0001077983 */ /* 0x000ea20000300800 */
[----:B-1----:R-:W-:Y:S01]  /*1c1f0*/  STL.64 [R1+0x1170], R26 ;  /* 0x0011701a01007387 */ /* 0x002fe20000100a00 */
[----:B------:R0:W-:Y:S03]  /*1c200*/  STL.64 [R1+0x1168], R24 ;  /* 0x0011681801007387 */ /* 0x0001e60000100a00 */
[----:B0-----:R-:W3:Y:S01]  /*1c210*/  LDL.LU.64 R24, [R1] ;  /* 0x0000000001187983 */ /* 0x001ee20000300a00 */
[----:B------:R-:W2:Y:S01]  /*1c220*/  LDL.64 R26, [R1+0x8] ;  /* 0x00000800011a7983 */ /* 0x000ea20000100a00 */
[C---:B----4-:R-:W-:Y:S02]  /*1c230*/  HMMA.16816.F32.BF16 R12, R8.reuse, R20, R12 ;  /* 0x00000014080c723c */ /* 0x050fe4000004180c */
[----:B--2---:R-:W-:Y:S01]  /*1c240*/  STL.64 [R1+0x1350], R26 ;  /* 0x0013501a01007387 */ /* 0x004fe20000100a00 */
[----:B---3--:R0:W-:Y:S03]  /*1c250*/  STL.64 [R1+0x1348], R24 ;  /* 0x0013481801007387 */ /* 0x0081e60000100a00 */
[----:B0-----:R-:W2:Y:S01]  /*1c260*/  LDL.LU R24, [R1+0x6b0] ;  /* 0x0006b00001187983 */ /* 0x001ea20000300800 */
[----:B------:R-:W2:Y:S02]  /*1c270*/  LDL.LU R25, [R1+0x6b4] ;  /* 0x0006b40001197983 */ /* 0x000ea40000300800 */
[----:B------:R-:W2:Y:S02]  /*1c280*/  LDL.LU R26, [R1+0x6b8] ;  /* 0x0006b800011a7983 */ /* 0x000ea40000300800 */
[----:B------:R-:W2:Y:S11]  /*1c290*/  LDL.LU R27, [R1+0x6bc] ;  /* 0x0006bc00011b7983 */ /* 0x000eb60000300800 */
[----:B------:R-:W-:Y:S01]  /*1c2a0*/  @!UPT UIADD3 URZ, URZ, URZ, URZ ;  /* 0x0000003f3f3ff290 */ /* 0x000fe2000fffe03f */
[----:B------:R0:W-:Y:S01]  /*1c2b0*/  STL.64 [R1+0x180], R12 ;  /* 0x0001800c01007387 */ /* 0x0001e20000100a00 */
[----:B------:R-:W-:Y:S03]  /*1c2c0*/  STL.64 [R1+0x188], R14 ;  /* 0x0001880e01007387 */ /* 0x000fe60000100a00 */
[----:B0-----:R-:W3:Y:S01]  /*1c2d0*/  LDL.LU.64 R12, [R1+0x20] ;  /* 0x00002000010c7983 */ /* 0x001ee20000300a00 */
[----:B------:R0:W-:Y:S03]  /*1c2e0*/  STL.64 [R1+0x1358], R20 ;  /* 0x0013581401007387 */ /* 0x0001e60000100a00 */
[----:B0-----:R-:W2:Y:S01]  /*1c2f0*/  LDL.LU.64 R20, [R1+0x50] ;  /* 0x0000500001147983 */ /* 0x001ea20000300a00 */
[----:B------:R-:W-:Y:S01]  /*1c300*/  HMMA.16816.F32.BF16 R4, R8, R16, R4 ;  /* 0x000000100804723c */ /* 0x000fe20000041804 */
[----:B------:R-:W-:-:S02]  /*1c310*/  IMAD.MOV.U32 R15, RZ, RZ, R16 ;  /* 0x000000ffff0f7224 */ /* 0x000fc400078e0010 */
[----:B------:R-:W-:-:S05]  /*1c320*/  IMAD.MOV.U32 R14, RZ, RZ, R17 ;  /* 0x000000ffff0e7224 */ /* 0x000fca00078e0011 */
[----:B--2---:R-:W-:Y:S11]  /*1c330*/  HMMA.16816.F32.BF16 R24, R8, R20, R24 ;  /* 0x000000140818723c */ /* 0x004ff60000041818 */
[----:B------:R-:W-:Y:S11]  /*1c340*/  @!UPT UIADD3 URZ, URZ, URZ, URZ ;  /* 0x0000003f3f3ff290 */ /* 0x000ff6000fffe03f */
[----:B------:R-:W-:Y:S01]  /*1c350*/  @!UPT UIADD3 URZ, URZ, URZ, URZ ;  /* 0x0000003f3f3ff290 */ /* 0x000fe2000fffe03f */
[----:B------:R-:W-:Y:S01]  /*1c360*/  STL.64 [R1+0x170], R24 ;  /* 0x0001701801007387 */ /* 0x000fe20000100a00 */
[----:B------:R-:W-:Y:S02]  /*1c370*/  STL.64 [R1+0x178], R26 ;  /* 0x0001781a01007387 */ /* 0x000fe40000100a00 */
[----:B------:R-:W-:Y:S02]  /*1c380*/  STL.64 [R1+0x160], R4 ;  /* 0x0001600401007387 */ /* 0x000fe40000100a00 */
[----:B------:R-:W-:Y:S01]  /*1c390*/  STL.64 [R1+0x168], R6 ;  /* 0x0001680601007387 */ /* 0x000fe20000100a00 */
[----:B------:R-:W-:Y:S01]  /*1c3a0*/  STL.64 [R1+0x1368], R14 ;  /* 0x0013680e01007387 */ /* 0x000fe20000100a00 */
[----:B---3--:R0:W-:Y:S03]  /*1c3b0*/  STL.64 [R1+0x1360], R12 ;  /* 0x0013600c01007387 */ /* 0x0081e60000100a00 */
[----:B0-----:R-:W2:Y:S01]  /*1c3c0*/  LDL.LU R12, [R1+0x690] ;  /* 0x00069000010c7983 */ /* 0x001ea20000300800 */
[----:B------:R-:W2:Y:S02]  /*1c3d0*/  LDL.LU R13, [R1+0x694] ;  /* 0x00069400010d7983 */ /* 0x000ea40000300800 */
[----:B------:R-:W2:Y:S02]  /*1c3e0*/  LDL.LU R14, [R1+0x698] ;  /* 0x00069800010e7983 */ /* 0x000ea40000300800 */
[----:B------:R-:W2:Y:S01]  /*1c3f0*/  LDL.LU R15, [R1+0x69c] ;  /* 0x00069c00010f7983 */ /* 0x000ea20000300800 */
[----:B------:R-:W3:Y:S01]  /*1c400*/  LDL.LU R16, [R1+0x350] ;  /* 0x0003500001107983 */ /* 0x000ee20000300800 */
[----:B------:R-:W3:Y:S02]  /*1c410*/  LDL.LU R17, [R1+0x354] ;  /* 0x0003540001117983 */ /* 0x000ee40000300800 */
[----:B------:R-:W4:Y:S02]  /*1c420*/  LDL.LU R18, [R1+0x358] ;  /* 0x0003580001127983 */ /* 0x000f240000300800 */
[----:B------:R-:W4:Y:S01]  /*1c430*/  LDL.LU R19, [R1+0x35c] ;  /* 0x00035c0001137983 */ /* 0x000f220000300800 */
[----:B------:R-:W2:Y:S01]  /*1c440*/  LDL.LU R4, [R1+0x660] ;  /* 0x0006600001047983 */ /* 0x000ea20000300800 */
[----:B------:R-:W2:Y:S02]  /*1c450*/  LDL.LU R5, [R1+0x664] ;  /* 0x0006640001057983 */ /* 0x000ea40000300800 */
[----:B------:R-:W2:Y:S02]  /*1c460*/  LDL.LU R6, [R1+0x668] ;  /* 0x0006680001067983 */ /* 0x000ea40000300800 */
[----:B------:R-:W-:Y:S01]  /*1c470*/  IMAD.MOV.U32 R27, RZ, RZ, R20 ;  /* 0x000000ffff1b7224 */ /* 0x000fe200078e0014 */
[----:B------:R-:W2:Y:S01]  /*1c480*/  LDL.LU R7, [R1+0x66c] ;  /* 0x00066c0001077983 */ /* 0x000ea20000300800 */
[----:B------:R-:W-:-:S02]  /*1c490*/  IMAD.MOV.U32 R26, RZ, RZ, R21 ;  /* 0x000000ffff1a7224 */ /* 0x000fc400078e0015 */
[----:B------:R-:W2:Y:S02]  /*1c4a0*/  LDL.LU R20, [R1+0x670] ;  /* 0x0006700001147983 */ /* 0x000ea40000300800 */
[----:B------:R-:W2:Y:S01]  /*1c4b0*/  LDL.LU R21, [R1+0x674] ;  /* 0x0006740001157983 */ /* 0x000ea20000300800 */
[----:B------:R-:W2:Y:S01]  /*1c4c0*/  LDL.LU R22, [R1+0x678] ;  /* 0x0006780001167983 */ /* 0x000ea20000300800 */
[----:B------:R-:W2:Y:S02]  /*1c4d0*/  LDL.LU R23, [R1+0x67c] ;  /* 0x00067c0001177983 */ /* 0x000ea40000300800 */
[----:B------:R-:W2:Y:S01]  /*1c4e0*/  LDL.LU.64 R24, [R1+0x10] ;  /* 0x0000100001187983 */ /* 0x000ea20000300a00 */
[----:B----4-:R-:W-:Y:S01]  /*1c4f0*/  STL.64 [R1+0x12b0], R18 ;  /* 0x0012b01201007387 */ /* 0x010fe20000100a00 */
[----:B---3--:R0:W-:Y:S03]  /*1c500*/  STL.64 [R1+0x12a8], R16 ;  /* 0x0012a81001007387 */ /* 0x0081e60000100a00 */
[----:B0-----:R-:W3:Y:S01]  /*1c510*/  LDL.LU R16, [R1+0x470] ;  /* 0x0004700001107983 */ /* 0x001ee20000300800 */
[----:B------:R-:W3:Y:S02]  /*1c520*/  LDL.LU R17, [R1+0x474] ;  /* 0x0004740001117983 */ /* 0x000ee40000300800 */
[----:B------:R-:W4:Y:S02]  /*1c530*/  LDL.LU R18, [R1+0x478] ;  /* 0x0004780001127983 */ /* 0x000f240000300800 */
[----:B------:R-:W4:Y:S02]  /*1c540*/  LDL.LU R19, [R1+0x47c] ;  /* 0x00047c0001137983 */ /* 0x000f240000300800 */
[----:B----4-:R-:W-:Y:S01]  /*1c550*/  STL.64 [R1+0x12c0], R18 ;  /* 0x0012c01201007387 */ /* 0x010fe20000100a00 */
[----:B---3--:R0:W-:Y:S02]  /*1c560*/  STL.64 [R1+0x12b8], R16 ;  /* 0x0012b81001007387 */ /* 0x0081e40000100a00 */
[----:B0-----:R-:W-:-:S02]  /*1c570*/  IMAD.MOV.U32 R16, RZ, RZ, R2 ;  /* 0x000000ffff107224 */ /* 0x001fc400078e0002 */
[----:B------:R-:W-:Y:S01]  /*1c580*/  IMAD.MOV.U32 R17, RZ, RZ, R0 ;  /* 0x000000ffff117224 */ /* 0x000fe200078e0000 */
[----:B------:R-:W3:Y:S01]  /*1c590*/  LDL.LU R2, [R1+0x1374] ;  /* 0x0013740001027983 */ /* 0x000ee20000300800 */
[----:B------:R-:W4:Y:S05]  /*1c5a0*/  LDL.LU R0, [R1+0x1370] ;  /* 0x0013700001007983 */ /* 0x000f2a0000300800 */
[----:B--2---:R-:W-:Y:S11]  /*1c5b0*/  HMMA.16816.F32.BF16 R12, R8, R16, R12 ;  /* 0x00000010080c723c */ /* 0x004ff6000004180c */
[----:B------:R-:W-:Y:S11]  /*1c5c0*/  @!UPT UIADD3 URZ, URZ, URZ, URZ ;  /* 0x0000003f3f3ff290 */ /* 0x000ff6000fffe03f */
[----:B------:R-:W-:Y:S01]  /*1c5d0*/  @!UPT UIADD3 URZ, URZ, URZ, URZ ;  /* 0x0000003f3f3ff290 */ /* 0x000fe2000fffe03f */
[----:B------:R-:W-:Y:S01]  /*1c5e0*/  STL.64 [R1+0x150], R12 ;  /* 0x0001500c01007387 */ /* 0x000fe20000100a00 */
[----:B------:R0:W-:Y:S03]  /*1c5f0*/  STL.64 [R1+0x158], R14 ;  /* 0x0001580e01007387 */ /* 0x0001e60000100a00 */
[----:B0-----:R-:W2:Y:S01]  /*1c600*/  LDL.LU.64 R14, [R1+0x1368] ;  /* 0x00136800010e7983 */ /* 0x001ea20000300a00 */
[----:B------:R-:W3:Y:S02]  /*1c610*/  LDL.LU.64 R12, [R1+0x1360] ;  /* 0x00136000010c7983 */ /* 0x000ee40000300a00 */
[----:B------:R2:W-:Y:S02]  /*1c620*/  STL.64 [R1+0x12d8], R16 ;  /* 0x0012d81001007387 */ /* 0x0005e40000100a00 */
[----:B--2---:R-:W-:Y:S02]  /*1c630*/  IMAD.MOV.U32 R16, RZ, RZ, R15 ;  /* 0x000000ffff107224 */ /* 0x004fe400078e000f */
[----:B------:R-:W-:-:S05]  /*1c640*/  IMAD.MOV.U32 R17, RZ, RZ, R14 ;  /* 0x000000ffff117224 */ /* 0x000fca00078e000e */
[----:B------:R0:W-:Y:S04]  /*1c650*/  STL.64 [R1+0x12f0], R16 ;  /* 0x0012f01001007387 */ /* 0x0001e80000100a00 */
[----:B0-----:R-:W3:Y:S01]  /*1c660*/  LDL.LU R16, [R1+0x680] ;  /* 0x0006800001107983 */ /* 0x001ee20000300800 */
[----:B------:R-:W3:Y:S02]  /*1c670*/  LDL.LU R17, [R1+0x684] ;  /* 0x0006840001117983 */ /* 0x000ee40000300800 */
[----:B------:R-:W3:Y:S02]  /*1c680*/  LDL.LU R18, [R1+0x688] ;  /* 0x0006880001127983 */ /* 0x000ee40000300800 */
[----:B------:R-:W3:Y:S01]  /*1c690*/  LDL.LU R19, [R1+0x68c] ;  /* 0x00068c0001137983 */ /* 0x000ee20000300800 */
[C---:B------:R-:W-:Y:S08]  /*1c6a0*/  HMMA.16816.F32.BF16 R20, R8.reuse, R24, R20 ;  /* 0x000000180814723c */ /* 0x040ff00000041814 */
[----:B---3--:R-:W-:Y:S11]  /*1c6b0*/  HMMA.16816.F32.BF16 R16, R8, R12, R16 ;  /* 0x0000000c0810723c */ /* 0x008ff60000041810 */
[----:B------:R-:W-:Y:S11]  /*1c6c0*/  @!UPT UIADD3 URZ, URZ, URZ, URZ ;  /* 0x0000003f3f3ff290 */ /* 0x000ff6000fffe03f */
[----:B------:R-:W-:Y:S01]  /*1c6d0*/  @!UPT UIADD3 URZ, URZ, URZ, URZ ;  /* 0x0000003f3f3ff290 */ /* 0x000fe2000fffe03f */
[----:B------:R0:W-:Y:S01]  /*1c6e0*/  STL.64 [R1+0x140], R16 ;  /* 0x0001401001007387 */ /* 0x0001e20000100a00 */
[----:B------:R1:W-:Y:S02]  /*1c6f0*/  STL.64 [R1+0x148], R18 ;  /* 0x0001481201007387 */ /* 0x0003e40000100a00 */
[----:B0-----:R-:W-:Y:S02]  /*1c700*/  IMAD.MOV.U32 R16, RZ, RZ, R27 ;  /* 0x000000ffff107224 */ /* 0x001fe400078e001b */
[----:B-1----:R-:W-:Y:S02]  /*1c710*/  IMAD.MOV.U32 R19, RZ, RZ, R12 ;  /* 0x000000ffff137224 */ /* 0x002fe400078e000c */
[----:B------:R-:W-:Y:S01]  /*1c720*/  IMAD.MOV.U32 R18, RZ, RZ, R13 ;  /* 0x000000ffff127224 */ /* 0x000fe200078e000d */
[----:B------:R-:W2:Y:S01]  /*1c730*/  LDL.LU R12, [R1+0x5e0] ;  /* 0x0005e000010c7983 */ /* 0x000ea20000300800 */
[----:B------:R-:W-:Y:S02]  /*1c740*/  IMAD.MOV.U32 R17, RZ, RZ, R26 ;  /* 0x000000ffff117224 */ /* 0x000fe400078e001a */
[----:B------:R-:W2:Y:S02]  /*1c750*/  LDL.LU R13, [R1+0x5e4] ;  /* 0x0005e400010d7983 */ /* 0x000ea40000300800 */
[----:B------:R-:W2:Y:S01]  /*1c760*/  LDL.LU R14, [R1+0x5e8] ;  /* 0x0005e800010e7983 */ /* 0x000ea20000300800 */
[----:B------:R-:W2:Y:S01]  /*1c770*/  LDL.LU R15, [R1+0x5ec] ;  /* 0x0005ec00010f7983 */ /* 0x000ea20000300800 */
[----:B------:R-:W-:Y:S02]  /*1c780*/  STL.64 [R1+0x1320], R18 ;  /* 0x0013201201007387 */ /* 0x000fe40000100a00 */
[----:B------:R0:W-:Y:S02]  /*1c790*/  STL.64 [R1+0x1318], R16 ;  /* 0x0013181001007387 */ /* 0x0001e40000100a00 */
[----:B0-----:R-:W3:Y:S01]  /*1c7a0*/  LDL.LU R16, [R1+0xb0] ;  /* 0x0000b00001107983 */ /* 0x001ee20000300800 */
[----:B------:R-:W3:Y:S02]  /*1c7b0*/  LDL.LU R17, [R1+0xb4] ;  /* 0x0000b40001117983 */ /* 0x000ee40000300800 */
[----:B------:R-:W3:Y:S02]  /*1c7c0*/  LDL.LU R18, [R1+0xb8] ;  /* 0x0000b80001127983 */ /* 0x000ee40000300800 */
[----:B------:R-:W3:Y:S01]  /*1c7d0*/  LDL.LU R19, [R1+0xbc] ;  /* 0x0000bc0001137983 */ /* 0x000ee20000300800 */
[----:B------:R0:W-:Y:S01]  /*1c7e0*/  STL.64 [R1+0x130], R20 ;  /* 0x0001301401007387 */ /* 0x0001e20000100a00 */
[----:B------:R1:W-:Y:S03]  /*1c7f0*/  STL.64 [R1+0x138], R22 ;  /* 0x0001381601007387 */ /* 0x0003e60000100a00 */
[----:B0-----:R-:W3:Y:S01]  /*1c800*/  LDL.LU.64 R20, [R1+0x1358] ;  /* 0x0013580001147983 */ /* 0x001ee20000300a00 */
[----:B-1----:R-:W-:-:S02]  /*1c810*/  IMAD.MOV.U32 R23, RZ, RZ, R24 ;  /* 0x000000ffff177224 */ /* 0x002fc400078e0018 */
[----:B------:R-:W-:Y:S02]  /*1c820*/  IMAD.MOV.U32 R22, RZ, RZ, R25 ;  /* 0x000000ffff167224 */ /* 0x000fe400078e0019 */
[----:B------:R-:W2:Y:S01]  /*1c830*/  LDL.LU.64 R26, [R1+0x1350] ;  /* 0x00135000011a7983 */ /* 0x000ea20000300a00 */
        /* <DEDUP_REMOVED lines=9> */
[----:B------:R0:W-:Y:S02]  /*1c8d0*/  STL.64 [R1+0x12c8], R24 ;  /* 0x0012c81801007387 */ /* 0x0001e40000100a00 */
[----:B0-----:R-:W2:Y:S01]  /*1c8e0*/  LDL.LU R24, [R1+0x480] ;  /* 0x0004800001187983 */ /* 0x001ea20000300800 */
        /* <DEDUP_REMOVED lines=9> */
[----:B------:R-:W-:Y:S01]  /*1c980*/  HMMA.16816.F32.BF16 R8, R8, R4, R12 ;  /* 0x000000040808723c */ /* 0x000fe2000004180c */
[----:B--2---:R-:W-:Y:S01]  /*1c990*/  STL.64 [R1+0x1300], R26 ;  /* 0x0013001a01007387 */ /* 0x004fe20000100a00 */
[----:B------:R0:W-:Y:S03]  /*1c9a0*/  STL.64 [R1+0x12f8], R24 ;  /* 0x0012f81801007387 */ /* 0x0001e60000100a00 */
[----:B0-----:R-:W2:Y:S01]  /*1c9b0*/  LDL.LU R24, [R1+0xa0] ;  /* 0x0000a00001187983 */ /* 0x001ea20000300800 */
[----:B------:R-:W2:Y:S02]  /*1c9c0*/  LDL.LU R25, [R1+0xa4] ;  /* 0x0000a40001197983 */ /* 0x000ea40000300800 */
[----:B------:R-:W2:Y:S02]  /*1c9d0*/  LDL.LU R26, [R1+0xa8] ;  /* 0x0000a800011a7983 */ /* 0x000ea40000300800 */
[----:B------:R-:W2:Y:S01]  /*1c9e0*/  LDL.LU R27, [R1+0xac] ;  /* 0x0000ac00011b7983 */ /* 0x000ea20000300800 */
[----:B------:R-:W3:Y:S01]  /*1c9f0*/  LDL.LU.64 R14, [R1+0x1330] ;  /* 0x00133000010e7983 */ /* 0x000ee20000300a00 */
[----:B------:R-:W3:Y:S11]  /*1ca00*/  LDL.LU.64 R12, [R1+0x1328] ;  /* 0x00132800010c7983 */ /* 0x000ef60000300a00 */
[----:B------:R0:W-:Y:S02]  /*1ca10*/  STL.64 [R1+0xc0], R8 ;  /* 0x0000c00801007387 */ /* 0x0001e40000100a00 */
[----:B------:R1:W-:Y:S02]  /*1ca20*/  STL.64 [R1+0xc8], R10 ;  /* 0x0000c80a01007387 */ /* 0x0003e40000100a00 */
[----:B0-----:R-:W-:-:S02]  /*1ca30*/  IMAD.MOV.U32 R8, RZ, RZ, R23 ;  /* 0x000000ffff087224 */ /* 0x001fc400078e0017 */
[----:B------:R-:W-:Y:S01]  /*1ca40*/  IMAD.MOV.U32 R9, RZ, RZ, R22 ;  /* 0x000000ffff097224 */ /* 0x000fe200078e0016 */
[----:B-1----:R-:W2:Y:S04]  /*1ca50*/  LDL R10, [R1+0x18] ;  /* 0x00001800010a7983 */ /* 0x002ea80000100800 */
[----:B------:R-:W2:Y:S01]  /*1ca60*/  LDL R11, [R1+0x1c] ;  /* 0x00001c00010b7983 */ /* 0x000ea20000100800 */
[----:B---3--:R-:W-:Y:S03]  /*1ca70*/  HMMA.16816.F32.BF16 R20, R12, R20, R16 ;  /* 0x000000140c14723c */ /* 0x008fe60000041810 */
[----:B------:R-:W3:Y:S01]  /*1ca80*/  LDL.LU.64 R18, [R1+0x1320] ;  /* 0x0013200001127983 */ /* 0x000ee20000300a00 */
[----:B------:R-:W2:Y:S11]  /*1ca90*/  LDL.LU.64 R16, [R1+0x1318] ;  /* 0x0013180001107983 */ /* 0x000eb60000300a00 */
[----:B------:R-:W-:Y:S08]  /*1caa0*/  @!UPT UIADD3 URZ, URZ, URZ, URZ ;  /* 0x0000003f3f3ff290 */ /* 0x000ff0000fffe03f */
[----:B------:R4:W-:Y:S01]  /*1cab0*/  STL.64 [R1+0xb0], R20 ;  /* 0x0000b01401007387 */ /* 0x0009e20000100a00 */
[----:B------:R0:W-:Y:S02]  /*1cac0*/  STL.64 [R1+0xb8], R22 ;  /* 0x0000b81601007387 */ /* 0x0001e40000100a00 */
[----:B----4-:R-:W-:Y:S02]  /*1cad0*/  IMAD.MOV.U32 R20, RZ, RZ, R0 ;  /* 0x000000ffff147224 */ /* 0x010fe400078e0000 */
[----:B0-----:R-:W-:Y:S02]  /*1cae0*/  IMAD.MOV.U32 R22, RZ, RZ, R3 ;  /* 0x000000ffff167224 */ /* 0x001fe400078e0003 */
[----:B------:R-:W-:Y:S01]  /*1caf0*/  IMAD.MOV.U32 R23, RZ, RZ, R29 ;  /* 0x000000ffff177224 */ /* 0x000fe200078e001d */
[----:B------:R-:W4:Y:S01]  /*1cb00*/  LDL.LU R0, [R1+0x1314] ;  /* 0x0013140001007983 */ /* 0x000f220000300800 */
[----:B------:R-:W-:Y:S02]  /*1cb10*/  IMAD.MOV.U32 R21, RZ, RZ, R2 ;  /* 0x000000ffff157224 */ /* 0x000fe400078e0002 */
[----:B------:R-:W4:Y:S02]  /*1cb20*/  LDL.LU R2, [R1+0x1310] ;  /* 0x0013100001027983 */ /* 0x000f240000300800 */
[----:B------:R-:W4:Y:S01]  /*1cb30*/  LDL.LU R3, [R1+0x130c] ;  /* 0x00130c0001037983 */ /* 0x000f220000300800 */
[----:B------:R-:W4:Y:S01]  /*1cb40*/  LDL.LU R29, [R1+0x1308] ;  /* 0x00130800011d7983 */ /* 0x000f220000300800 */
[----:B------:R0:W-:Y:S02]  /*1cb50*/  STL.64 [R1+0x1230], R22 ;  /* 0x0012301601007387 */ /* 0x0001e40000100a00 */
[----:B------:R3:W-:Y:S01]  /*1cb60*/  STL.64 [R1+0x1228], R20 ;  /* 0x0012281401007387 */ /* 0x0007e20000100a00 */
[----:B0-----:R-:W4:Y:S04]  /*1cb70*/  LDL R22, [R1+0x28] ;  /* 0x0000280001167983 */ /* 0x001f280000100800 */
[----:B------:R-:W4:Y:S01]  /*1cb80*/  LDL R23, [R1+0x2c] ;  /* 0x00002c0001177983 */ /* 0x000f220000100800 */
[----:B---3--:R-:W-:-:S02]  /*1cb90*/  IMAD.MOV.U32 R20, RZ, RZ, R19 ;  /* 0x000000ffff147224 */ /* 0x008fc400078e0013 */
[----:B------:R-:W-:Y:S02]  /*1cba0*/  IMAD.MOV.U32 R21, RZ, RZ, R18 ;  /* 0x000000ffff157224 */ /* 0x000fe400078e0012 */
[C---:B--2---:R-:W-:Y:S01]  /*1cbb0*/  HMMA.16816.F32.BF16 R16, R12.reuse, R16, R24 ;  /* 0x000000100c10723c */ /* 0x044fe20000041818 */
[----:B------:R-:W2:Y:S01]  /*1cbc0*/  LDL.LU.64 R26, [R1+0x1300] ;  /* 0x00130000011a7983 */ /* 0x000ea20000300a00 */
[----:B------:R-:W2:Y:S11]  /*1cbd0*/  LDL.LU.64 R24, [R1+0x12f8] ;  /* 0x0012f80001187983 */ /* 0x000eb60000300a00 */
[----:B------:R-:W-:Y:S10]  /*1cbe0*/  @!UPT UIADD3 URZ, URZ, URZ, URZ ;  /* 0x0000003f3f3ff290 */ /* 0x000ff4000fffe03f */
        /* <DEDUP_REMOVED lines=12> */
[----:B------:R-:W3:Y:S11]  /*1ccb0*/  LDL.LU.64 R24, [R1+0x12c8] ;  /* 0x0012c80001187983 */ /* 0x000ef60000300a00 */
        /* <DEDUP_REMOVED lines=10> */
[----:B0-----:R-:W3:Y:S01]  /*1cd60*/  LDL.LU.64 R18, [R1+0x12b0] ;  /* 0x0012b00001127983 */ /* 0x001ee20000300a00 */
[----:B------:R-:W3:Y:S02]  /*1cd70*/  LDL.LU.64 R16, [R1+0x12a8] ;  /* 0x0012a80001107983 */ /* 0x000ee40000300a00 */
[----:B----4-:R0:W-:Y:S02]  /*1cd80*/  STL.64 [R1+0x1240], R22 ;  /* 0x0012401601007387 */ /* 0x0101e40000100a00 */
[----:B0-----:R-:W2:Y:S04]  /*1cd90*/  LDL R22, [R1+0x38] ;  /* 0x0000380001167983 */ /* 0x001ea80000100800 */
[----:B------:R-:W2:Y:S04]  /*1cda0*/  LDL R23, [R1+0x3c] ;  /* 0x00003c0001177983 */ /* 0x000ea80000100800 */
[----:B--2---:R0:W-:Y:S01]  /*1cdb0*/  STL.64 [R1+0x1258], R22 ;  /* 0x0012581601007387 */ /* 0x0041e20000100a00 */
[----:B------:R-:W2:Y:S02]  /*1cdc0*/  LDL.LU R20, [R1+0x230] ;  /* 0x0002300001147983 */ /* 0x000ea40000300800 */
[----:B------:R-:W2:Y:S01]  /*1cdd0*/  LDL.LU R21, [R1+0x234] ;  /* 0x0002340001157983 */ /* 0x000ea20000300800 */
[----:B0-----:R-:W2:Y:S01]  /*1cde0*/  LDL.LU R22, [R1+0x238] ;  /* 0x0002380001167983 */ /* 0x001ea20000300800 */
[----:B------:R-:W2:Y:S02]  /*1cdf0*/  LDL.LU R23, [R1+0x23c] ;  /* 0x00023c0001177983 */ /* 0x000ea40000300800 */
[----:B------:R3:W-:Y:S01]  /*1ce00*/  STL.64 [R1+0x1260], R10 ;  /* 0x0012600a01007387 */ /* 0x0007e20000100a00 */
[C---:B--2---:R-:W-:Y:S08]  /*1ce10*/  HMMA.16816.F32.BF16 R20, R12.reuse, R8, R20 ;  /* 0x000000080c14723c */ /* 0x044ff00000041814 */
[C---:B---3--:R-:W-:Y:S11]  /*1ce20*/  HMMA.16816.F32.BF16 R8, R12.reuse, R24, R16 ;  /* 0x000000180c08723c */ /* 0x048ff60000041810 */
[----:B------:R-:W-:Y:S04]  /*1ce30*/  @!UPT UIADD3 URZ, URZ, URZ, URZ ;  /* 0x0000003f3f3ff290 */ /* 0x000fe8000fffe03f */
[----:B------:R-:W-:Y:S01]  /*1ce40*/  STL.64 [R1+0x230], R20 ;  /* 0x0002301401007387 */ /* 0x000fe20000100a00 */
[----:B------:R-:W-:Y:S02]  /*1ce50*/  STL.64 [R1+0x238], R22 ;  /* 0x0002381601007387 */ /* 0x000fe40000100a00 */
[----:B------:R-:W2:Y:S05]  /*1ce60*/  LDL.LU R16, [R1+0x340] ;  /* 0x0003400001107983 */ /* 0x000eaa0000300800 */
[----:B------:R0:W-:Y:S01]  /*1ce70*/  STL.64 [R1+0x350], R8 ;  /* 0x0003500801007387 */ /* 0x0001e20000100a00 */
[----:B------:R1:W-:Y:S01]  /*1ce80*/  STL.64 [R1+0x358], R10 ;  /* 0x0003580a01007387 */ /* 0x0003e20000100a00 */
[----:B------:R-:W2:Y:S02]  /*1ce90*/  LDL.LU R17, [R1+0x344] ;  /* 0x0003440001117983 */ /* 0x000ea40000300800 */
[----:B------:R-:W2:Y:S02]  /*1cea0*/  LDL.LU R18, [R1+0x348] ;  /* 0x0003480001127983 */ /* 0x000ea40000300800 */
[----:B------:R-:W2:Y:S01]  /*1ceb0*/  LDL.LU R19, [R1+0x34c] ;  /* 0x00034c0001137983 */ /* 0x000ea20000300800 */
[----:B0-----:R-:W3:Y:S01]  /*1cec0*/  LDL.LU R8, [R1+0x310] ;  /* 0x0003100001087983 */ /* 0x001ee20000300800 */
[----:B------:R-:W3:Y:S02]  /*1ced0*/  LDL.LU R9, [R1+0x314] ;  /* 0x0003140001097983 */ /* 0x000ee40000300800 */
[----:B-1----:R-:W4:Y:S02]  /*1cee0*/  LDL.LU R10, [R1+0x318] ;  /* 0x00031800010a7983 */ /* 0x002f240000300800 */
[----:B------:R-:W4:Y:S02]  /*1cef0*/  LDL.LU R11, [R1+0x31c] ;  /* 0x00031c00010b7983 */ /* 0x000f240000300800 */
[----:B----4-:R0:W-:Y:S01]  /*1cf00*/  STL.64 [R1+0x1270], R10 ;  /* 0x0012700a01007387 */ /* 0x0101e20000100a00 */
[----:B---3--:R-:W-:Y:S03]  /*1cf10*/  STL.64 [R1+0x1268], R8 ;  /* 0x0012680801007387 */ /* 0x008fe60000100a00 */
[----:B0-----:R-:W3:Y:S04]  /*1cf20*/  LDL.64 R10, [R1+0x58] ;  /* 0x00005800010a7983 */ /* 0x001ee80000100a00 */
[----:B---3--:R0:W-:Y:S01]  /*1cf30*/  STL.64 [R1+0x1280], R10 ;  /* 0x0012800a01007387 */ /* 0x0081e20000100a00 */
[----:B------:R-:W3:Y:S03]  /*1cf40*/  LDL.64 R22, [R1+0x48] ;  /* 0x0000480001167983 */ /* 0x000ee60000100a00 */
[----:B0-----:R-:W4:Y:S04]  /*1cf50*/  LDL.64 R10, [R1+0x68] ;  /* 0x00006800010a7983 */ /* 0x001f280000100a00 */
[----:B---3--:R0:W-:Y:S01]  /*1cf60*/  STL.64 [R1+0x1278], R22 ;  /* 0x0012781601007387 */ /* 0x0081e20000100a00 */
[----:B------:R-:W3:Y:S02]  /*1cf70*/  LDL.LU R20, [R1+0x320] ;  /* 0x0003200001147983 */ /* 0x000ee40000300800 */
[----:B------:R-:W3:Y:S01]  /*1cf80*/  LDL.LU R21, [R1+0x324] ;  /* 0x0003240001157983 */ /* 0x000ee20000300800 */
[----:B0-----:R-:W2:Y:S01]  /*1cf90*/  LDL.LU R22, [R1+0x328] ;  /* 0x0003280001167983 */ /* 0x001ea20000300800 */
[----:B------:R-:W2:Y:S03]  /*1cfa0*/  LDL.LU R23, [R1+0x32c] ;  /* 0x00032c0001177983 */ /* 0x000ea60000300800 */
[----:B--2---:R-:W-:Y:S01]  /*1cfb0*/  STL.64 [R1+0x1290], R22 ;  /* 0x0012901601007387 */ /* 0x004fe20000100a00 */
        /* <DEDUP_REMOVED lines=8> */
[----:B0-----:R-:W2:Y:S01]  /*1d040*/  LDL.LU R26, [R1+0x2f8] ;  /* 0x0002f800011a7983 */ /* 0x001ea20000300800 */
[----:B------:R-:W2:Y:S01]  /*1d050*/  LDL.LU R27, [R1+0x2fc] ;  /* 0x0002fc00011b7983 */ /* 0x000ea20000300800 */
[----:B------:R-:W-:Y:S02]  /*1d060*/  HMMA.16816.F32.BF16 R12, R12, R4, R16 ;  /* 0x000000040c0c723c */ /* 0x000fe40000041810 */
[----:B--2---:R0:W-:Y:S01]  /*1d070*/  STL.64 [R1+0x1250], R26 ;  /* 0x0012501a01007387 */ /* 0x0041e20000100a00 */
[----:B---3--:R1:W-:Y:S02]  /*1d080*/  STL.64 [R1+0x1248], R24 ;  /* 0x0012481801007387 */ /* 0x0083e40000100a00 */
[----:B------:R-:W2:Y:S02]  /*1d090*/  LDL.LU.64 R18, [R1+0x12a0] ;  /* 0x0012a00001127983 */ /* 0x000ea40000300a00 */
[----:B------:R-:W2:Y:S02]  /*1d0a0*/  LDL.LU.64 R16, [R1+0x1298] ;  /* 0x0012980001107983 */ /* 0x000ea40000300a00 */
[----:B0-----:R-:W-:-:S02]  /*1d0b0*/  IMAD.MOV.U32 R26, RZ, RZ, R2 ;  /* 0x000000ffff1a7224 */ /* 0x001fc400078e0002 */
[----:B------:R-:W-:Y:S02]  /*1d0c0*/  IMAD.MOV.U32 R27, RZ, RZ, R0 ;  /* 0x000000ffff1b7224 */ /* 0x000fe400078e0000 */
[----:B-1----:R-:W-:Y:S02]  /*1d0d0*/  IMAD.MOV.U32 R24, RZ, RZ, R29 ;  /* 0x000000ffff187224 */ /* 0x002fe400078e001d */
[----:B------:R-:W-:-:S09]  /*1d0e0*/  IMAD.MOV.U32 R25, RZ, RZ, R3 ;  /* 0x000000ffff197224 */ /* 0x000fd200078e0003 */
[----:B------:R-:W-:Y:S02]  /*1d0f0*/  IMAD.MOV.U32 R0, RZ, RZ, R12 ;  /* 0x000000ffff007224 */ /* 0x000fe400078e000c */
[----:B------:R-:W-:Y:S02]  /*1d100*/  IMAD.MOV.U32 R2, RZ, RZ, R15 ;  /* 0x000000ffff027224 */ /* 0x000fe400078e000f */
[----:B------:R-:W-:Y:S02]  /*1d110*/  IMAD.MOV.U32 R29, RZ, RZ, R13 ;  /* 0x000000ffff1d7224 */ /* 0x000fe400078e000d */
[----:B------:R-:W-:Y:S01]  /*1d120*/  IMAD.MOV.U32 R3, RZ, RZ, R14 ;  /* 0x000000ffff037224 */ /* 0x000fe200078e000e */
[----:B------:R-:W3:Y:S01]  /*1d130*/  LDL.LU R12, [R1+0x2d0] ;  /* 0x0002d000010c7983 */ /* 0x000ee20000300800 */
[----:B------:R-:W3:Y:S02]  /*1d140*/  LDL.LU R13, [R1+0x2d4] ;  /* 0x0002d400010d7983 */ /* 0x000ee40000300800 */
[----:B------:R-:W3:Y:S02]  /*1d150*/  LDL.LU R14, [R1+0x2d8] ;  /* 0x0002d800010e7983 */ /* 0x000ee40000300800 */
[----:B------:R-:W3:Y:S01]  /*1d160*/  LDL.LU R15, [R1+0x2dc] ;  /* 0x0002dc00010f7983 */ /* 0x000ee20000300800 */
[----:B------:R-:W-:Y:S01]  /*1d170*/  STL [R1+0x1108], R2 ;  /* 0x0011080201007387 */ /* 0x000fe20000100800 */
[----:B------:R0:W-:Y:S02]  /*1d180*/  STL [R1+0xed4], R3 ;  /* 0x000ed40301007387 */ /* 0x0001e40000100800 */
[----:B------:R-:W-:Y:S02]  /*1d190*/  STL [R1+0xed0], R29 ;  /* 0x000ed01d01007387 */ /* 0x000fe40000100800 */
[----:B------:R-:W-:Y:S02]  /*1d1a0*/  STL [R1+0xecc], R0 ;  /* 0x000ecc0001007387 */ /* 0x000fe40000100800 */
[----:B----4-:R-:W-:-:S02]  /*1d1b0*/  IMAD.MOV.U32 R4, RZ, RZ, R10 ;  /* 0x000000ffff047224 */ /* 0x010fc400078e000a */
        /* <DEDUP_REMOVED lines=17> */
[----:B------:R-:W2:Y:S02]  /*1d2d0*/  LDL.LU.64 R8, [R1+0x1268] ;  /* 0x0012680001087983 */ /* 0x000ea40000300a00 */
        /* <DEDUP_REMOVED lines=8> */
[----:B------:R-:W4:Y:S02]  /*1d360*/  LDL.LU.64 R22, [R1+0x1258] ;  /* 0x0012580001167983 */ /* 0x000f240000300a00 */
[C---:B----4-:R-:W-:Y:S01]  /*1d370*/  HMMA.16816.F32.BF16 R20, R16.reuse, R22, R24 ;  /* 0x000000161014723c */ /* 0x050fe20000041818 */
[----:B------:R-:W4:Y:S01]  /*1d380*/  LDL.LU.64 R26, [R1+0x1250] ;  /* 0x00125000011a7983 */ /* 0x000f220000300a00 */
[----:B------:R-:W4:Y:S11]  /*1d390*/  LDL.LU.64 R24, [R1+0x1248] ;  /* 0x0012480001187983 */ /* 0x000f360000300a00 */
[----:B------:R-:W-:Y:S10]  /*1d3a0*/  @!UPT UIADD3 URZ, URZ, URZ, URZ ;  /* 0x0000003f3f3ff290 */ /* 0x000ff4000fffe03f */
[----:B------:R-:W-:Y:S01]  /*1d3b0*/  STL.64 [R1+0x5a0], R20 ;  /* 0x0005a01401007387 */ /* 0x000fe20000100a00 */
[----:B------:R0:W-:Y:S03]  /*1d3c0*/  STL.64 [R1+0x5a8], R22 ;  /* 0x0005a81601007387 */ /* 0x0001e60000100a00 */
[----:B0-----:R-:W4:Y:S02]  /*1d3d0*/  LDL.LU.64 R22, [R1+0x1240] ;  /* 0x0012400001167983 */ /* 0x001f240000300a00 */
[C---:B----4-:R-:W-:Y:S02]  /*1d3e0*/  HMMA.16816.F32.BF16 R20, R16.reuse, R22, R24 ;  /* 0x000000161014723c */ /* 0x050fe40000041818 */
[----:B------:R-:W3:Y:S11]  /*1d3f0*/  LDL.LU.64 R26, [R1+0x1238] ;  /* 0x00123800011a7983 */ /* 0x000ef60000300a00 */
[----:B------:R-:W-:Y:S10]  /*1d400*/  @!UPT UIADD3 URZ, URZ, URZ, URZ ;  /* 0x0000003f3f3ff290 */ /* 0x000ff4000fffe03f */
[----:B------:R-:W-:Y:S01]  /*1d410*/  STL.64 [R1+0x2f0], R20 ;  /* 0x0002f01401007387 */ /* 0x000fe20000100a00 */
[----:B------:R0:W-:Y:S03]  /*1d420*/  STL.64 [R1+0x2f8], R22 ;  /* 0x0002f81601007387 */ /* 0x0001e60000100a00 */
[----:B0-----:R-:W2:Y:S01]  /*1d430*/  LDL.LU.64 R22, [R1+0x1230] ;  /* 0x0012300001167983 */ /* 0x001ea20000300a00 */
[----:B------:R-:W2:Y:S01]  /*1d440*/  LDL.LU.64 R20, [R1+0x1228] ;  /* 0x0012280001147983 */ /* 0x000ea20000300a00 */
[C---:B---3--:R-:W-:Y:S08]  /*1d450*/  HMMA.16816.F32.BF16 R12, R16.reuse, R26, R12 ;  /* 0x0000001a100c723c */ /* 0x048ff0000004180c */
[----:B--2---:R-:W-:Y:S11]  /*1d460*/  HMMA.16816.F32.BF16 R20, R16, R10, R20 ;  /* 0x0000000a1014723c */ /* 0x004ff60000041814 */
[----:B------:R-:W-:Y:S11]  /*1d470*/  @!UPT UIADD3 URZ, URZ, URZ, URZ ;  /* 0x0000003f3f3ff290 */ /* 0x000ff6000fffe03f */
[----:B------:R-:W-:Y:S01]  /*1d480*/  @!UPT UIADD3 URZ, URZ, URZ, URZ ;  /* 0x0000003f3f3ff290 */ /* 0x000fe2000fffe03f */
[----:B------:R-:W-:Y:S01]  /*1d490*/  STL.64 [R1+0x310], R20 ;  /* 0x0003101401007387 */ /* 0x000fe20000100a00 */
[----:B------:R0:W-:Y:S03]  /*1d4a0*/  STL.64 [R1+0x318], R22 ;  /* 0x0003181601007387 */ /* 0x0001e60000100a00 */
[----:B0-----:R-:W2:Y:S01]  /*1d4b0*/  LDL.LU.64 R22, [R1+0x1220] ;  /* 0x0012200001167983 */ /* 0x001ea20000300a00 */
[----:B------:R-:W2:Y:S02]  /*1d4c0*/  LDL.LU.64 R20, [R1+0x1218] ;  /* 0x0012180001147983 */ /* 0x000ea40000300a00 */
[----:B------:R-:W-:Y:S02]  /*1d4d0*/  STL.64 [R1+0x1198], R10 ;  /* 0x0011980a01007387 */ /* 0x000fe40000100a00 */
[----:B------:R0:W-:Y:S01]  /*1d4e0*/  STL.64 [R1+0x4d0], R12 ;  /* 0x0004d00c01007387 */ /* 0x0001e20000100a00 */
[----:B------:R1:W-:Y:S04]  /*1d4f0*/  STL.64 [R1+0x4d8], R14 ;  /* 0x0004d80e01007387 */ /* 0x0003e80000100a00 */
[----:B0-----:R-:W3:Y:S01]  /*1d500*/  LDL.LU R12, [R1+0x240] ;  /* 0x00024000010c7983 */ /* 0x001ee20000300800 */
[----:B------:R-:W-:-:S02]  /*1d510*/  IMAD.MOV.U32 R13, RZ, RZ, R6 ;  /* 0x000000ffff0d7224 */ /* 0x000fc400078e0006 */
[----:B------:R-:W4:Y:S02]  /*1d520*/  LDL.LU R6, [R1+0x1214] ;  /* 0x0012140001067983 */ /* 0x000f240000300800 */
[----:B-1----:R-:W-:Y:S02]  /*1d530*/  IMAD.MOV.U32 R14, RZ, RZ, R7 ;  /* 0x000000ffff0e7224 */ /* 0x002fe400078e0007 */
[----:B------:R-:W2:Y:S01]  /*1d540*/  LDL.LU R7, [R1+0x1210] ;  /* 0x0012100001077983 */ /* 0x000ea20000300800 */
[----:B------:R-:W2:Y:S03]  /*1d550*/  LDL.LU R15, [R1+0x24c] ;  /* 0x00024c00010f7983 */ /* 0x000ea60000300800 */
[----:B--2---:R-:W-:Y:S01]  /*1d560*/  STL.64 [R1+0x1118], R14 ;  /* 0x0011180e01007387 */ /* 0x004fe20000100a00 */
[----:B---3--:R0:W-:Y:S03]  /*1d570*/  STL.64 [R1+0x1110], R12 ;  /* 0x0011100c01007387 */ /* 0x0081e60000100a00 */
[----:B0-----:R-:W2:Y:S01]  /*1d580*/  LDL.LU R12, [R1+0xd0] ;  /* 0x0000d000010c7983 */ /* 0x001ea20000300800 */
[----:B------:R-:W2:Y:S02]  /*1d590*/  LDL.LU R13, [R1+0xd4] ;  /* 0x0000d400010d7983 */ /* 0x000ea40000300800 */
[----:B----4-:R-:W-:-:S02]  /*1d5a0*/  IMAD.MOV.U32 R14, RZ, RZ, R6 ;  /* 0x000000ffff0e7224 */ /* 0x010fc400078e0006 */
[----:B------:R-:W-:Y:S01]  /*1d5b0*/  IMAD.MOV.U32 R15, RZ, RZ, R7 ;  /* 0x000000ffff0f7224 */ /* 0x000fe200078e0007 */
[----:B------:R-:W3:Y:S01]  /*1d5c0*/  LDL.LU R6, [R1+0x120c] ;  /* 0x00120c0001067983 */ /* 0x000ee20000300800 */
[----:B------:R-:W4:Y:S03]  /*1d5d0*/  LDL.LU R7, [R1+0x1208] ;  /* 0x0012080001077983 */ /* 0x000f260000300800 */
[----:B------:R0:W-:Y:S01]  /*1d5e0*/  STL.64 [R1+0x1128], R14 ;  /* 0x0011280e01007387 */ /* 0x0001e20000100a00 */
[----:B------:R-:W-:Y:S02]  /*1d5f0*/  IMAD.MOV.U32 R2, RZ, RZ, R26 ;  /* 0x000000ffff027224 */ /* 0x000fe400078e001a */
[----:B------:R-:W-:Y:S02]  /*1d600*/  IMAD.MOV.U32 R0, RZ, RZ, R27 ;  /* 0x000000ffff007224 */ /* 0x000fe400078e001b */
[----:B0-----:R-:W-:-:S02]  /*1d610*/  IMAD.MOV.U32 R14, RZ, RZ, R9 ;  /* 0x000000ffff0e7224 */ /* 0x001fc400078e0009 */
[----:B------:R-:W-:Y:S01]  /*1d620*/  IMAD.MOV.U32 R15, RZ, RZ, R8 ;  /* 0x000000ffff0f7224 */ /* 0x000fe200078e0008 */
[----:B--2---:R-:W-:Y:S01]  /*1d630*/  STL.64 [R1+0x1120], R12 ;  /* 0x0011200c01007387 */ /* 0x004fe20000100a00 */
[----:B------:R-:W2:Y:S02]  /*1d640*/  LDL.LU R24, [R1+0x220] ;  /* 0x0002200001187983 */ /* 0x000ea40000300800 */
[----:B------:R-:W2:Y:S02]  /*1d650*/  LDL.LU R25, [R1+0x224] ;  /* 0x0002240001197983 */ /* 0x000ea40000300800 */
[----:B------:R-:W2:Y:S01]  /*1d660*/  LDL.LU R26, [R1+0x228] ;  /* 0x00022800011a7983 */ /* 0x000ea20000300800 */
[----:B------:R-:W2:Y:S01]  /*1d670*/  LDL.LU R27, [R1+0x22c] ;  /* 0x00022c00011b7983 */ /* 0x000ea20000300800 */
[----:B------:R0:W-:Y:S02]  /*1d680*/  STL.64 [R1+0x11c8], R14 ;  /* 0x0011c80e01007387 */ /* 0x0001e40000100a00 */
[----:B------:R-:W2:Y:S02]  /*1d690*/  LDL.LU R8, [R1+0x1d0] ;  /* 0x0001d00001087983 */ /* 0x000ea40000300800 */
[----:B------:R-:W2:Y:S02]  /*1d6a0*/  LDL.LU R9, [R1+0x1d4] ;  /* 0x0001d40001097983 */ /* 0x000ea40000300800 */
[----:B----4-:R-:W-:-:S02]  /*1d6b0*/  IMAD.MOV.U32 R10, RZ, RZ, R7 ;  /* 0x000000ffff0a7224 */ /* 0x010fc400078e0007 */
[----:B---3--:R-:W-:Y:S01]  /*1d6c0*/  IMAD.MOV.U32 R11, RZ, RZ, R6 ;  /* 0x000000ffff0b7224 */ /* 0x008fe200078e0006 */
[----:B------:R-:W3:Y:S01]  /*1d6d0*/  LDL.LU R7, [R1+0x1204] ;  /* 0x0012040001077983 */ /* 0x000ee20000300800 */
[----:B------:R-:W4:Y:S02]  /*1d6e0*/  LDL.LU R6, [R1+0x1200] ;  /* 0x0012000001067983 */ /* 0x000f240000300800 */
[----:B0-----:R-:W-:Y:S02]  /*1d6f0*/  IMAD.MOV.U32 R14, RZ, RZ, R29 ;  /* 0x000000ffff0e7224 */ /* 0x001fe400078e001d */
[----:B------:R-:W-:-:S05]  /*1d700*/  IMAD.MOV.U32 R15, RZ, RZ, R5 ;  /* 0x000000ffff0f7224 */ /* 0x000fca00078e0005 */
[----:B------:R-:W-:Y:S01]  /*1d710*/  STL.64 [R1+0x11e0], R14 ;  /* 0x0011e00e01007387 */ /* 0x000fe20000100a00 */
[----:B------:R0:W-:Y:S03]  /*1d720*/  STL.64 [R1+0x11a8], R10 ;  /* 0x0011a80a01007387 */ /* 0x0001e60000100a00 */
[----:B--2---:R1:W-:Y:S01]  /*1d730*/  STL.64 [R1+0x11a0], R8 ;  /* 0x0011a00801007387 */ /* 0x0043e20000100a00 */
[----:B0-----:R-:W2:Y:S03]  /*1d740*/  LDL.64 R10, [R1+0x38] ;  /* 0x00003800010a7983 */ /* 0x001ea60000100a00 */
[----:B--2---:R0:W-:Y:S01]  /*1d750*/  STL.64 [R1+0x11c0], R10 ;  /* 0x0011c00a01007387 */ /* 0x0041e20000100a00 */
[----:B-1----:R-:W2:Y:S02]  /*1d760*/  LDL.LU R8, [R1+0x1f0] ;  /* 0x0001f00001087983 */ /* 0x002ea40000300800 */
[----:B------:R-:W2:Y:S01]  /*1d770*/  LDL.LU R9, [R1+0x1f4] ;  /* 0x0001f40001097983 */ /* 0x000ea20000300800 */
[----:B0-----:R-:W2:Y:S01]  /*1d780*/  LDL.LU R10, [R1+0x1f8] ;  /* 0x0001f800010a7983 */ /* 0x001ea20000300800 */
[----:B------:R-:W2:Y:S03]  /*1d790*/  LDL.LU R11, [R1+0x1fc] ;  /* 0x0001fc00010b7983 */ /* 0x000ea60000300800 */
[----:B--2---:R4:W-:Y:S01]  /*1d7a0*/  STL.64 [R1+0x11d8], R10 ;  /* 0x0011d80a01007387 */ /* 0x0049e20000100a00 */
[----:B------:R0:W-:Y:S02]  /*1d7b0*/  STL.64 [R1+0x11d0], R8 ;  /* 0x0011d00801007387 */ /* 0x0001e40000100a00 */
[----:B----4-:R-:W-:Y:S01]  /*1d7c0*/  IMAD.MOV.U32 R10, RZ, RZ, R6 ;  /* 0x000000ffff0a7224 */ /* 0x010fe200078e0006 */
[----:B0-----:R-:W2:Y:S01]  /*1d7d0*/  LDL.LU R8, [R1+0x200] ;  /* 0x0002000001087983 */ /* 0x001ea20000300800 */
[----:B------:R-:W2:Y:S02]  /*1d7e0*/  LDL.LU R9, [R1+0x204] ;  /* 0x0002040001097983 */ /* 0x000ea40000300800 */
[----:B------:R-:W4:Y:S02]  /*1d7f0*/  LDL.LU R6, [R1+0x11fc] ;  /* 0x0011fc0001067983 */ /* 0x000f240000300800 */
[----:B---3--:R-:W-:-:S02]  /*1d800*/  IMAD.MOV.U32 R11, RZ, RZ, R7 ;  /* 0x000000ffff0b7224 */ /* 0x008fc400078e0007 */
[----:B------:R-:W4:Y:S03]  /*1d810*/  LDL.LU R7, [R1+0x11f8] ;  /* 0x0011f80001077983 */ /* 0x000f260000300800 */
[----:B------:R-:W-:Y:S01]  /*1d820*/  STL.64 [R1+0x11f0], R10 ;  /* 0x0011f00a01007387 */ /* 0x000fe20000100a00 */
[----:B----4-:R-:W-:Y:S01]  /*1d830*/  HMMA.16816.F32.BF16 R16, R16, R6, R24 ;  /* 0x000000061010723c */ /* 0x010fe20000041818 */
[----:B--2---:R0:W-:Y:S04]  /*1d840*/  STL.64 [R1+0x11e8], R8 ;  /* 0x0011e80801007387 */ /* 0x0041e80000100a00 */
[----:B0-----:R-:W2:Y:S01]  /*1d850*/  LDL.LU R8, [R1+0x210] ;  /* 0x0002100001087983 */ /* 0x001ea20000300800 */
[----:B------:R-:W2:Y:S02]  /*1d860*/  LDL.LU R9, [R1+0x214] ;  /* 0x0002140001097983 */ /* 0x000ea40000300800 */
[----:B------:R-:W2:Y:S02]  /*1d870*/  LDL.LU R10, [R1+0x218] ;  /* 0x00021800010a7983 */ /* 0x000ea40000300800 */
[----:B------:R-:W2:Y:S01]  /*1d880*/  LDL.LU R11, [R1+0x21c] ;  /* 0x00021c00010b7983 */ /* 0x000ea20000300800 */
[----:B------:R0:W-:Y:S01]  /*1d890*/  STL.64 [R1+0x1178], R6 ;  /* 0x0011780601007387 */ /* 0x0001e20000100a00 */
[----:B------:R-:W3:Y:S11]  /*1d8a0*/  LDL.LU R24, [R1+0x110] ;  /* 0x0001100001187983 */ /* 0x000ef60000300800 */
[----:B------:R-:W-:Y:S01]  /*1d8b0*/  STL.64 [R1+0x220], R16 ;  /* 0x0002201001007387 */ /* 0x000fe20000100a00 */
[----:B------:R-:W-:Y:S02]  /*1d8c0*/  STL.64 [R1+0x228], R18 ;  /* 0x0002281201007387 */ /* 0x000fe40000100a00 */
[----:B------:R-:W3:Y:S02]  /*1d8d0*/  LDL.LU R25, [R1+0x114] ;  /* 0x0001140001197983 */ /* 0x000ee40000300800 */
[----:B------:R-:W4:Y:S01]  /*1d8e0*/  LDL.LU R26, [R1+0x118] ;  /* 0x00011800011a7983 */ /* 0x000f220000300800 */
[----:B------:R-:W4:Y:S01]  /*1d8f0*/  LDL.LU R27, [R1+0x11c] ;  /* 0x00011c00011b7983 */ /* 0x000f220000300800 */
[----:B0-----:R-:W-:-:S02]  /*1d900*/  IMAD.MOV.U32 R6, RZ, RZ, R2 ;  /* 0x000000ffff067224 */ /* 0x001fc400078e0002 */
[----:B------:R-:W-:Y:S02]  /*1d910*/  IMAD.MOV.U32 R7, RZ, RZ, R0 ;  /* 0x000000ffff077224 */ /* 0x000fe400078e0000 */
[----:B------:R-:W-:Y:S02]  /*1d920*/  IMAD.MOV.U32 R14, RZ, RZ, R4 ;  /* 0x000000ffff0e7224 */ /* 0x000fe400078e0004 */
[----:B------:R-:W-:Y:S01]  /*1d930*/  IMAD.MOV.U32 R15, RZ, RZ, R3 ;  /* 0x000000ffff0f7224 */ /* 0x000fe200078e0003 */
[----:B----4-:R-:W-:Y:S01]  /*1d940*/  STL.64 [R1+0x1188], R26 ;  /* 0x0011881a01007387 */ /* 0x010fe20000100a00 */
[----:B---3--:R-:W-:Y:S02]  /*1d950*/  STL.64 [R1+0x1180], R24 ;  /* 0x0011801801007387 */ /* 0x008fe40000100a00 */
[----:B------:R0:W-:Y:S02]  /*1d960*/  STL.64 [R1+0x1190], R6 ;  /* 0x0011900601007387 */ /* 0x0001e40000100a00 */
[----:B------:R-:W3:Y:S01]  /*1d970*/  LDL.LU R4, [R1+0x1c0] ;  /* 0x0001c00001047983 */ /* 0x000ee20000300800 */
[----:B------:R-:W3:Y:S04]  /*1d980*/  LDL.LU R5, [R1+0x1c4] ;  /* 0x0001c40001057983 */ /* 0x000ee80000300800 */
[----:B0-----:R-:W4:Y:S01]  /*1d990*/  LDL.LU R6, [R1+0x1c8] ;  /* 0x0001c80001067983 */ /* 0x001f220000300800 */
[----:B------:R-:W4:Y:S01]  /*1d9a0*/  LDL.LU R7, [R1+0x1cc] ;  /* 0x0001cc0001077983 */ /* 0x000f220000300800 */
[C---:B--2---:R-:W-:Y:S02]  /*1d9b0*/  HMMA.16816.F32.BF16 R12, R20.reuse, R14, R8 ;  /* 0x0000000e140c723c */ /* 0x044fe40000041808 */
        /* <DEDUP_REMOVED lines=10> */
[----:B------:R-:W4:Y:S01]  /*1da60*/  LDL.64 R18, [R1+0x28] ;  /* 0x0000280001127983 */ /* 0x000f220000100a00 */
[----:B------:R-:W2:Y:S02]  /*1da70*/  LDL.LU.64 R10, [R1+0x11f0] ;  /* 0x0011f000010a7983 */ /* 0x000ea40000300a00 */
[----:B------:R-:W2:Y:S02]  /*1da80*/  LDL.LU.64 R8, [R1+0x11e8] ;  /* 0x0011e80001087983 */ /* 0x000ea40000300a00 */
[----:B------:R-:W-:Y:S01]  /*1da90*/  STL.64 [R1+0x5c0], R12 ;  /* 0x0005c00c01007387 */ /* 0x000fe20000100a00 */
[----:B------:R0:W-:Y:S04]  /*1daa0*/  STL.64 [R1+0x5c8], R14 ;  /* 0x0005c80e01007387 */ /* 0x0001e80000100a00 */
        /* <DEDUP_REMOVED lines=8> */
[C---:B--2---:R-:W-:Y:S11]  /*1db30*/  HMMA.16816.F32.BF16 R8, R20.reuse, R14, R8 ;  /* 0x0000000e1408723c */ /* 0x044ff60000041808 */
[----:B------:R-:W-:Y:S11]  /*1db40*/  @!UPT UIADD3 URZ, URZ, URZ, URZ ;  /* 0x0000003f3f3ff290 */ /* 0x000ff6000fffe03f */
[----:B------:R-:W-:Y:S01]  /*1db50*/  @!UPT UIADD3 URZ, URZ, URZ, URZ ;  /* 0x0000003f3f3ff290 */ /* 0x000fe2000fffe03f */
[----:B------:R-:W-:Y:S01]  /*1db60*/  STL.64 [R1+0x580], R8 ;  /* 0x0005800801007387 */ /* 0x000fe20000100a00 */
[----:B------:R0:W-:Y:S03]  /*1db70*/  STL.64 [R1+0x588], R10 ;  /* 0x0005880a01007387 */ /* 0x0001e60000100a00 */
[----:B0-----:R-:W2:Y:S01]  /*1db80*/  LDL.LU.64 R10, [R1+0x11c0] ;  /* 0x0011c000010a7983 */ /* 0x001ea20000300a00 */
[----:B------:R0:W-:Y:S03]  /*1db90*/  STL.64 [R1+0x1138], R14 ;  /* 0x0011380e01007387 */ /* 0x0001e60000100a00 */
[----:B0-----:R-:W3:Y:S01]  /*1dba0*/  LDL.64 R14, [R1+0x58] ;  /* 0x00005800010e7983 */ /* 0x001ee20000100a00 */
[----:B--2---:R-:W-:Y:S01]  /*1dbb0*/  HMMA.16816.F32.BF16 R4, R20, R10, R4 ;  /* 0x0000000a1404723c */ /* 0x004fe20000041804 */
[----:B------:R-:W-:-:S02]  /*1dbc0*/  IMAD.MOV.U32 R2, RZ, RZ, R10 ;  /* 0x000000ffff027224 */ /* 0x000fc400078e000a */
[----:B------:R-:W-:Y:S01]  /*1dbd0*/  IMAD.MOV.U32 R0, RZ, RZ, R11 ;  /* 0x000000ffff007224 */ /* 0x000fe200078e000b */
[----:B---3--:R0:W-:Y:S04]  /*1dbe0*/  STL.64 [R1+0x1150], R14 ;  /* 0x0011500e01007387 */ /* 0x0081e80000100a00 */
[----:B0-----:R-:W2:Y:S11]  /*1dbf0*/  LDL.64 R14, [R1+0x68] ;  /* 0x00006800010e7983 */ /* 0x001eb60000100a00 */
[----:B------:R-:W-:Y:S04]  /*1dc00*/  @!UPT UIADD3 URZ, URZ, URZ, URZ ;  /* 0x0000003f3f3ff290 */ /* 0x000fe8000fffe03f */
[----:B------:R-:W-:Y:S02]  /*1dc10*/  STL.64 [R1+0x570], R4 ;  /* 0x0005700401007387 */ /* 0x000fe40000100a00 */
[----:B------:R0:W-:Y:S02]  /*1dc20*/  STL.64 [R1+0x578], R6 ;  /* 0x0005780601007387 */ /* 0x0001e40000100a00 */
[----:B0-----:R-:W3:Y:S01]  /*1dc30*/  LDL.LU.64 R6, [R1+0x11b8] ;  /* 0x0011b80001067983 */ /* 0x001ee20000300a00 */
[----:B------:R-:W3:Y:S02]  /*1dc40*/  LDL.LU.64 R4, [R1+0x11b0] ;  /* 0x0011b00001047983 */ /* 0x000ee40000300a00 */
        /* <DEDUP_REMOVED lines=8> */
[----:B------:R0:W-:Y:S02]  /*1dcd0*/  STL.64 [R1+0x1130], R18 ;  /* 0x0011301201007387 */ /* 0x0001e40000100a00 */
        /* <DEDUP_REMOVED lines=10> */
[C---:B---3--:R-:W-:Y:S01]  /*1dd80*/  HMMA.16816.F32.BF16 R4, R20.reuse, R10, R4 ;  /* 0x0000000a1404723c */ /* 0x048fe20000041804 */
[----:B----4-:R-:W-:Y:S01]  /*1dd90*/  STL.64 [R1+0x1160], R18 ;  /* 0x0011601201007387 */ /* 0x010fe20000100a00 */
[----:B--2---:R0:W-:Y:S03]  /*1dda0*/  STL.64 [R1+0x1158], R16 ;  /* 0x0011581001007387 */ /* 0x0041e60000100a00 */
[----:B0-----:R-:W2:Y:S01]  /*1ddb0*/  LDL.LU R16, [R1+0x100] ;  /* 0x0001000001107983 */ /* 0x001ea20000300800 */
[----:B------:R-:W2:Y:S02]  /*1ddc0*/  LDL.LU R17, [R1+0x104] ;  /* 0x0001040001117983 */ /* 0x000ea40000300800 */
[----:B------:R-:W2:Y:S02]  /*1ddd0*/  LDL.LU R18, [R1+0x108] ;  /* 0x0001080001127983 */ /* 0x000ea40000300800 */
[----:B------:R-:W2:Y:S11]  /*1dde0*/  LDL.LU R19, [R1+0x10c] ;  /* 0x00010c0001137983 */ /* 0x000eb60000300800 */
[----:B------:R-:W-:Y:S02]  /*1ddf0*/  @!UPT UIADD3 URZ, URZ, URZ, URZ ;  /* 0x0000003f3f3ff290 */ /* 0x000fe4000fffe03f */
[----:B------:R-:W-:Y:S01]  /*1de00*/  STL.64 [R1+0x200], R4 ;  /* 0x0002000401007387 */ /* 0x000fe20000100a00 */
[----:B------:R0:W-:Y:S03]  /*1de10*/  STL.64 [R1+0x208], R6 ;  /* 0x0002080601007387 */ /* 0x0001e60000100a00 */
[----:B0-----:R-:W3:Y:S02]  /*1de20*/  LDL.LU.64 R6, [R1+0x1190] ;  /* 0x0011900001067983 */ /* 0x001ee40000300a00 */
[C---:B---3--:R-:W-:Y:S02]  /*1de30*/  HMMA.16816.F32.BF16 R4, R20.reuse, R6, R24 ;  /* 0x000000061404723c */ /* 0x048fe40000041818 */
[----:B------:R-:W3:Y:S01]  /*1de40*/  LDL.LU.64 R26, [R1+0x1188] ;  /* 0x00118800011a7983 */ /* 0x000ee20000300a00 */
[----:B------:R-:W3:Y:S11]  /*1de50*/  LDL.LU.64 R24, [R1+0x1180] ;  /* 0x0011800001187983 */ /* 0x000ef60000300a00 */
[----:B------:R-:W-:Y:S09]  /*1de60*/  @!UPT UIADD3 URZ, URZ, URZ, URZ ;  /* 0x0000003f3f3ff290 */ /* 0x000ff2000fffe03f */
[----:B------:R-:W-:Y:S01]  /*1de70*/  STL.64 [R1+0x1f0], R4 ;  /* 0x0001f00401007387 */ /* 0x000fe20000100a00 */
[----:B------:R0:W-:Y:S03]  /*1de80*/  STL.64 [R1+0x1f8], R6 ;  /* 0x0001f80601007387 */ /* 0x0001e60000100a00 */
[----:B0-----:R-:W3:Y:S02]  /*1de90*/  LDL.LU.64 R6, [R1+0x1178] ;  /* 0x0011780001067983 */ /* 0x001ee40000300a00 */
[----:B---3--:R-:W-:Y:S02]  /*1dea0*/  HMMA.16816.F32.BF16 R20, R20, R6, R24 ;  /* 0x000000061414723c */ /* 0x008fe40000041818 */
[----:B------:R-:W2:Y:S01]  /*1deb0*/  LDL.LU.64 R26, [R1+0x1170] ;  /* 0x00117000011a7983 */ /* 0x000ea20000300a00 */
[----:B------:R-:W2:Y:S02]  /*1dec0*/  LDL.LU.64 R24, [R1+0x1168] ;  /* 0x0011680001187983 */ /* 0x000ea40000300a00 */
[----:B------:R-:W-:-:S02]  /*1ded0*/  IMAD.MOV.U32 R29, RZ, RZ, R14 ;  /* 0x000000ffff1d7224 */ /* 0x000fc400078e000e */
[----:B------:R-:W-:Y:S11]  /*1dee0*/  IMAD.MOV.U32 R4, RZ, RZ, R15 ;  /* 0x000000ffff047224 */ /* 0x000ff600078e000f */
[----:B------:R-:W-:Y:S05]  /*1def0*/  @!UPT UIADD3 URZ, URZ, URZ, URZ ;  /* 0x0000003f3f3ff290 */ /* 0x000fea000fffe03f */
[----:B------:R-:W-:Y:S01]  /*1df00*/  STL.64 [R1+0x4c0], R20 ;  /* 0x0004c01401007387 */ /* 0x000fe20000100a00 */
[----:B------:R-:W-:Y:S02]  /*1df10*/  STL.64 [R1+0x4c8], R22 ;  /* 0x0004c81601007387 */ /* 0x000fe40000100a00 */
[----:B------:R-:W-:Y:S01]  /*1df20*/  STL [R1+0x110c], R7 ;  /* 0x00110c0701007387 */ /* 0x000fe20000100800 */
        /* <DEDUP_REMOVED lines=8> */
[----:B------:R-:W-:Y:S01]  /*1dfb0*/  IMAD.MOV.U32 R22, RZ, RZ, R2 ;  /* 0x000000ffff167224 */ /* 0x000fe200078e0002 */
        /* <DEDUP_REMOVED lines=9> */
[----:B--2---:R-:W-:Y:S01]  /*1e050*/  HMMA.16816.F32.BF16 R12, R24, R14, R16 ;  /* 0x0000000e180c723c */ /* 0x004fe20000041810 */
[----:B------:R-:W2:Y:S11]  /*1e060*/  LDL.LU.64 R18, [R1+0x1130] ;  /* 0x0011300001127983 */ /* 0x000eb60000300a00 */
[----:B------:R-:W-:Y:S11]  /*1e070*/  @!UPT UIADD3 URZ, URZ, URZ, URZ ;  /* 0x0000003f3f3ff290 */ /* 0x000ff6000fffe03f */
[----:B------:R-:W-:Y:S01]  /*1e080*/  STL.64 [R1+0x530], R12 ;  /* 0x0005300c01007387 */ /* 0x000fe20000100a00 */
[----:B------:R0:W-:Y:S03]  /*1e090*/  STL.64 [R1+0x538], R14 ;  /* 0x0005380e01007387 */ /* 0x0001e60000100a00 */
[----:B0-----:R-:W3:Y:S01]  /*1e0a0*/  LDL.LU.64 R14, [R1+0x1128] ;  /* 0x00112800010e7983 */ /* 0x001ee20000300a00 */
[----:B------:R-:W3:Y:S02]  /*1e0b0*/  LDL.LU.64 R12, [R1+0x1120] ;  /* 0x00112000010c7983 */ /* 0x000ee40000300a00 */
[----:B------:R-:W-:-:S07]  /*1e0c0*/  IMAD.MOV.U32 R23, RZ, RZ, R0 ;  /* 0x000000ffff177224 */ /* 0x000fce00078e0000 */
[----:B---3--:R-:W-:Y:S01]  /*1e0d0*/  HMMA.16816.F32.BF16 R20, R24, R22, R12 ;  /* 0x000000161814723c */ /* 0x008fe2000004180c */
[----:B------:R-:W3:Y:S01]  /*1e0e0*/  LDL.LU.64 R14, [R1+0x1118] ;  /* 0x00111800010e7983 */ /* 0x000ee20000300a00 */
[----:B------:R-:W3:Y:S11]  /*1e0f0*/  LDL.LU.64 R12, [R1+0x1110] ;  /* 0x00111000010c7983 */ /* 0x000ef60000300a00 */
[----:B------:R-:W-:Y:S10]  /*1e100*/  @!UPT UIADD3 URZ, URZ, URZ, URZ ;  /* 0x0000003f3f3ff290 */ /* 0x000ff4000fffe03f */
[----:B------:R-:W-:Y:S01]  /*1e110*/  STL.64 [R1+0x520], R20 ;  /* 0x0005201401007387 */ /* 0x000fe20000100a00 */
[----:B------:R-:W-:Y:S02]  /*1e120*/  STL.64 [R1+0x528], R22 ;  /* 0x0005281601007387 */ /* 0x000fe40000100a00 */
[----:B------:R-:W0:Y:S02]  /*1e130*/  LDSM.16.MT88.4 R20, [R28+0x6180] ;  /* 0x006180001c14783b */ /* 0x000e240000004200 */
[----:B0-----:R-:W-:Y:S02]  /*1e140*/  STL.64 [R1+0x1100], R22 ;  /* 0x0011001601007387 */ /* 0x001fe40000100a00 */
[----:B------:R0:W-:Y:S02]  /*1e150*/  STL.64 [R1+0x10f8], R20 ;  /* 0x0010f81401007387 */ /* 0x0001e40000100a00 */
[----:B0-----:R-:W4:Y:S01]  /*1e160*/  LDL.LU R20, [R1+0x190] ;  /* 0x0001900001147983 */ /* 0x001f220000300800 */
[----:B------:R-:W4:Y:S02]  /*1e170*/  LDL.LU R21, [R1+0x194] ;  /* 0x0001940001157983 */ /* 0x000f240000300800 */
[----:B------:R-:W4:Y:S02]  /*1e180*/  LDL.LU R22, [R1+0x198] ;  /* 0x0001980001167983 */ /* 0x000f240000300800 */
[----:B------:R-:W4:Y:S01]  /*1e190*/  LDL.LU R23, [R1+0x19c] ;  /* 0x00019c0001177983 */ /* 0x000f220000300800 */
[----:B------:R-:W-:Y:S01]  /*1e1a0*/  LOP3.LUT R5, R28, 0x40, RZ, 0x3c, !PT ;  /* 0x000000401c057812 */ /* 0x000fe200078e3cff */
[----:B--2---:R-:W-:-:S02]  /*1e1b0*/  IMAD.MOV.U32 R3, RZ, RZ, R18 ;  /* 0x000000ffff037224 */ /* 0x004fc400078e0012 */
[----:B------:R-:W-:Y:S01]  /*1e1c0*/  IMAD.MOV.U32 R0, RZ, RZ, R19 ;  /* 0x000000ffff007224 */ /* 0x000fe200078e0013 */
[----:B------:R-:W-:Y:S01]  /*1e1d0*/  STL [R1+0xd9c], R28 ;  /* 0x000d9c1c01007387 */ /* 0x000fe20000100800 */
[C---:B---3--:R-:W-:Y:S08]  /*1e1e0*/  HMMA.16816.F32.BF16 R12, R24.reuse, R10, R12 ;  /* 0x0000000a180c723c */ /* 0x048ff0000004180c */
[C---:B----4-:R-:W-:Y:S01]  /*1e1f0*/  HMMA.16816.F32.BF16 R20, R24.reuse, R18, R20 ;  /* 0x000000121814723c */ /* 0x050fe20000041814 */
[----:B------:R-:W0:Y:S11]  /*1e200*/  LDSM.16.MT88.4 R16, [R5+0x6000] ;  /* 0x006000000510783b */ /* 0x000e360000004200 */
[----:B------:R-:W-:Y:S11]  /*1e210*/  @!UPT UIADD3 URZ, URZ, URZ, URZ ;  /* 0x0000003f3f3ff290 */ /* 0x000ff6000fffe03f */
[----:B------:R-:W-:Y:S01]  /*1e220*/  STL.64 [R1+0x1d0], R20 ;  /* 0x0001d01401007387 */ /* 0x000fe20000100a00 */
[----:B------:R-:W-:Y:S03]  /*1e230*/  STL.64 [R1+0x1d8], R22 ;  /* 0x0001d81601007387 */ /* 0x000fe60000100a00 */
[----:B0-----:R0:W-:Y:S01]  /*1e240*/  STL.64 [R1+0x1070], R18 ;  /* 0x0010701201007387 */ /* 0x0011e20000100a00 */
[----:B------:R-:W-:Y:S03]  /*1e250*/  STL.64 [R1+0x1068], R16 ;  /* 0x0010681001007387 */ /* 0x000fe60000100a00 */
[----:B0-----:R-:W2:Y:S01]  /*1e260*/  LDL.64 R18, [R1+0x8] ;  /* 0x0000080001127983 */ /* 0x001ea20000100a00 */
[----:B------:R-:W2:Y:S02]  /*1e270*/  LDL.LU R8, [R1+0x380] ;  /* 0x0003800001087983 */ /* 0x000ea40000300800 */
[----:B------:R-:W-:Y:S02]  /*1e280*/  STL.64 [R1+0x4a0], R12 ;  /* 0x0004a00c01007387 */ /* 0x000fe40000100a00 */
[----:B------:R-:W-:Y:S02]  /*1e290*/  STL.64 [R1+0x4a8], R14 ;  /* 0x0004a80e01007387 */ /* 0x000fe40000100a00 */
[----:B------:R-:W0:Y:S04]  /*1e2a0*/  LDSM.16.MT88.4 R12, [R5+0x6080] ;  /* 0x00608000050c783b */ /* 0x000e280000004200 */
[----:B------:R-:W2:Y:S01]  /*1e2b0*/  LDL.LU R9, [R1+0x384] ;  /* 0x0003840001097983 */ /* 0x000ea20000300800 */
[----:B------:R-:W2:Y:S02]  /*1e2c0*/  LDL.LU R10, [R1+0x388] ;  /* 0x00038800010a7983 */ /* 0x000ea40000300800 */
[----:B------:R-:W2:Y:S01]  /*1e2d0*/  LDL.LU R11, [R1+0x38c] ;  /* 0x00038c00010b7983 */ /* 0x000ea20000300800 */
[----:B0-----:R-:W-:Y:S01]  /*1e2e0*/  STL.64 [R1+0xfe0], R14 ;  /* 0x000fe00e01007387 */ /* 0x001fe20000100a00 */
[----:B------:R0:W-:Y:S03]  /*1e2f0*/  STL.64 [R1+0xfd8], R12 ;  /* 0x000fd80c01007387 */ /* 0x0001e60000100a00 */
        /* <DEDUP_REMOVED lines=16> */
[----:B----4-:R0:W-:Y:S01]  /*1e400*/  STL.64 [R1+0x10a0], R14 ;  /* 0x0010a00e01007387 */ /* 0x0101e20000100a00 */
[----:B---3--:R-:W-:Y:S03]  /*1e410*/  STL.64 [R1+0x1098], R12 ;  /* 0x0010980c01007387 */ /* 0x008fe60000100a00 */
[----:B0-----:R-:W3:Y:S01]  /*1e420*/  LDL.64 R14, [R1+0x38] ;  /* 0x00003800010e7983 */ /* 0x001ee20000100a00 */
[----:B--2---:R-:W-:Y:S03]  /*1e430*/  HMMA.16816.F32.BF16 R8, R24, R18, R8 ;  /* 0x000000121808723c */ /* 0x004fe60000041808 */
[----:B---3--:R0:W-:Y:S04]  /*1e440*/  STL.64 [R1+0x10b0], R14 ;  /* 0x0010b00e01007387 */ /* 0x0081e80000100a00 */
[----:B0-----:R-:W2:Y:S04]  /*1e450*/  LDL.64 R14, [R1+0x48] ;  /* 0x00004800010e7983 */ /* 0x001ea80000100a00 */
[----:B--2---:R0:W-:Y:S02]  /*1e460*/  STL.64 [R1+0x10c8], R14 ;  /* 0x0010c80e01007387 */ /* 0x0041e40000100a00 */
[----:B0-----:R-:W-:-:S02]  /*1e470*/  IMAD.MOV.U32 R14, RZ, RZ, R7 ;  /* 0x000000ffff0e7224 */ /* 0x001fc400078e0007 */
[----:B------:R-:W-:Y:S01]  /*1e480*/  IMAD.MOV.U32 R15, RZ, RZ, R2 ;  /* 0x000000ffff0f7224 */ /* 0x000fe200078e0002 */
[----:B------:R-:W2:Y:S01]  /*1e490*/  LDL.LU R7, [R1+0x110c] ;  /* 0x00110c0001077983 */ /* 0x000ea20000300800 */
[----:B------:R-:W3:Y:S02]  /*1e4a0*/  LDL.LU R2, [R1+0x1108] ;  /* 0x0011080001027983 */ /* 0x000ee40000300800 */
[----:B------:R-:W2:Y:S02]  /*1e4b0*/  LDL.LU R20, [R1+0x370] ;  /* 0x0003700001147983 */ /* 0x000ea40000300800 */
[----:B------:R-:W2:Y:S01]  /*1e4c0*/  LDL.LU R21, [R1+0x374] ;  /* 0x0003740001157983 */ /* 0x000ea20000300800 */
[----:B------:R-:W2:Y:S01]  /*1e4d0*/  LDL.LU R22, [R1+0x378] ;  /* 0x0003780001167983 */ /* 0x000ea20000300800 */
[----:B------:R-:W2:Y:S02]  /*1e4e0*/  LDL.LU R23, [R1+0x37c] ;  /* 0x00037c0001177983 */ /* 0x000ea40000300800 */
[----:B------:R-:W-:Y:S02]  /*1e4f0*/  STL.64 [R1+0x10e0], R14 ;  /* 0x0010e00e01007387 */ /* 0x000fe40000100a00 */
[----:B------:R0:W-:Y:S01]  /*1e500*/  STL.64 [R1+0x10a8], R18 ;  /* 0x0010a81201007387 */ /* 0x0001e20000100a00 */
[----:B------:R-:W4:Y:S01]  /*1e510*/  LDL.LU R16, [R1+0x430] ;  /* 0x0004300001107983 */ /* 0x000f220000300800 */
[----:B------:R-:W-:Y:S02]  /*1e520*/  STL.64 [R1+0x470], R8 ;  /* 0x0004700801007387 */ /* 0x000fe40000100a00 */
[----:B------:R-:W-:Y:S02]  /*1e530*/  STL.64 [R1+0x478], R10 ;  /* 0x0004780a01007387 */ /* 0x000fe40000100a00 */
[----:B------:R-:W4:Y:S01]  /*1e540*/  LDL.LU R17, [R1+0x434] ;  /* 0x0004340001117983 */ /* 0x000f220000300800 */
[----:B------:R-:W1:Y:S04]  /*1e550*/  LDSM.16.MT88.4 R8, [R5+0x6100] ;  /* 0x006100000508783b */ /* 0x000e680000004200 */
[----:B0-----:R-:W2:Y:S01]  /*1e560*/  LDL.LU R18, [R1+0x438] ;  /* 0x0004380001127983 */ /* 0x001ea20000300800 */
[----:B------:R-:W2:Y:S03]  /*1e570*/  LDL.LU R19, [R1+0x43c] ;  /* 0x00043c0001137983 */ /* 0x000ea60000300800 */
[----:B--2---:R-:W-:Y:S01]  /*1e580*/  STL.64 [R1+0x10c0], R18 ;  /* 0x0010c01201007387 */ /* 0x004fe20000100a00 */
[----:B----4-:R0:W-:Y:S03]  /*1e590*/  STL.64 [R1+0x10b8], R16 ;  /* 0x0010b81001007387 */ /* 0x0101e60000100a00 */
[----:B0-----:R-:W2:Y:S01]  /*1e5a0*/  LDL.LU R16, [R1+0x440] ;  /* 0x0004400001107983 */ /* 0x001ea20000300800 */
[----:B------:R-:W2:Y:S02]  /*1e5b0*/  LDL.LU R17, [R1+0x444] ;  /* 0x0004440001117983 */ /* 0x000ea40000300800 */
[----:B------:R-:W4:Y:S02]  /*1e5c0*/  LDL.LU R18, [R1+0x448] ;  /* 0x0004480001127983 */ /* 0x000f240000300800 */
[----:B------:R-:W4:Y:S02]  /*1e5d0*/  LDL.LU R19, [R1+0x44c] ;  /* 0x00044c0001137983 */ /* 0x000f240000300800 */
[----:B----4-:R-:W-:Y:S01]  /*1e5e0*/  STL.64 [R1+0x10d8], R18 ;  /* 0x0010d81201007387 */ /* 0x010fe20000100a00 */
[----:B--2---:R0:W-:Y:S03]  /*1e5f0*/  STL.64 [R1+0x10d0], R16 ;  /* 0x0010d01001007387 */ /* 0x0041e60000100a00 */
        /* <DEDUP_REMOVED lines=9> */
[----:B------:R-:W2:Y:S02]  /*1e690*/  LDL.LU R18, [R1+0x468] ;  /* 0x0004680001127983 */ /* 0x000ea40000300800 */
[----:B------:R-:W2:Y:S01]  /*1e6a0*/  LDL.LU R19, [R1+0x46c] ;  /* 0x00046c0001137983 */ /* 0x000ea20000300800 */
[----:B-1----:R-:W-:Y:S01]  /*1e6b0*/  STL.64 [R1+0xf68], R10 ;  /* 0x000f680a01007387 */ /* 0x002fe20000100a00 */
[----:B------:R-:W-:Y:S02]  /*1e6c0*/  STL.64 [R1+0xf60], R8 ;  /* 0x000f600801007387 */ /* 0x000fe40000100a00 */
[----:B------:R-:W2:Y:S02]  /*1e6d0*/  LDL.LU.64 R22, [R1+0x1100] ;  /* 0x0011000001167983 */ /* 0x000ea40000300a00 */
[----:B------:R-:W2:Y:S07]  /*1e6e0*/  LDL.LU.64 R20, [R1+0x10f8] ;  /* 0x0010f80001147983 */ /* 0x000eae0000300a00 */
[----:B------:R-:W-:Y:S01]  /*1e6f0*/  STL.64 [R1+0x380], R24 ;  /* 0x0003801801007387 */ /* 0x000fe20000100a00 */
[----:B------:R-:W-:Y:S02]  /*1e700*/  STL.64 [R1+0x388], R26 ;  /* 0x0003881a01007387 */ /* 0x000fe40000100a00 */
[----:B------:R-:W0:Y:S04]  /*1e710*/  LDSM.16.MT88.4 R24, [R5+0x6180] ;  /* 0x006180000518783b */ /* 0x000e280000004200 */
[----:B------:R-:W-:-:S02]  /*1e720*/  IMAD.MOV.U32 R14, RZ, RZ, R29 ;  /* 0x000000ffff0e7224 */ /* 0x000fc400078e001d */
[----:B------:R-:W-:Y:S01]  /*1e730*/  IMAD.MOV.U32 R15, RZ, RZ, R4 ;  /* 0x000000ffff0f7224 */ /* 0x000fe200078e0004 */
[----:B0-----:R0:W-:Y:S01]  /*1e740*/  STL.64 [R1+0xee0], R26 ;  /* 0x000ee01a01007387 */ /* 0x0011e20000100a00 */
[----:B------:R-:W-:Y:S03]  /*1e750*/  STL.64 [R1+0xed8], R24 ;  /* 0x000ed81801007387 */ /* 0x000fe60000100a00 */
[----:B0-----:R-:W4:Y:S02]  /*1e760*/  LDL.LU.64 R26, [R1+0x18] ;  /* 0x00001800011a7983 */ /* 0x001f240000300a00 */
        /* <DEDUP_REMOVED lines=32> */
[----:B------:R-:W-:Y:S02]  /*1e970*/  IMAD.MOV.U32 R10, RZ, RZ, R3 ;  /* 0x000000ffff0a7224 */ /* 0x000fe400078e0003 */
[----:B------:R-:W-:-:S07]  /*1e980*/  IMAD.MOV.U32 R11, RZ, RZ, R0 ;  /* 0x000000ffff0b7224 */ /* 0x000fce00078e0000 */
[C---:B--2---:R-:W-:Y:S11]  /*1e990*/  HMMA.16816.F32.BF16 R12, R20.reuse, R10, R12 ;  /* 0x0000000a140c723c */ /* 0x044ff6000004180c */
[----:B------:R-:W-:Y:S11]  /*1e9a0*/  @!UPT UIADD3 URZ, URZ, URZ, URZ ;  /* 0x0000003f3f3ff290 */ /* 0x000ff6000fffe03f */
[----:B------:R-:W-:Y:S01]  /*1e9b0*/  @!UPT UIADD3 URZ, URZ, URZ, URZ ;  /* 0x0000003f3f3ff290 */ /* 0x000fe2000fffe03f */
[----:B------:R-:W-:Y:S01]  /*1e9c0*/  STL.64 [R1+0x420], R12 ;  /* 0x0004200c01007387 */ /* 0x000fe20000100a00 */
[----:B------:R0:W-:Y:S03]  /*1e9d0*/  STL.64 [R1+0x428], R14 ;  /* 0x0004280e01007387 */ /* 0x0001e60000100a00 */
[----:B0-----:R-:W4:Y:S01]  /*1e9e0*/  LDL.LU.64 R14, [R1+0x1090] ;  /* 0x00109000010e7983 */ /* 0x001f220000300a00 */
[----:B------:R-:W4:Y:S02]  /*1e9f0*/  LDL.LU.64 R12, [R1+0x1088] ;  /* 0x00108800010c7983 */ /* 0x000f240000300a00 */
[----:B------:R-:W-:Y:S01]  /*1ea00*/  STL.64 [R1+0x1010], R10 ;  /* 0x0010100a01007387 */ /* 0x000fe20000100a00 */
[----:B----4-:R-:W-:Y:S11]  /*1ea10*/  HMMA.16816.F32.BF16 R12, R20, R26, R12 ;  /* 0x0000001a140c723c */ /* 0x010ff6000004180c */
[----:B------:R-:W-:Y:S11]  /*1ea20*/  @!UPT UIADD3 URZ, URZ, URZ, URZ ;  /* 0x0000003f3f3ff290 */ /* 0x000ff6000fffe03f */
[----:B------:R-:W-:Y:S01]  /*1ea30*/  @!UPT UIADD3 URZ, URZ, URZ, URZ ;  /* 0x0000003f3f3ff290 */ /* 0x000fe2000fffe03f */
[----:B------:R-:W-:Y:S01]  /*1ea40*/  STL.64 [R1+0x370], R12 ;  /* 0x0003700c01007387 */ /* 0x000fe20000100a00 */
[----:B------:R0:W-:Y:S03]  /*1ea50*/  STL.64 [R1+0x378], R14 ;  /* 0x0003780e01007387 */ /* 0x0001e60000100a00 */
[----:B0-----:R-:W2:Y:S01]  /*1ea60*/  LDL.LU.64 R14, [R1+0x1080] ;  /* 0x00108000010e7983 */ /* 0x001ea20000300a00 */
[----:B------:R-:W2:Y:S02]  /*1ea70*/  LDL.LU.64 R12, [R1+0x1078] ;  /* 0x00107800010c7983 */ /* 0x000ea40000300a00 */
[----:B------:R0:W-:Y:S02]  /*1ea80*/  STL.64 [R1+0x1008], R26 ;  /* 0x0010081a01007387 */ /* 0x0001e40000100a00 */
[----:B------:R-:W4:Y:S01]  /*1ea90*/  LDL.LU R24, [R1+0x400] ;  /* 0x0004000001187983 */ /* 0x000f220000300800 */
[----:B------:R-:W4:Y:S04]  /*1eaa0*/  LDL.LU R25, [R1+0x404] ;  /* 0x0004040001197983 */ /* 0x000f280000300800 */
[----:B0-----:R-:W4:Y:S01]  /*1eab0*/  LDL.LU R26, [R1+0x408] ;  /* 0x00040800011a7983 */ /* 0x001f220000300800 */
[----:B------:R-:W4:Y:S02]  /*1eac0*/  LDL.LU R27, [R1+0x40c] ;  /* 0x00040c00011b7983 */ /* 0x000f240000300800 */
[----:B------:R-:W-:-:S02]  /*1ead0*/  IMAD.MOV.U32 R3, RZ, RZ, R18 ;  /* 0x000000ffff037224 */ /* 0x000fc400078e0012 */
[----:B------:R-:W-:Y:S01]  /*1eae0*/  IMAD.MOV.U32 R0, RZ, RZ, R19 ;  /* 0x000000ffff007224 */ /* 0x000fe200078e0013 */
[C---:B--2---:R-:W-:Y:S08]  /*1eaf0*/  HMMA.16816.F32.BF16 R12, R20.reuse, R6, R12 ;  /* 0x00000006140c723c */ /* 0x044ff0000004180c */
[----:B----4-:R-:W-:Y:S11]  /*1eb00*/  HMMA.16816.F32.BF16 R24, R20, R18, R24 ;  /* 0x000000121418723c */ /* 0x010ff60000041818 */
[----:B------:R-:W-:Y:S11]  /*1eb10*/  @!UPT UIADD3 URZ, URZ, URZ, URZ ;  /* 0x0000003f3f3ff290 */ /* 0x000ff6000fffe03f */
[----:B------:R-:W-:Y:S01]  /*1eb20*/  @!UPT UIADD3 URZ, URZ, URZ, URZ ;  /* 0x0000003f3f3ff290 */ /* 0x000fe2000fffe03f */
[----:B------:R0:W-:Y:S01]  /*1eb30*/  STL.64 [R1+0x300], R24 ;  /* 0x0003001801007387 */ /* 0x0001e20000100a00 */
[----:B------:R1:W-:Y:S02]  /*1eb40*/  STL.64 [R1+0x308], R26 ;  /* 0x0003081a01007387 */ /* 0x0003e40000100a00 */
[----:B------:R-:W2:Y:S02]  /*1eb50*/  LDL.LU.64 R18, [R1+0x1070] ;  /* 0x0010700001127983 */ /* 0x000ea40000300a00 */
[----:B------:R-:W2:Y:S01]  /*1eb60*/  LDL.LU.64 R16, [R1+0x1068] ;  /* 0x0010680001107983 */ /* 0x000ea20000300a00 */
[----:B------:R-:W-:Y:S01]  /*1eb70*/  STL.64 [R1+0xfe8], R6 ;  /* 0x000fe80601007387 */ /* 0x000fe20000100a00 */
[----:B------:R-:W4:Y:S02]  /*1eb80*/  LDL.LU R20, [R1+0x270] ;  /* 0x0002700001147983 */ /* 0x000f240000300800 */
[----:B------:R-:W-:Y:S02]  /*1eb90*/  STL.64 [R1+0x1b0], R12 ;  /* 0x0001b00c01007387 */ /* 0x000fe40000100a00 */
[----:B------:R-:W-:Y:S01]  /*1eba0*/  STL.64 [R1+0x1b8], R14 ;  /* 0x0001b80e01007387 */ /* 0x000fe20000100a00 */
[----:B------:R-:W4:Y:S01]  /*1ebb0*/  LDL.LU R21, [R1+0x274] ;  /* 0x0002740001157983 */ /* 0x000f220000300800 */
[----:B------:R-:W2:Y:S02]  /*1ebc0*/  LDL.LU R22, [R1+0x278] ;  /* 0x0002780001167983 */ /* 0x000ea40000300800 */
[----:B------:R-:W2:Y:S01]  /*1ebd0*/  LDL.LU R23, [R1+0x27c] ;  /* 0x00027c0001177983 */ /* 0x000ea20000300800 */
[----:B0-----:R-:W2:Y:S01]  /*1ebe0*/  LDL.LU R24, [R1+0x3b0] ;  /* 0x0003b00001187983 */ /* 0x001ea20000300800 */
[----:B------:R-:W2:Y:S02]  /*1ebf0*/  LDL.LU R25, [R1+0x3b4] ;  /* 0x0003b40001197983 */ /* 0x000ea40000300800 */
[----:B-1----:R-:W2:Y:S02]  /*1ec00*/  LDL.LU R26, [R1+0x3b8] ;  /* 0x0003b800011a7983 */ /* 0x002ea40000300800 */
[----:B------:R-:W2:Y:S02]  /*1ec10*/  LDL.LU R27, [R1+0x3bc] ;  /* 0x0003bc00011b7983 */ /* 0x000ea40000300800 */
[----:B------:R-:W-:-:S02]  /*1ec20*/  IMAD.MOV.U32 R10, RZ, RZ, R9 ;  /* 0x000000ffff0a7224 */ /* 0x000fc400078e0009 */
[----:B------:R-:W-:Y:S01]  /*1ec30*/  IMAD.MOV.U32 R11, RZ, RZ, R8 ;  /* 0x000000ffff0b7224 */ /* 0x000fe200078e0008 */
[----:B--2---:R-:W-:Y:S01]  /*1ec40*/  STL.64 [R1+0x1020], R26 ;  /* 0x0010201a01007387 */ /* 0x004fe20000100a00 */
[----:B------:R0:W-:Y:S03]  /*1ec50*/  STL.64 [R1+0x1018], R24 ;  /* 0x0010181801007387 */ /* 0x0001e60000100a00 */
[----:B------:R1:W-:Y:S01]  /*1ec60*/  STL.64 [R1+0x1048], R10 ;  /* 0x0010480a01007387 */ /* 0x0003e20000100a00 */
[----:B0-----:R-:W2:Y:S01]  /*1ec70*/  LDL.LU R24, [R1+0x3c0] ;  /* 0x0003c00001187983 */ /* 0x001ea20000300800 */
[----:B------:R-:W2:Y:S02]  /*1ec80*/  LDL.LU R25, [R1+0x3c4] ;  /* 0x0003c40001197983 */ /* 0x000ea40000300800 */
[----:B------:R-:W2:Y:S02]  /*1ec90*/  LDL.LU R26, [R1+0x3c8] ;  /* 0x0003c800011a7983 */ /* 0x000ea40000300800 */
[----:B------:R-:W2:Y:S01]  /*1eca0*/  LDL.LU R27, [R1+0x3cc] ;  /* 0x0003cc00011b7983 */ /* 0x000ea20000300800 */
[----:B------:R-:W2:Y:S01]  /*1ecb0*/  LDL.LU R8, [R1+0x3e0] ;  /* 0x0003e00001087983 */ /* 0x000ea20000300800 */
[----:B------:R-:W2:Y:S02]  /*1ecc0*/  LDL.LU R9, [R1+0x3e4] ;  /* 0x0003e40001097983 */ /* 0x000ea40000300800 */
[----:B-1----:R-:W2:Y:S02]  /*1ecd0*/  LDL.LU R10, [R1+0x3e8] ;  /* 0x0003e800010a7983 */ /* 0x002ea40000300800 */
[----:B------:R-:W2:Y:S02]  /*1ece0*/  LDL.LU R11, [R1+0x3ec] ;  /* 0x0003ec00010b7983 */ /* 0x000ea40000300800 */
[----:B--2---:R0:W-:Y:S01]  /*1ecf0*/  STL.64 [R1+0x1058], R10 ;  /* 0x0010580a01007387 */ /* 0x0041e20000100a00 */
[----:B------:R-:W-:Y:S03]  /*1ed00*/  STL.64 [R1+0x1050], R8 ;  /* 0x0010500801007387 */ /* 0x000fe60000100a00 */
[----:B0-----:R-:W2:Y:S01]  /*1ed10*/  LDL.64 R10, [R1+0x68] ;  /* 0x00006800010a7983 */ /* 0x001ea20000100a00 */
[----:B------:R-:W-:Y:S02]  /*1ed20*/  STL.64 [R1+0x1030], R26 ;  /* 0x0010301a01007387 */ /* 0x000fe40000100a00 */
[----:B------:R0:W-:Y:S02]  /*1ed30*/  STL.64 [R1+0x1028], R24 ;  /* 0x0010281801007387 */ /* 0x0001e40000100a00 */
[----:B0-----:R-:W2:Y:S01]  /*1ed40*/  LDL.LU R24, [R1+0x3d0] ;  /* 0x0003d00001187983 */ /* 0x001ea20000300800 */
[----:B------:R-:W2:Y:S02]  /*1ed50*/  LDL.LU R25, [R1+0x3d4] ;  /* 0x0003d40001197983 */ /* 0x000ea40000300800 */
[----:B------:R-:W2:Y:S02]  /*1ed60*/  LDL.LU R26, [R1+0x3d8] ;  /* 0x0003d800011a7983 */ /* 0x000ea40000300800 */
[----:B------:R-:W2:Y:S02]  /*1ed70*/  LDL.LU R27, [R1+0x3dc] ;  /* 0x0003dc00011b7983 */ /* 0x000ea40000300800 */
[----:B--2---:R0:W-:Y:S01]  /*1ed80*/  STL.64 [R1+0x1040], R26 ;  /* 0x0010401a01007387 */ /* 0x0041e20000100a00 */
[----:B------:R1:W-:Y:S03]  /*1ed90*/  STL.64 [R1+0x1038], R24 ;  /* 0x0010381801007387 */ /* 0x0003e60000100a00 */
[----:B0-----:R-:W2:Y:S01]  /*1eda0*/  LDL.64 R26, [R1+0x58] ;  /* 0x00005800011a7983 */ /* 0x001ea20000100a00 */
[----:B------:R-:W-:-:S02]  /*1edb0*/  IMAD.MOV.U32 R6, RZ, RZ, R3 ;  /* 0x000000ffff067224 */ /* 0x000fc400078e0003 */
[----:B------:R-:W-:Y:S01]  /*1edc0*/  IMAD.MOV.U32 R7, RZ, RZ, R0 ;  /* 0x000000ffff077224 */ /* 0x000fe200078e0000 */
[----:B--2---:R0:W-:Y:S01]  /*1edd0*/  STL.64 [R1+0x1060], R26 ;  /* 0x0010601a01007387 */ /* 0x0041e20000100a00 */
[----:B-1----:R-:W2:Y:S02]  /*1ede0*/  LDL.LU R24, [R1+0x3f0] ;  /* 0x0003f00001187983 */ /* 0x002ea40000300800 */
[----:B------:R-:W2:Y:S01]  /*1edf0*/  LDL.LU R25, [R1+0x3f4] ;  /* 0x0003f40001197983 */ /* 0x000ea20000300800 */
[----:B0-----:R-:W2:Y:S01]  /*1ee00*/  LDL.LU R26, [R1+0x3f8] ;  /* 0x0003f800011a7983 */ /* 0x001ea20000300800 */
[----:B------:R-:W2:Y:S02]  /*1ee10*/  LDL.LU R27, [R1+0x3fc] ;  /* 0x0003fc00011b7983 */ /* 0x000ea40000300800 */
[----:B------:R0:W-:Y:S02]  /*1ee20*/  STL.64 [R1+0xf98], R22 ;  /* 0x000f981601007387 */ /* 0x0001e40000100a00 */
[----:B----4-:R-:W-:Y:S01]  /*1ee30*/  STL.64 [R1+0xf90], R20 ;  /* 0x000f901401007387 */ /* 0x010fe20000100a00 */
[----:B------:R1:W-:Y:S01]  /*1ee40*/  STL.64 [R1+0x1000], R6 ;  /* 0x0010000601007387 */ /* 0x0003e20000100a00 */
[----:B------:R-:W4:Y:S02]  /*1ee50*/  LDL.LU R12, [R1+0x2c0] ;  /* 0x0002c000010c7983 */ /* 0x000f240000300800 */
[----:B------:R-:W4:Y:S02]  /*1ee60*/  LDL.LU R13, [R1+0x2c4] ;  /* 0x0002c400010d7983 */ /* 0x000f240000300800 */
[----:B------:R-:W3:Y:S01]  /*1ee70*/  LDL.LU R14, [R1+0x2c8] ;  /* 0x0002c800010e7983 */ /* 0x000ee20000300800 */
[----:B------:R-:W3:Y:S01]  /*1ee80*/  LDL.LU R15, [R1+0x2cc] ;  /* 0x0002cc00010f7983 */ /* 0x000ee20000300800 */
[----:B0-----:R-:W-:-:S02]  /*1ee90*/  IMAD.MOV.U32 R23, RZ, RZ, R4 ;  /* 0x000000ffff177224 */ /* 0x001fc400078e0004 */
[----:B------:R-:W-:Y:S01]  /*1eea0*/  IMAD.MOV.U32 R22, RZ, RZ, R5 ;  /* 0x000000ffff167224 */ /* 0x000fe200078e0005 */
[----:B------:R-:W4:Y:S01]  /*1eeb0*/  LDL.LU R4, [R1+0x3a0] ;  /* 0x0003a00001047983 */ /* 0x000f220000300800 */
[----:B------:R-:W4:Y:S02]  /*1eec0*/  LDL.LU R5, [R1+0x3a4] ;  /* 0x0003a40001057983 */ /* 0x000f240000300800 */
[----:B-1----:R-:W4:Y:S02]  /*1eed0*/  LDL.LU R6, [R1+0x3a8] ;  /* 0x0003a80001067983 */ /* 0x002f240000300800 */
[----:B------:R-:W4:Y:S02]  /*1eee0*/  LDL.LU R7, [R1+0x3ac] ;  /* 0x0003ac0001077983 */ /* 0x000f240000300800 */
[----:B------:R-:W-:Y:S02]  /*1eef0*/  IMAD.MOV.U32 R3, RZ, RZ, R10 ;  /* 0x000000ffff037224 */ /* 0x000fe400078e000a */
[----:B------:R-:W-:Y:S01]  /*1ef00*/  IMAD.MOV.U32 R0, RZ, RZ, R11 ;  /* 0x000000ffff007224 */ /* 0x000fe200078e000b */
[C---:B--2---:R-:W-:Y:S01]  /*1ef10*/  HMMA.16816.F32.BF16 R24, R16.reuse, R10, R24 ;  /* 0x0000000a1018723c */ /* 0x044fe20000041818 */
[----:B---3--:R-:W-:Y:S01]  /*1ef20*/  STL.64 [R1+0xff8], R14 ;  /* 0x000ff80e01007387 */ /* 0x008fe20000100a00 */
[----:B----4-:R0:W-:Y:S03]  /*1ef30*/  STL.64 [R1+0xff0], R12 ;  /* 0x000ff00c01007387 */ /* 0x0101e60000100a00 */
        /* <DEDUP_REMOVED lines=14> */
[----:B------:R1:W-:Y:S02]  /*1f020*/  STL.64 [R1+0x3e8], R10 ;  /* 0x0003e80a01007387 */ /* 0x0003e40000100a00 */
[----:B0-----:R-:W-:Y:S01]  /*1f030*/  IMAD.MOV.U32 R9, RZ, RZ, R26 ;  /* 0x000000ffff097224 */ /* 0x001fe200078e001a */
[----:B-1----:R-:W3:Y:S01]  /*1f040*/  LDL.LU.64 R10, [R1+0x1048] ;  /* 0x00104800010a7983 */ /* 0x002ee20000300a00 */
[----:B------:R-:W-:Y:S02]  /*1f050*/  IMAD.MOV.U32 R8, RZ, RZ, R27 ;  /* 0x000000ffff087224 */ /* 0x000fe400078e001b */
[----:B------:R-:W4:Y:S02]  /*1f060*/  LDL.LU.64 R26, [R1+0x1040] ;  /* 0x00104000011a7983 */ /* 0x000f240000300a00 */
[----:B------:R-:W4:Y:S02]  /*1f070*/  LDL.LU.64 R24, [R1+0x1038] ;  /* 0x0010380001187983 */ /* 0x000f240000300a00 */
[----:B----4-:R-:W-:Y:S11]  /*1f080*/  HMMA.16816.F32.BF16 R24, R16, R22, R24 ;  /* 0x000000161018723c */ /* 0x010ff60000041818 */
[----:B------:R-:W-:Y:S11]  /*1f090*/  @!UPT UIADD3 URZ, URZ, URZ, URZ ;  /* 0x0000003f3f3ff290 */ /* 0x000ff6000fffe03f */
[----:B------:R-:W-:Y:S01]  /*1f0a0*/  @!UPT UIADD3 URZ, URZ, URZ, URZ ;  /* 0x0000003f3f3ff290 */ /* 0x000fe2000fffe03f */
[----:B------:R-:W-:Y:S01]  /*1f0b0*/  STL.64 [R1+0x3d0], R24 ;  /* 0x0003d01801007387 */ /* 0x000fe20000100a00 */
[----:B------:R0:W-:Y:S03]  /*1f0c0*/  STL.64 [R1+0x3d8], R26 ;  /* 0x0003d81a01007387 */ /* 0x0001e60000100a00 */
[----:B0-----:R-:W3:Y:S01]  /*1f0d0*/  LDL.LU.64 R26, [R1+0x1030] ;  /* 0x00103000011a7983 */ /* 0x001ee20000300a00 */
[----:B------:R-:W3:Y:S02]  /*1f0e0*/  LDL.LU.64 R24, [R1+0x1028] ;  /* 0x0010280001187983 */ /* 0x000ee40000300a00 */
[----:B------:R0:W-:Y:S02]  /*1f0f0*/  STL.64 [R1+0xfa8], R22 ;  /* 0x000fa81601007387 */ /* 0x0001e40000100a00 */
[----:B0-----:R-:W-:Y:S02]  /*1f100*/  IMAD.MOV.U32 R22, RZ, RZ, R9 ;  /* 0x000000ffff167224 */ /* 0x001fe400078e0009 */
[----:B------:R-:W-:-:S05]  /*1f110*/  IMAD.MOV.U32 R23, RZ, RZ, R8 ;  /* 0x000000ffff177224 */ /* 0x000fca00078e0008 */
[----:B------:R-:W-:Y:S01]  /*1f120*/  STL.64 [R1+0xfc0], R22 ;  /* 0x000fc01601007387 */ /* 0x000fe20000100a00 */
[C---:B---3--:R-:W-:Y:S03]  /*1f130*/  HMMA.16816.F32.BF16 R8, R16.reuse, R10, R24 ;  /* 0x0000000a1008723c */ /* 0x048fe60000041818 */
[----:B------:R-:W3:Y:S01]  /*1f140*/  LDL.LU.64 R26, [R1+0x1020] ;  /* 0x00102000011a7983 */ /* 0x000ee20000300a00 */
[----:B------:R-:W3:Y:S11]  /*1f150*/  LDL.LU.64 R24, [R1+0x1018] ;  /* 0x0010180001187983 */ /* 0x000ef60000300a00 */
[----:B------:R-:W-:Y:S08]  /*1f160*/  @!UPT UIADD3 URZ, URZ, URZ, URZ ;  /* 0x0000003f3f3ff290 */ /* 0x000ff0000fffe03f */
[----:B------:R-:W-:Y:S01]  /*1f170*/  STL.64 [R1+0x3c0], R8 ;  /* 0x0003c00801007387 */ /* 0x000fe20000100a00 */
[----:B------:R0:W-:Y:S03]  /*1f180*/  STL.64 [R1+0x3c8], R10 ;  /* 0x0003c80a01007387 */ /* 0x0001e60000100a00 */
[----:B0-----:R-:W3:Y:S02]  /*1f190*/  LDL.LU.64 R10, [R1+0x1010] ;  /* 0x00101000010a7983 */ /* 0x001ee40000300a00 */
[C---:B---3--:R-:W-:Y:S11]  /*1f1a0*/  HMMA.16816.F32.BF16 R24, R16.reuse, R10, R24 ;  /* 0x0000000a1018723c */ /* 0x048ff60000041818 */
        /* <DEDUP_REMOVED lines=33> */
[----:B0-----:R-:W3:Y:S01]  /*1f3c0*/  LDL.LU.64 R6, [R1+0xfe8] ;  /* 0x000fe80001067983 */ /* 0x001ee20000300a00 */
[----:B------:R-:W-:Y:S02]  /*1f3d0*/  IMAD.MOV.U32 R22, RZ, RZ, R3 ;  /* 0x000000ffff167224 */ /* 0x000fe400078e0003 */
[----:B------:R-:W-:Y:S01]  /*1f3e0*/  IMAD.MOV.U32 R23, RZ, RZ, R0 ;  /* 0x000000ffff177224 */ /* 0x000fe200078e0000 */
[----:B---3--:R-:W-:Y:S01]  /*1f3f0*/  HMMA.16816.F32.BF16 R16, R16, R6, R12 ;  /* 0x000000061010723c */ /* 0x008fe2000004180c */
        /* <DEDUP_REMOVED lines=9> */
[----:B------:R0:W-:Y:S04]  /*1f490*/  STL.64 [R1+0xf80], R6 ;  /* 0x000f800601007387 */ /* 0x0001e80000100a00 */
[----:B0-----:R-:W3:Y:S01]  /*1f4a0*/  LDL.LU.64 R6, [R1+0x38] ;  /* 0x0000380001067983 */ /* 0x001ee20000300a00 */
        /* <DEDUP_REMOVED lines=20> */
[----:B------:R-:W2:Y:S01]  /*1f5f0*/  LDL.LU.64 R20, [R1+0xf90] ;  /* 0x000f900001147983 */ /* 0x000ea20000300a00 */
[C---:B---3--:R-:W-:Y:S11]  /*1f600*/  HMMA.16816.F32.BF16 R16, R12.reuse, R6, R16 ;  /* 0x000000060c10723c */ /* 0x048ff60000041810 */
[----:B------:R-:W-:Y:S11]  /*1f610*/  @!UPT UIADD3 URZ, URZ, URZ, URZ ;  /* 0x0000003f3f3ff290 */ /* 0x000ff6000fffe03f */
[----:B------:R-:W-:Y:S01]  /*1f620*/  @!UPT UIADD3 URZ, URZ, URZ, URZ ;  /* 0x0000003f3f3ff290 */ /* 0x000fe2000fffe03f */
[----:B------:R0:W-:Y:S02]  /*1f630*/  STL.64 [R1+0x2a0], R16 ;  /* 0x0002a01001007387 */ /* 0x0001e40000100a00 */
[----:B0-----:R-:W-:Y:S02]  /*1f640*/  IMAD.MOV.U32 R17, RZ, RZ, R6 ;  /* 0x000000ffff117224 */ /* 0x001fe400078e0006 */
[----:B------:R-:W-:Y:S01]  /*1f650*/  IMAD.MOV.U32 R16, RZ, RZ, R7 ;  /* 0x000000ffff107224 */ /* 0x000fe200078e0007 */
[----:B------:R-:W-:Y:S04]  /*1f660*/  STL.64 [R1+0x2a8], R18 ;  /* 0x0002a81201007387 */ /* 0x000fe80000100a00 */
[----:B------:R-:W-:Y:S01]  /*1f670*/  STL.64 [R1+0xf88], R16 ;  /* 0x000f881001007387 */ /* 0x000fe20000100a00 */
[C---:B--2---:R-:W-:Y:S03]  /*1f680*/  HMMA.16816.F32.BF16 R4, R12.reuse, R10, R20 ;  /* 0x0000000a0c04723c */ /* 0x044fe60000041814 */
[----:B------:R-:W2:Y:S11]  /*1f690*/  LDL.LU R20, [R1+0x120] ;  /* 0x0001200001147983 */ /* 0x000eb60000300800 */
[----:B------:R-:W-:Y:S09]  /*1f6a0*/  @!UPT UIADD3 URZ, URZ, URZ, URZ ;  /* 0x0000003f3f3ff290 */ /* 0x000ff2000fffe03f */
[----:B------:R-:W-:Y:S01]  /*1f6b0*/  STL.64 [R1+0x1c0], R4 ;  /* 0x0001c00401007387 */ /* 0x000fe20000100a00 */
[----:B------:R-:W-:Y:S02]  /*1f6c0*/  STL.64 [R1+0x1c8], R6 ;  /* 0x0001c80601007387 */ /* 0x000fe40000100a00 */
[----:B------:R-:W2:Y:S02]  /*1f6d0*/  LDL.LU R21, [R1+0x124] ;  /* 0x0001240001157983 */ /* 0x000ea40000300800 */
[----:B------:R-:W3:Y:S01]  /*1f6e0*/  LDL.LU R22, [R1+0x128] ;  /* 0x0001280001167983 */ /* 0x000ee20000300800 */
[----:B------:R-:W3:Y:S04]  /*1f6f0*/  LDL.LU R23, [R1+0x12c] ;  /* 0x00012c0001177983 */ /* 0x000ee80000300800 */
[----:B---3--:R-:W-:Y:S01]  /*1f700*/  STL.64 [R1+0xef0], R22 ;  /* 0x000ef01601007387 */ /* 0x008fe20000100a00 */
[----:B--2---:R0:W-:Y:S03]  /*1f710*/  STL.64 [R1+0xee8], R20 ;  /* 0x000ee81401007387 */ /* 0x0041e60000100a00 */
[----:B0-----:R-:W2:Y:S01]  /*1f720*/  LDL.LU R20, [R1+0x130] ;  /* 0x0001300001147983 */ /* 0x001ea20000300800 */
[----:B------:R-:W2:Y:S02]  /*1f730*/  LDL.LU R21, [R1+0x134] ;  /* 0x0001340001157983 */ /* 0x000ea40000300800 */
[----:B------:R-:W3:Y:S02]  /*1f740*/  LDL.LU R22, [R1+0x138] ;  /* 0x0001380001167983 */ /* 0x000ee40000300800 */
[----:B------:R-:W3:Y:S01]  /*1f750*/  LDL.LU R23, [R1+0x13c] ;  /* 0x00013c0001177983 */ /* 0x000ee20000300800 */
[----:B------:R-:W4:Y:S01]  /*1f760*/  LDL.LU R16, [R1+0x260] ;  /* 0x0002600001107983 */ /* 0x000f220000300800 */
[----:B------:R-:W4:Y:S02]  /*1f770*/  LDL.LU R17, [R1+0x264] ;  /* 0x0002640001117983 */ /* 0x000f240000300800 */
[----:B------:R-:W4:Y:S02]  /*1f780*/  LDL.LU R18, [R1+0x268] ;  /* 0x0002680001127983 */ /* 0x000f240000300800 */
[----:B------:R-:W4:Y:S01]  /*1f790*/  LDL.LU R19, [R1+0x26c] ;  /* 0x00026c0001137983 */ /* 0x000f220000300800 */
[----:B---3--:R0:W-:Y:S01]  /*1f7a0*/  STL.64 [R1+0xf00], R22 ;  /* 0x000f001601007387 */ /* 0x0081e20000100a00 */
[----:B--2---:R1:W-:Y:S03]  /*1f7b0*/  STL.64 [R1+0xef8], R20 ;  /* 0x000ef81401007387 */ /* 0x0043e60000100a00 */
[----:B0-----:R-:W2:Y:S04]  /*1f7c0*/  LDL.LU.64 R22, [R1+0x28] ;  /* 0x0000280001167983 */ /* 0x001ea80000300a00 */
[----:B--2---:R0:W-:Y:S01]  /*1f7d0*/  STL.64 [R1+0xf10], R22 ;  /* 0x000f101601007387 */ /* 0x0041e20000100a00 */
[----:B-1----:R-:W2:Y:S02]  /*1f7e0*/  LDL.LU R20, [R1+0x150] ;  /* 0x0001500001147983 */ /* 0x002ea40000300800 */
[----:B------:R-:W2:Y:S01]  /*1f7f0*/  LDL.LU R21, [R1+0x154] ;  /* 0x0001540001157983 */ /* 0x000ea20000300800 */
[----:B0-----:R-:W3:Y:S01]  /*1f800*/  LDL.LU R22, [R1+0x158] ;  /* 0x0001580001167983 */ /* 0x001ee20000300800 */
[----:B------:R-:W3:Y:S02]  /*1f810*/  LDL.LU R23, [R1+0x15c] ;  /* 0x00015c0001177983 */ /* 0x000ee40000300800 */
[----:B------:R-:W2:Y:S02]  /*1f820*/  LDL.LU R8, [R1+0x1a0] ;  /* 0x0001a00001087983 */ /* 0x000ea40000300800 */
[----:B------:R-:W2:Y:S01]  /*1f830*/  LDL.LU R9, [R1+0x1a4] ;  /* 0x0001a40001097983 */ /* 0x000ea20000300800 */
[----:B------:R-:W2:Y:S01]  /*1f840*/  LDL.LU R10, [R1+0x1a8] ;  /* 0x0001a800010a7983 */ /* 0x000ea20000300800 */
[----:B------:R-:W2:Y:S02]  /*1f850*/  LDL.LU R11, [R1+0x1ac] ;  /* 0x0001ac00010b7983 */ /* 0x000ea40000300800 */
[----:B------:R-:W3:Y:S02]  /*1f860*/  LDL.LU R4, [R1+0x250] ;  /* 0x0002500001047983 */ /* 0x000ee40000300800 */
[----:B------:R-:W3:Y:S01]  /*1f870*/  LDL.LU R5, [R1+0x254] ;  /* 0x0002540001057983 */ /* 0x000ee20000300800 */
[----:B------:R-:W3:Y:S01]  /*1f880*/  LDL.LU R6, [R1+0x258] ;  /* 0x0002580001067983 */ /* 0x000ee20000300800 */
[----:B------:R-:W3:Y:S03]  /*1f890*/  LDL.LU R7, [R1+0x25c] ;  /* 0x00025c0001077983 */ /* 0x000ee60000300800 */
[----:B--2---:R0:W-:Y:S01]  /*1f8a0*/  STL.64 [R1+0xf78], R10 ;  /* 0x000f780a01007387 */ /* 0x0041e20000100a00 */
[----:B------:R-:W-:Y:S03]  /*1f8b0*/  STL.64 [R1+0xf70], R8 ;  /* 0x000f700801007387 */ /* 0x000fe60000100a00 */
[----:B0-----:R-:W2:Y:S01]  /*1f8c0*/  LDL.LU.64 R10, [R1+0x8] ;  /* 0x00000800010a7983 */ /* 0x001ea20000300a00 */
[----:B---3--:R0:W-:Y:S02]  /*1f8d0*/  STL.64 [R1+0xf20], R22 ;  /* 0x000f201601007387 */ /* 0x0081e40000100a00 */
[----:B------:R1:W-:Y:S01]  /*1f8e0*/  STL.64 [R1+0xf18], R20 ;  /* 0x000f181401007387 */ /* 0x0003e20000100a00 */
[----:B0-----:R-:W3:Y:S01]  /*1f8f0*/  LDL.LU.64 R22, [R1+0x48] ;  /* 0x0000480001167983 */ /* 0x001ee20000300a00 */
[C---:B----4-:R-:W-:Y:S03]  /*1f900*/  HMMA.16816.F32.BF16 R16, R12.reuse, R26, R16 ;  /* 0x0000001a0c10723c */ /* 0x050fe60000041810 */
[----:B---3--:R0:W-:Y:S01]  /*1f910*/  STL.64 [R1+0xf38], R22 ;  /* 0x000f381601007387 */ /* 0x0081e20000100a00 */
[----:B-1----:R-:W3:Y:S02]  /*1f920*/  LDL.LU R20, [R1+0x170] ;  /* 0x0001700001147983 */ /* 0x002ee40000300800 */
[----:B------:R-:W3:Y:S01]  /*1f930*/  LDL.LU R21, [R1+0x174] ;  /* 0x0001740001157983 */ /* 0x000ee20000300800 */
[----:B0-----:R-:W4:Y:S01]  /*1f940*/  LDL.LU R22, [R1+0x178] ;  /* 0x0001780001167983 */ /* 0x001f220000300800 */
[----:B------:R-:W4:Y:S03]  /*1f950*/  LDL.LU R23, [R1+0x17c] ;  /* 0x00017c0001177983 */ /* 0x000f260000300800 */
[----:B----4-:R0:W-:Y:S01]  /*1f960*/  STL.64 [R1+0xf48], R22 ;  /* 0x000f481601007387 */ /* 0x0101e20000100a00 */
[----:B---3--:R-:W-:Y:S03]  /*1f970*/  STL.64 [R1+0xf40], R20 ;  /* 0x000f401401007387 */ /* 0x008fe60000100a00 */
[----:B0-----:R-:W3:Y:S08]  /*1f980*/  LDL.LU.64 R22, [R1+0x68] ;  /* 0x0000680001167983 */ /* 0x001ef00000300a00 */
[----:B------:R0:W-:Y:S02]  /*1f990*/  STL.64 [R1+0x290], R16 ;  /* 0x0002901001007387 */ /* 0x0001e40000100a00 */
[----:B------:R-:W-:Y:S01]  /*1f9a0*/  STL.64 [R1+0x298], R18 ;  /* 0x0002981201007387 */ /* 0x000fe20000100a00 */
[----:B0-----:R-:W4:Y:S01]  /*1f9b0*/  LDL.LU.64 R16, [R1+0xf88] ;  /* 0x000f880001107983 */ /* 0x001f220000300a00 */
[----:B------:R0:W-:Y:S02]  /*1f9c0*/  STL.64 [R1+0xf08], R26 ;  /* 0x000f081a01007387 */ /* 0x0001e40000100a00 */
[----:B------:R-:W3:Y:S02]  /*1f9d0*/  LDL.LU R24, [R1+0x140] ;  /* 0x0001400001187983 */ /* 0x000ee40000300800 */
[----:B------:R-:W3:Y:S01]  /*1f9e0*/  LDL.LU R25, [R1+0x144] ;  /* 0x0001440001197983 */ /* 0x000ee20000300800 */
[----:B0-----:R-:W3:Y:S01]  /*1f9f0*/  LDL.LU R26, [R1+0x148] ;  /* 0x00014800011a7983 */ /* 0x001ee20000300800 */
[----:B------:R-:W3:Y:S01]  /*1fa00*/  LDL.LU R27, [R1+0x14c] ;  /* 0x00014c00011b7983 */ /* 0x000ee20000300800 */
[----:B--2---:R-:W-:Y:S02]  /*1fa10*/  HMMA.16816.F32.BF16 R4, R12, R10, R4 ;  /* 0x0000000a0c04723c */ /* 0x004fe40000041804 */
[----:B---3--:R-:W-:Y:S01]  /*1fa20*/  STL.64 [R1+0xf30], R26 ;  /* 0x000f301a01007387 */ /* 0x008fe20000100a00 */
[----:B------:R0:W-:Y:S03]  /*1fa30*/  STL.64 [R1+0xf28], R24 ;  /* 0x000f281801007387 */ /* 0x0001e60000100a00 */
        /* <DEDUP_REMOVED lines=8> */
[----:B------:R-:W2:Y:S02]  /*1fac0*/  LDL.LU R26, [R1+0x188] ;  /* 0x00018800011a7983 */ /* 0x000ea40000300800 */
[----:B------:R-:W2:Y:S01]  /*1fad0*/  LDL.LU R27, [R1+0x18c] ;  /* 0x00018c00011b7983 */ /* 0x000ea20000300800 */
[----:B------:R-:W3:Y:S01]  /*1fae0*/  LDL.LU R19, [R1+0x768] ;  /* 0x0007680001137983 */ /* 0x000ee20000300800 */
[----:B------:R0:W-:Y:S02]  /*1faf0*/  STL.64 [R1+0x4b0], R4 ;  /* 0x0004b00401007387 */ /* 0x0001e40000100a00 */
[----:B------:R1:W-:Y:S02]  /*1fb00*/  STL.64 [R1+0x4b8], R6 ;  /* 0x0004b80601007387 */ /* 0x0003e40000100a00 */
[----:B0-----:R-:W-:Y:S01]  /*1fb10*/  IMAD.MOV.U32 R5, RZ, RZ, R10 ;  /* 0x000000ffff057224 */ /* 0x001fe200078e000a */
[----:B-1----:R-:W2:Y:S01]  /*1fb20*/  LDL.LU.64 R6, [R1+0xf80] ;  /* 0x000f800001067983 */ /* 0x002ea20000300a00 */
[----:B------:R-:W-:-:S02]  /*1fb30*/  IMAD.MOV.U32 R4, RZ, RZ, R11 ;  /* 0x000000ffff047224 */ /* 0x000fc400078e000b */
[----:B------:R-:W2:Y:S02]  /*1fb40*/  LDL.LU.64 R10, [R1+0xf78] ;  /* 0x000f7800010a7983 */ /* 0x000ea40000300a00 */
[----:B------:R-:W2:Y:S02]  /*1fb50*/  LDL.LU.64 R8, [R1+0xf70] ;  /* 0x000f700001087983 */ /* 0x000ea40000300a00 */
[----:B--2---:R-:W-:Y:S01]  /*1fb60*/  HMMA.16816.F32.BF16 R12, R12, R6, R8 ;  /* 0x000000060c0c723c */ /* 0x004fe20000041808 */
[----:B------:R-:W2:Y:S01]  /*1fb70*/  LDL.LU.64 R10, [R1+0xf68] ;  /* 0x000f6800010a7983 */ /* 0x000ea20000300a00 */
[----:B------:R-:W2:Y:S02]  /*1fb80*/  LDL.LU.64 R8, [R1+0xf60] ;  /* 0x000f600001087983 */ /* 0x000ea40000300a00 */
[----:B------:R-:W-:Y:S02]  /*1fb90*/  IMAD.MOV.U32 R0, RZ, RZ, R22 ;  /* 0x000000ffff007224 */ /* 0x000fe400078e0016 */
[----:B------:R-:W-:Y:S11]  /*1fba0*/  IMAD.MOV.U32 R28, RZ, RZ, R23 ;  /* 0x000000ffff1c7224 */ /* 0x000ff600078e0017 */
[----:B------:R-:W-:Y:S06]  /*1fbb0*/  @!UPT UIADD3 URZ, URZ, URZ, URZ ;  /* 0x0000003f3f3ff290 */ /* 0x000fec000fffe03f */
[----:B------:R-:W-:Y:S01]  /*1fbc0*/  STL.64 [R1+0x1a0], R12 ;  /* 0x0001a00c01007387 */ /* 0x000fe20000100a00 */
[----:B------:R0:W-:Y:S03]  /*1fbd0*/  STL.64 [R1+0x1a8], R14 ;  /* 0x0001a80e01007387 */ /* 0x0001e60000100a00 */
[----:B0-----:R-:W3:Y:S01]  /*1fbe0*/  LDL.LU.64 R14, [R1+0x58] ;  /* 0x00005800010e7983 */ /* 0x001ee20000300a00 */
[C---:B--2---:R-:W-:Y:S11]  /*1fbf0*/  HMMA.16816.F32.BF16 R24, R8.reuse, R22, R24 ;  /* 0x000000160818723c */ /* 0x044ff60000041818 */
[----:B------:R-:W-:Y:S11]  /*1fc00*/  @!UPT UIADD3 URZ, URZ, URZ, URZ ;  /* 0x0000003f3f3ff290 */ /* 0x000ff6000fffe03f */
[----:B------:R-:W-:Y:S01]  /*1fc10*/  @!UPT UIADD3 URZ, URZ, URZ, URZ ;  /* 0x0000003f3f3ff290 */ /* 0x000fe2000fffe03f */
[----:B------:R-:W-:Y:S01]  /*1fc20*/  STL.64 [R1+0x510], R24 ;  /* 0x0005101801007387 */ /* 0x000fe20000100a00 */
[----:B------:R0:W-:Y:S03]  /*1fc30*/  STL.64 [R1+0x518], R26 ;  /* 0x0005181a01007387 */ /* 0x0001e60000100a00 */
[----:B0-----:R-:W2:Y:S01]  /*1fc40*/  LDL.LU.64 R26, [R1+0xf58] ;  /* 0x000f5800011a7983 */ /* 0x001ea20000300a00 */
[----:B------:R-:W2:Y:S02]  /*1fc50*/  LDL.LU.64 R24, [R1+0xf50] ;  /* 0x000f500001187983 */ /* 0x000ea40000300a00 */
[----:B------:R-:W3:Y:S02]  /*1fc60*/  LDL.LU.64 R22, [R1+0xf48] ;  /* 0x000f480001167983 */ /* 0x000ee40000300a00 */
[----:B------:R-:W3:Y:S02]  /*1fc70*/  LDL.LU.64 R20, [R1+0xf40] ;  /* 0x000f400001147983 */ /* 0x000ee40000300a00 */
[----:B---3--:R-:W-:Y:S11]  /*1fc80*/  HMMA.16816.F32.BF16 R20, R8, R14, R20 ;  /* 0x0000000e0814723c */ /* 0x008ff60000041814 */
[----:B------:R-:W-:Y:S11]  /*1fc90*/  @!UPT UIADD3 URZ, URZ, URZ, URZ ;  /* 0x0000003f3f3ff290 */ /* 0x000ff6000fffe03f */
[----:B------:R-:W-:Y:S01]  /*1fca0*/  @!UPT UIADD3 URZ, URZ, URZ, URZ ;  /* 0x0000003f3f3ff290 */ /* 0x000fe2000fffe03f */
[----:B------:R-:W-:Y:S01]  /*1fcb0*/  STL.64 [R1+0x500], R20 ;  /* 0x0005001401007387 */ /* 0x000fe20000100a00 */
[----:B------:R0:W-:Y:S03]  /*1fcc0*/  STL.64 [R1+0x508], R22 ;  /* 0x0005081601007387 */ /* 0x0001e60000100a00 */
[----:B0-----:R-:W2:Y:S01]  /*1fcd0*/  LDL.LU.64 R22, [R1+0xf38] ;  /* 0x000f380001167983 */ /* 0x001ea20000300a00 */
[----:B------:R-:W3:Y:S02]  /*1fce0*/  LDL.LU.64 R12, [R1+0x748] ;  /* 0x00074800010c7983 */ /* 0x000ee40000300a00 */
[----:B------:R-:W-:Y:S02]  /*1fcf0*/  IMAD.MOV.U32 R3, RZ, RZ, R14 ;  /* 0x000000ffff037224 */ /* 0x000fe400078e000e */
[----:B------:R-:W-:Y:S02]  /*1fd00*/  IMAD.MOV.U32 R29, RZ, RZ, R15 ;  /* 0x000000ffff1d7224 */ /* 0x000fe400078e000f */
[----:B----4-:R-:W-:-:S02]  /*1fd10*/  IMAD.MOV.U32 R14, RZ, RZ, R17 ;  /* 0x000000ffff0e7224 */ /* 0x010fc400078e0011 */
[----:B------:R-:W-:Y:S01]  /*1fd20*/  IMAD.MOV.U32 R15, RZ, RZ, R16 ;  /* 0x000000ffff0f7224 */ /* 0x000fe200078e0010 */
[C---:B--2---:R-:W-:Y:S01]  /*1fd30*/  HMMA.16816.F32.BF16 R24, R8.reuse, R22, R24 ;  /* 0x000000160818723c */ /* 0x044fe20000041818 */
[----:B---3--:R0:W-:Y:S02]  /*1fd40*/  STL.64 [R1+0xe70], R12 ;  /* 0x000e700c01007387 */ /* 0x0081e40000100a00 */
[----:B0-----:R-:W-:Y:S02]  /*1fd50*/  IMAD.MOV.U32 R13, RZ, RZ, R22 ;  /* 0x000000ffff0d7224 */ /* 0x001fe400078e0016 */
[----:B------:R-:W-:Y:S11]  /*1fd60*/  IMAD.MOV.U32 R12, RZ, RZ, R23 ;  /* 0x000000ffff0c7224 */ /* 0x000ff600078e0017 */
[----:B------:R-:W-:Y:S07]  /*1fd70*/  @!UPT UIADD3 URZ, URZ, URZ, URZ ;  /* 0x0000003f3f3ff290 */ /* 0x000fee000fffe03f */
[----:B------:R-:W-:Y:S01]  /*1fd80*/  STL.64 [R1+0x4f0], R24 ;  /* 0x0004f01801007387 */ /* 0x000fe20000100a00 */
[----:B------:R0:W-:Y:S03]  /*1fd90*/  STL.64 [R1+0x4f8], R26 ;  /* 0x0004f81a01007387 */ /* 0x0001e60000100a00 */
[----:B0-----:R-:W2:Y:S01]  /*1fda0*/  LDL.LU.64 R26, [R1+0xf30] ;  /* 0x000f3000011a7983 */ /* 0x001ea20000300a00 */
[----:B------:R-:W2:Y:S02]  /*1fdb0*/  LDL.LU.64 R24, [R1+0xf28] ;  /* 0x000f280001187983 */ /* 0x000ea40000300a00 */
[----:B------:R-:W3:Y:S02]  /*1fdc0*/  LDL.LU.64 R22, [R1+0xf20] ;  /* 0x000f200001167983 */ /* 0x000ee40000300a00 */
[----:B------:R-:W3:Y:S01]  /*1fdd0*/  LDL.LU.64 R20, [R1+0xf18] ;  /* 0x000f180001147983 */ /* 0x000ee20000300a00 */
[----:B------:R-:W4:Y:S01]  /*1fde0*/  LDL.LU.64 R16, [R1+0x740] ;  /* 0x0007400001107983 */ /* 0x000f220000300a00 */
[----:B------:R-:W-:Y:S01]  /*1fdf0*/  STL [R1+0xe40], R19 ;  /* 0x000e401301007387 */ /* 0x000fe20000100800 */
[C---:B---3--:R-:W-:Y:S02]  /*1fe00*/  HMMA.16816.F32.BF16 R20, R8.reuse, R14, R20 ;  /* 0x0000000e0814723c */ /* 0x048fe40000041814 */
[----:B----4-:R-:W-:Y:S11]  /*1fe10*/  STL.64 [R1+0xe38], R16 ;  /* 0x000e381001007387 */ /* 0x010ff60000100a00 */
[----:B------:R-:W-:Y:S10]  /*1fe20*/  @!UPT UIADD3 URZ, URZ, URZ, URZ ;  /* 0x0000003f3f3ff290 */ /* 0x000ff4000fffe03f */
[----:B------:R-:W-:Y:S01]  /*1fe30*/  STL.64 [R1+0x4e0], R20 ;  /* 0x0004e01401007387 */ /* 0x000fe20000100a00 */
[----:B------:R0:W-:Y:S03]  /*1fe40*/  STL.64 [R1+0x4e8], R22 ;  /* 0x0004e81601007387 */ /* 0x0001e60000100a00 */
[----:B0-----:R-:W2:Y:S01]  /*1fe50*/  LDL.LU.64 R22, [R1+0xf10] ;  /* 0x000f100001167983 */ /* 0x001ea20000300a00 */
[----:B------:R0:W-:Y:S01]  /*1fe60*/  STL.64 [R1+0xe80], R14 ;  /* 0x000e800e01007387 */ /* 0x0001e20000100a00 */
[C---:B--2---:R-:W-:Y:S01]  /*1fe70*/  HMMA.16816.F32.BF16 R24, R8.reuse, R22, R24 ;  /* 0x000000160818723c */ /* 0x044fe20000041818 */
[----:B0-----:R-:W-:Y:S02]  /*1fe80*/  IMAD.MOV.U32 R15, RZ, RZ, R22 ;  /* 0x000000ffff0f7224 */ /* 0x001fe400078e0016 */
[----:B------:R-:W-:Y:S11]  /*1fe90*/  IMAD.MOV.U32 R14, RZ, RZ, R23 ;  /* 0x000000ffff0e7224 */ /* 0x000ff600078e0017 */
[----:B------:R-:W-:Y:S09]  /*1fea0*/  @!UPT UIADD3 URZ, URZ, URZ, URZ ;  /* 0x0000003f3f3ff290 */ /* 0x000ff2000fffe03f */
[----:B------:R-:W-:Y:S01]  /*1feb0*/  STL.64 [R1+0x180], R24 ;  /* 0x0001801801007387 */ /* 0x000fe20000100a00 */
[----:B------:R0:W-:Y:S03]  /*1fec0*/  STL.64 [R1+0x188], R26 ;  /* 0x0001881a01007387 */ /* 0x0001e60000100a00 */
[----:B0-----:R-:W2:Y:S01]  /*1fed0*/  LDL.LU.64 R26, [R1+0xf08] ;  /* 0x000f0800011a7983 */ /* 0x001ea20000300a00 */
[----:B------:R-:W2:Y:S02]  /*1fee0*/  LDL.LU.64 R22, [R1+0xf00] ;  /* 0x000f000001167983 */ /* 0x000ea40000300a00 */
        /* <DEDUP_REMOVED lines=10> */
[----:B------:R-:W-:-:S02]  /*1ff90*/  IMAD.MOV.U32 R5, RZ, RZ, R26 ;  /* 0x000000ffff057224 */ /* 0x000fc400078e001a */
[----:B------:R-:W-:Y:S02]  /*1ffa0*/  IMAD.MOV.U32 R4, RZ, RZ, R27 ;  /* 0x000000ffff047224 */ /* 0x000fe400078e001b */
[----:B------:R-:W3:Y:S01]  /*1ffb0*/  LDL.LU.64 R26, [R1+0xee0] ;  /* 0x000ee000011a7983 */ /* 0x000ee20000300a00 */
[----:B------:R-:W3:Y:S02]  /*1ffc0*/  LDL.LU.64 R24, [R1+0xed8] ;  /* 0x000ed80001187983 */ /* 0x000ee40000300a00 */
[----:B------:R0:W-:Y:S02]  /*1ffd0*/  STL.64 [R1+0xe50], R18 ;  /* 0x000e501201007387 */ /* 0x0001e40000100a00 */
[----:B------:R-:W4:Y:S01]  /*1ffe0*/  LDL.LU R16, [R1+0x230] ;  /* 0x0002300001107983 */ /* 0x000f220000300800 */
[----:B--2---:R-:W-:Y:S11]  /*1fff0*/  HMMA.16816.F32.BF16 R20, R8, R18, R20 ;  /* 0x000000120814723c */ /* 0x004ff60000041814 */
[----:B------:R-:W-:Y:S11]  /*20000*/  @!UPT UIADD3 URZ, URZ, URZ, URZ ;  /* 0x0000003f3f3ff290 */ /* 0x000ff6000fffe03f */
[----:B------:R-:W-:Y:S01]  /*20010*/  @!UPT UIADD3 URZ, URZ, URZ, URZ ;  /* 0x0000003f3f3ff290 */ /* 0x000fe2000fffe03f */
[----:B------:R1:W-:Y:S01]  /*20020*/  STL.64 [R1+0x160], R20 ;  /* 0x0001601401007387 */ /* 0x0003e20000100a00 */
[----:B------:R2:W-:Y:S02]  /*20030*/  STL.64 [R1+0x168], R22 ;  /* 0x0001681601007387 */ /* 0x0005e40000100a00 */
[----:B------:R-:W4:Y:S02]  /*20040*/  LDL.LU R17, [R1+0x234] ;  /* 0x0002340001117983 */ /* 0x000f240000300800 */
[----:B0-----:R-:W2:Y:S01]  /*20050*/  LDL.LU R18, [R1+0x238] ;  /* 0x0002380001127983 */ /* 0x001ea20000300800 */
[----:B------:R-:W2:Y:S04]  /*20060*/  LDL.LU R19, [R1+0x23c] ;  /* 0x00023c0001137983 */ /* 0x000ea80000300800 */
[----:B--2---:R0:W-:Y:S01]  /*20070*/  STL.64 [R1+0xe60], R18 ;  /* 0x000e601201007387 */ /* 0x0041e20000100a00 */
[----:B----4-:R2:W-:Y:S02]  /*20080*/  STL.64 [R1+0xe58], R16 ;  /* 0x000e581001007387 */ /* 0x0105e40000100a00 */
[----:B-1----:R-:W4:Y:S02]  /*20090*/  LDL.LU R20, [R1+0xc0] ;  /* 0x0000c00001147983 */ /* 0x002f240000300800 */
[----:B------:R-:W4:Y:S01]  /*200a0*/  LDL.LU R21, [R1+0xc4] ;  /* 0x0000c40001157983 */ /* 0x000f220000300800 */
[----:B------:R-:W4:Y:S01]  /*200b0*/  LDL.LU R22, [R1+0xc8] ;  /* 0x0000c80001167983 */ /* 0x000f220000300800 */
[----:B------:R-:W4:Y:S02]  /*200c0*/  LDL.LU R23, [R1+0xcc] ;  /* 0x0000cc0001177983 */ /* 0x000f240000300800 */
[----:B0-----:R-:W-:-:S02]  /*200d0*/  IMAD.MOV.U32 R18, RZ, RZ, R15 ;  /* 0x000000ffff127224 */ /* 0x001fc400078e000f */
[----:B------:R-:W-:Y:S02]  /*200e0*/  IMAD.MOV.U32 R19, RZ, RZ, R14 ;  /* 0x000000ffff137224 */ /* 0x000fe400078e000e */
[----:B------:R-:W-:Y:S02]  /*200f0*/  IMAD.MOV.U32 R14, RZ, RZ, R13 ;  /* 0x000000ffff0e7224 */ /* 0x000fe400078e000d */
[----:B------:R-:W-:-:S05]  /*20100*/  IMAD.MOV.U32 R15, RZ, RZ, R12 ;  /* 0x000000ffff0f7224 */ /* 0x000fca00078e000c */
[----:B------:R-:W-:Y:S01]  /*20110*/  STL.64 [R1+0xe98], R14 ;  /* 0x000e980e01007387 */ /* 0x000fe20000100a00 */
[----:B------:R0:W-:Y:S02]  /*20120*/  STL.64 [R1+0xe78], R18 ;  /* 0x000e781201007387 */ /* 0x0001e40000100a00 */
[----:B--2---:R-:W2:Y:S02]  /*20130*/  LDL.LU R16, [R1+0x80] ;  /* 0x0000800001107983 */ /* 0x004ea40000300800 */
[----:B------:R-:W2:Y:S01]  /*20140*/  LDL.LU R17, [R1+0x84] ;  /* 0x0000840001117983 */ /* 0x000ea20000300800 */
[----:B0-----:R-:W2:Y:S01]  /*20150*/  LDL.LU R18, [R1+0x88] ;  /* 0x0000880001127983 */ /* 0x001ea20000300800 */
[----:B------:R-:W2:Y:S02]  /*20160*/  LDL.LU R19, [R1+0x8c] ;  /* 0x00008c0001137983 */ /* 0x000ea40000300800 */
[----:B------:R-:W-:Y:S02]  /*20170*/  IMAD.MOV.U32 R14, RZ, RZ, R3 ;  /* 0x000000ffff0e7224 */ /* 0x000fe400078e0003 */
[----:B------:R-:W-:Y:S01]  /*20180*/  IMAD.MOV.U32 R15, RZ, RZ, R29 ;  /* 0x000000ffff0f7224 */ /* 0x000fe200078e001d */
[----:B------:R-:W3:Y:S01]  /*20190*/  LDL.LU R3, [R1+0xed4] ;  /* 0x000ed40001037983 */ /* 0x000ee20000300800 */
[----:B------:R-:W3:Y:S03]  /*201a0*/  LDL.LU R29, [R1+0xed0] ;  /* 0x000ed000011d7983 */ /* 0x000ee60000300800 */
[----:B------:R-:W-:Y:S04]  /*201b0*/  STL.64 [R1+0xeb0], R14 ;  /* 0x000eb00e01007387 */ /* 0x000fe80000100a00 */
[----:B--2---:R-:W-:Y:S01]  /*201c0*/  STL.64 [R1+0xe90], R18 ;  /* 0x000e901201007387 */ /* 0x004fe20000100a00 */
[----:B------:R0:W-:Y:S03]  /*201d0*/  STL.64 [R1+0xe88], R16 ;  /* 0x000e881001007387 */ /* 0x0001e60000100a00 */
[----:B0-----:R-:W2:Y:S01]  /*201e0*/  LDL.LU R16, [R1+0x90] ;  /* 0x0000900001107983 */ /* 0x001ea20000300800 */
[----:B------:R-:W2:Y:S02]  /*201f0*/  LDL.LU R17, [R1+0x94] ;  /* 0x0000940001117983 */ /* 0x000ea40000300800 */
[----:B------:R-:W2:Y:S02]  /*20200*/  LDL.LU R18, [R1+0x98] ;  /* 0x0000980001127983 */ /* 0x000ea40000300800 */
[----:B------:R-:W2:Y:S02]  /*20210*/  LDL.LU R19, [R1+0x9c] ;  /* 0x00009c0001137983 */ /* 0x000ea40000300800 */
[----:B------:R-:W-:-:S02]  /*20220*/  IMAD.MOV.U32 R14, RZ, RZ, R0 ;  /* 0x000000ffff0e7224 */ /* 0x000fc400078e0000 */
[----:B------:R-:W3:Y:S01]  /*20230*/  LDL.LU R0, [R1+0xecc] ;  /* 0x000ecc0001007983 */ /* 0x000ee20000300800 */
[----:B----4-:R-:W-:Y:S03]  /*20240*/  HMMA.16816.F32.BF16 R20, R8, R6, R20 ;  /* 0x000000060814723c */ /* 0x010fe60000041814 */
[----:B--2---:R-:W-:Y:S01]  /*20250*/  STL.64 [R1+0xea8], R18 ;  /* 0x000ea81201007387 */ /* 0x004fe20000100a00 */
[----:B------:R0:W-:Y:S03]  /*20260*/  STL.64 [R1+0xea0], R16 ;  /* 0x000ea01001007387 */ /* 0x0001e60000100a00 */
[----:B0-----:R-:W2:Y:S01]  /*20270*/  LDL.LU R16, [R1+0xa0] ;  /* 0x0000a00001107983 */ /* 0x001ea20000300800 */
[----:B------:R-:W2:Y:S02]  /*20280*/  LDL.LU R17, [R1+0xa4] ;  /* 0x0000a40001117983 */ /* 0x000ea40000300800 */
[----:B------:R-:W4:Y:S02]  /*20290*/  LDL.LU R18, [R1+0xa8] ;  /* 0x0000a80001127983 */ /* 0x000f240000300800 */
[----:B------:R-:W4:Y:S02]  /*202a0*/  LDL.LU R19, [R1+0xac] ;  /* 0x0000ac0001137983 */ /* 0x000f240000300800 */
[----:B------:R-:W-:-:S02]  /*202b0*/  IMAD.MOV.U32 R10, RZ, RZ, R5 ;  /* 0x000000ffff0a7224 */ /* 0x000fc400078e0005 */
[----:B------:R-:W-:Y:S01]  /*202c0*/  IMAD.MOV.U32 R11, RZ, RZ, R4 ;  /* 0x000000ffff0b7224 */ /* 0x000fe200078e0004 */
[----:B----4-:R-:W-:Y:S01]  /*202d0*/  STL.64 [R1+0xec0], R18 ;  /* 0x000ec01201007387 */ /* 0x010fe20000100a00 */
[----:B--2---:R0:W-:Y:S03]  /*202e0*/  STL.64 [R1+0xeb8], R16 ;  /* 0x000eb81001007387 */ /* 0x0041e60000100a00 */
[----:B0-----:R-:W3:Y:S01]  /*202f0*/  LDL.LU R16, [R1+0xb0] ;  /* 0x0000b00001107983 */ /* 0x001ee20000300800 */
[----:B------:R-:W3:Y:S02]  /*20300*/  LDL.LU R17, [R1+0xb4] ;  /* 0x0000b40001117983 */ /* 0x000ee40000300800 */
[----:B------:R-:W3:Y:S02]  /*20310*/  LDL.LU R18, [R1+0xb8] ;  /* 0x0000b80001127983 */ /* 0x000ee40000300800 */
[----:B------:R-:W3:Y:S01]  /*20320*/  LDL.LU R19, [R1+0xbc] ;  /* 0x0000bc0001137983 */ /* 0x000ee20000300800 */
[----:B------:R-:W-:Y:S01]  /*20330*/  STL.64 [R1+0x490], R20 ;  /* 0x0004901401007387 */ /* 0x000fe20000100a00 */
[----:B------:R-:W-:Y:S02]  /*20340*/  STL.64 [R1+0x498], R22 ;  /* 0x0004981601007387 */ /* 0x000fe40000100a00 */
[----:B------:R0:W-:Y:S02]  /*20350*/  STL.64 [R1+0xe68], R10 ;  /* 0x000e680a01007387 */ /* 0x0001e40000100a00 */
[----:B------:R-:W2:Y:S01]  /*20360*/  LDL.LU R8, [R1+0x70] ;  /* 0x0000700001087983 */ /* 0x000ea20000300800 */
[----:B------:R-:W2:Y:S04]  /*20370*/  LDL.LU R9, [R1+0x74] ;  /* 0x0000740001097983 */ /* 0x000ea80000300800 */
[----:B0-----:R-:W2:Y:S01]  /*20380*/  LDL.LU R10, [R1+0x78] ;  /* 0x00007800010a7983 */ /* 0x001ea20000300800 */
[----:B------:R-:W2:Y:S02]  /*20390*/  LDL.LU R11, [R1+0x7c] ;  /* 0x00007c00010b7983 */ /* 0x000ea40000300800 */
[----:B------:R0:W-:Y:S02]  /*203a0*/  STL.64 [R1+0xe48], R6 ;  /* 0x000e480601007387 */ /* 0x0001e40000100a00 */
[----:B------:R-:W4:Y:S01]  /*203b0*/  LDL.LU R4, [R1+0x350] ;  /* 0x0003500001047983 */ /* 0x000f220000300800 */
[----:B------:R-:W4:Y:S04]  /*203c0*/  LDL.LU R5, [R1+0x354] ;  /* 0x0003540001057983 */ /* 0x000f280000300800 */
[----:B0-----:R-:W4:Y:S01]  /*203d0*/  LDL.LU R6, [R1+0x358] ;  /* 0x0003580001067983 */ /* 0x001f220000300800 */
[----:B------:R-:W4:Y:S02]  /*203e0*/  LDL.LU R7, [R1+0x35c] ;  /* 0x00035c0001077983 */ /* 0x000f240000300800 */
[----:B------:R-:W2:Y:S02]  /*203f0*/  LDL.LU R20, [R1+0xb5c] ;  /* 0x000b5c0001147983 */ /* 0x000ea40000300800 */
[----:B------:R-:W2:Y:S01]  /*20400*/  LDL.LU R21, [R1+0xb54] ;  /* 0x000b540001157983 */ /* 0x000ea20000300800 */
[----:B------:R-:W2:Y:S01]  /*20410*/  LDL.LU R22, [R1+0xb4c] ;  /* 0x000b4c0001167983 */ /* 0x000ea20000300800 */
[----:B------:R-:W2:Y:S02]  /*20420*/  LDL.LU R23, [R1+0xb44] ;  /* 0x000b440001177983 */ /* 0x000ea40000300800 */
[----:B------:R-:W-:-:S07]  /*20430*/  IMAD.MOV.U32 R15, RZ, RZ, R28 ;  /* 0x000000ffff0f7224 */ /* 0x000fce00078e001c */
[----:B---3--:R-:W-:Y:S01]  /*20440*/  HMMA.16816.F32.BF16 R12, R24, R14, R16 ;  /* 0x0000000e180c723c */ /* 0x008fe20000041810 */
[----:B--2---:R-:W-:Y:S01]  /*20450*/  STL.64 [R1+0xe30], R22 ;  /* 0x000e301601007387 */ /* 0x004fe20000100a00 */
[----:B------:R0:W-:Y:S02]  /*20460*/  STL.64 [R1+0xe28], R20 ;  /* 0x000e281401007387 */ /* 0x0001e40000100a00 */
[----:B0-----:R-:W-:Y:S02]  /*20470*/  IMAD.MOV.U32 R20, RZ, RZ, R0 ;  /* 0x000000ffff147224 */ /* 0x001fe400078e0000 */
[----:B------:R-:W-:Y:S01]  /*20480*/  IMAD.MOV.U32 R23, RZ, RZ, R2 ;  /* 0x000000ffff177224 */ /* 0x000fe200078e0002 */
[----:B------:R-:W2:Y:S01]  /*20490*/  LDL.LU R0, [R1+0xec8] ;  /* 0x000ec80001007983 */ /* 0x000ea20000300800 */
[----:B------:R-:W3:Y:S02]  /*204a0*/  LDL.LU R28, [R1+0xb3c] ;  /* 0x000b3c00011c7983 */ /* 0x000ee40000300800 */
[----:B------:R-:W-:-:S02]  /*204b0*/  IMAD.MOV.U32 R21, RZ, RZ, R29 ;  /* 0x000000ffff157224 */ /* 0x000fc400078e001d */
[----:B------:R-:W2:Y:S01]  /*204c0*/  LDL.LU R2, [R1+0xb34] ;  /* 0x000b340001027983 */ /* 0x000ea20000300800 */
[----:B------:R-:W2:Y:S01]  /*204d0*/  LDL.LU R29, [R1+0xb58] ;  /* 0x000b5800011d7983 */ /* 0x000ea20000300800 */
[----:B------:R-:W2:Y:S02]  /*204e0*/  LDL.LU.64 R18, [R1+0xec0] ;  /* 0x000ec00001127983 */ /* 0x000ea40000300a00 */
[----:B------:R-:W2:Y:S07]  /*204f0*/  LDL.LU.64 R16, [R1+0xeb8] ;  /* 0x000eb80001107983 */ /* 0x000eae0000300a00 */
        /* <DEDUP_REMOVED lines=20> */
[----:B------:R0:W-:Y:S01]  /*20640*/  STL.64 [R1+0x50], R12 ;  /* 0x0000500c01007387 */ /* 0x0001e20000100a00 */
[----:B------:R-:W-:Y:S03]  /*20650*/  STL.64 [R1+0x58], R14 ;  /* 0x0000580e01007387 */ /* 0x000fe60000100a00 */
[----:B0-----:R-:W3:Y:S01]  /*20660*/  LDL.LU.64 R12, [R1+0xe70] ;  /* 0x000e7000010c7983 */ /* 0x001ee20000300a00 */
[C---:B--2---:R-:W-:Y:S03]  /*20670*/  HMMA.16816.F32.BF16 R16, R24.reuse, R18, R8 ;  /* 0x000000121810723c */ /* 0x044fe60000041808 */
[----:B------:R-:W2:Y:S11]  /*20680*/  LDL.LU.64 R10, [R1+0xe68] ;  /* 0x000e6800010a7983 */ /* 0x000eb60000300a00 */
[----:B------:R-:W-:Y:S09]  /*20690*/  @!UPT UIADD3 URZ, URZ, URZ, URZ ;  /* 0x0000003f3f3ff290 */ /* 0x000ff2000fffe03f */
[----:B------:R-:W-:Y:S01]  /*206a0*/  STL.64 [R1+0x140], R16 ;  /* 0x0001401001007387 */ /* 0x000fe20000100a00 */
[----:B------:R0:W-:Y:S03]  /*206b0*/  STL.64 [R1+0x148], R18 ;  /* 0x0001481201007387 */ /* 0x0001e60000100a00 */
[----:B0-----:R-:W2:Y:S01]  /*206c0*/  LDL.LU.64 R18, [R1+0xe60] ;  /* 0x000e600001127983 */ /* 0x001ea20000300a00 */
[----:B------:R-:W2:Y:S02]  /*206d0*/  LDL.LU.64 R16, [R1+0xe58] ;  /* 0x000e580001107983 */ /* 0x000ea40000300a00 */
[C---:B--2---:R-:W-:Y:S01]  /*206e0*/  HMMA.16816.F32.BF16 R8, R24.reuse, R10, R16 ;  /* 0x0000000a1808723c */ /* 0x044fe20000041810 */
[----:B------:R-:W4:Y:S11]  /*206f0*/  LDL.LU.64 R18, [R1+0xe50] ;  /* 0x000e500001127983 */ /* 0x000f360000300a00 */
[----:B------:R-:W-:Y:S11]  /*20700*/  @!UPT UIADD3 URZ, URZ, URZ, URZ ;  /* 0x0000003f3f3ff290 */ /* 0x000ff6000fffe03f */
[----:B------:R0:W-:Y:S01]  /*20710*/  STL.64 [R1+0x130], R8 ;  /* 0x0001300801007387 */ /* 0x0001e20000100a00 */
[----:B------:R-:W-:Y:S03]  /*20720*/  STL.64 [R1+0x138], R10 ;  /* 0x0001380a01007387 */ /* 0x000fe60000100a00 */
[----:B0-----:R-:W2:Y:S01]  /*20730*/  LDL R9, [R1+0xd5c] ;  /* 0x000d5c0001097983 */ /* 0x001ea20000100800 */
[----:B----4-:R-:W-:Y:S03]  /*20740*/  HMMA.16816.F32.BF16 R16, R24, R18, R4 ;  /* 0x000000121810723c */ /* 0x010fe60000041804 */
[----:B------:R-:W4:Y:S11]  /*20750*/  LDL.LU.64 R6, [R1+0xe48] ;  /* 0x000e480001067983 */ /* 0x000f360000300a00 */
[----:B------:R-:W-:Y:S09]  /*20760*/  @!UPT UIADD3 URZ, URZ, URZ, URZ ;  /* 0x0000003f3f3ff290 */ /* 0x000ff2000fffe03f */
[----:B------:R-:W-:Y:S01]  /*20770*/  STL.64 [R1+0x120], R16 ;  /* 0x0001201001007387 */ /* 0x000fe20000100a00 */
[----:B------:R0:W-:Y:S03]  /*20780*/  STL.64 [R1+0x128], R18 ;  /* 0x0001281201007387 */ /* 0x0001e60000100a00 */
[----:B0-----:R-:W2:Y:S01]  /*20790*/  LDL.LU R19, [R1+0xe40] ;  /* 0x000e400001137983 */ /* 0x001ea20000300800 */
[----:B------:R-:W2:Y:S02]  /*207a0*/  LDL.LU.64 R16, [R1+0xe38] ;  /* 0x000e380001107983 */ /* 0x000ea40000300a00 */
[----:B------:R-:W-:Y:S02]  /*207b0*/  IMAD.MOV.U32 R22, RZ, RZ, R3 ;  /* 0x000000ffff167224 */ /* 0x000fe400078e0003 */
[----:B------:R-:W-:-:S04]  /*207c0*/  IMAD.MOV.U32 R3, RZ, RZ, c[0x0][0x188] ;  /* 0x00006200ff037624 */ /* 0x000fc800078e00ff */
[----:B------:R-:W-:-:S04]  /*207d0*/  IMAD.SHL.U32 R15, R3, 0x40, RZ ;  /* 0x00000040030f7824 */ /* 0x000fc800078e00ff */
[----:B------:R-:W-:-:S05]  /*207e0*/  IMAD.SHL.U32 R15, R15, 0x2, RZ ;  /* 0x000000020f0f7824 */ /* 0x000fca00078e00ff */
[----:B---3--:R-:W-:-:S05]  /*207f0*/  IADD3 R5, P0, R12, R15, RZ ;  /* 0x0000000f0c057210 */ /* 0x008fca0007f1e0ff */
[----:B------:R-:W-:Y:S01]  /*20800*/  IMAD.X R3, R13, 0x1, R0, P0 ;  /* 0x000000010d037824 */ /* 0x000fe200000e0600 */
[----:B------:R-:W-:Y:S01]  /*20810*/  STL [R1+0xda0], R5 ;  /* 0x000da00501007387 */ /* 0x000fe20000100800 */
[----:B----4-:R-:W-:Y:S01]  /*20820*/  HMMA.16816.F32.BF16 R24, R24, R6, R20 ;  /* 0x000000061818723c */ /* 0x010fe20000041814 */
[----:B--2---:R-:W-:Y:S02]  /*20830*/  IADD3 R8, P1, R16, R15, RZ ;  /* 0x0000000f10087210 */ /* 0x004fe40007f3e0ff */
[----:B------:R-:W-:-:S03]  /*20840*/  IADD3 R19, R19, 0x1, RZ ;  /* 0x0000000113137810 */ /* 0x000fc60007ffe0ff */
[----:B------:R-:W-:Y:S01]  /*20850*/  IMAD.X R4, R17, 0x1, R0, P1 ;  /* 0x0000000111047824 */ /* 0x000fe200008e0600 */
[----:B------:R-:W-:Y:S01]  /*20860*/  STL [R1+0xda4], R8 ;  /* 0x000da40801007387 */ /* 0x000fe20000100800 */
[----:B------:R-:W-:Y:S02]  /*20870*/  STL [R1+0xda8], R3 ;  /* 0x000da80301007387 */ /* 0x000fe40000100800 */
[----:B------:R-:W-:Y:S01]  /*20880*/  STL [R1+0x768], R19 ;  /* 0x0007681301007387 */ /* 0x000fe20000100800 */
[----:B------:R-:W-:Y:S01]  /*20890*/  STL [R1+0xdac], R4 ;  /* 0x000dac0401007387 */ /* 0x000fe20000100800 */
[----:B------:R-:W2:Y:S02]  /*208a0*/  LDL.LU.64 R22, [R1+0xe30] ;  /* 0x000e300001167983 */ /* 0x000ea40000300a00 */
[----:B------:R-:W3:Y:S10]  /*208b0*/  LDL.LU.64 R20, [R1+0xe28] ;  /* 0x000e280001147983 */ /* 0x000ef40000300a00 */
[----:B------:R-:W-:-:S02]  /*208c0*/  IMAD.MOV.U32 R6, RZ, RZ, R27 ;  /* 0x000000ffff067224 */ /* 0x000fc400078e001b */
[----:B------:R-:W-:Y:S01]  /*208d0*/  IMAD.MOV.U32 R7, RZ, RZ, R26 ;  /* 0x000000ffff077224 */ /* 0x000fe200078e001a */
[----:B------:R-:W-:Y:S01]  /*208e0*/  STL.64 [R1+0x110], R24 ;  /* 0x0001101801007387 */ /* 0x000fe20000100a00 */
[----:B------:R-:W-:Y:S02]  /*208f0*/  STL.64 [R1+0x118], R26 ;  /* 0x0001181a01007387 */ /* 0x000fe40000100a00 */
[----:B------:R-:W-:Y:S01]  /*20900*/  STL [R1+0xdb4], R6 ;  /* 0x000db40601007387 */ /* 0x000fe20000100800 */
[-C--:B------:R-:W-:Y:S01]  /*20910*/  IADD3 R28, P3, R28, R15.reuse, RZ ;  /* 0x0000000f1c1c7210 */ /* 0x080fe20007f7e0ff */
[----:B------:R-:W-:Y:S01]  /*20920*/  STL [R1+0xdb0], R7 ;  /* 0x000db00701007387 */ /* 0x000fe20000100800 */
[-C--:B------:R-:W-:Y:S02]  /*20930*/  IADD3 R2, P4, R2, R15.reuse, RZ ;  /* 0x0000000f02027210 */ /* 0x080fe40007f9e0ff */
[-C--:B---3--:R-:W-:Y:S02]  /*20940*/  IADD3 R20, P5, R20, R15.reuse, RZ ;  /* 0x0000000f14147210 */ /* 0x088fe40007fbe0ff */
[----:B------:R-:W-:-:S02]  /*20950*/  IADD3 R21, P6, R21, R15, RZ ;  /* 0x0000000f15157210 */ /* 0x000fc40007fde0ff */
[-C--:B--2---:R-:W-:Y:S02]  /*20960*/  IADD3 R22, P1, R22, R15.reuse, RZ ;  /* 0x0000000f16167210 */ /* 0x084fe40007f3e0ff */
[----:B------:R-:W-:Y:S01]  /*20970*/  IADD3 R23, P2, R23, R15, RZ ;  /* 0x0000000f17177210 */ /* 0x000fe20007f5e0ff */
[----:B------:R-:W-:Y:S01]  /*20980*/  STL [R1+0xb5c], R20 ;  /* 0x000b5c1401007387 */ /* 0x000fe20000100800 */
[----:B------:R-:W-:Y:S02]  /*20990*/  STL [R1+0xb54], R21 ;  /* 0x000b541501007387 */ /* 0x000fe40000100800 */
[----:B------:R-:W-:Y:S02]  /*209a0*/  STL [R1+0xb4c], R22 ;  /* 0x000b4c1601007387 */ /* 0x000fe40000100800 */
[----:B------:R-:W-:Y:S01]  /*209b0*/  STL [R1+0xb44], R23 ;  /* 0x000b441701007387 */ /* 0x000fe20000100800 */
[----:B------:R0:W-:Y:S01]  /*209c0*/  STL [R1+0xe24], R0 ;  /* 0x000e240001007387 */ /* 0x0001e20000100800 */
[----:B------:R-:W-:-:S02]  /*209d0*/  IMAD.X R29, R29, 0x1, R0, P5 ;  /* 0x000000011d1d7824 */ /* 0x000fc400028e0600 */
[----:B------:R-:W-:Y:S01]  /*209e0*/  STL [R1+0xb3c], R28 ;  /* 0x000b3c1c01007387 */ /* 0x000fe20000100800 */
[----:B0-----:R-:W2:Y:S01]  /*209f0*/  LDL.LU R0, [R1+0xb2c] ;  /* 0x000b2c0001007983 */ /* 0x001ea20000300800 */
[----:B------:R-:W-:Y:S02]  /*20a00*/  STL [R1+0xb34], R2 ;  /* 0x000b340201007387 */ /* 0x000fe40000100800 */
[----:B------:R-:W3:Y:S02]  /*20a10*/  LDL.LU R7, [R1+0xb1c] ;  /* 0x000b1c0001077983 */ /* 0x000ee40000300800 */
[----:B------:R-:W-:Y:S01]  /*20a20*/  STL [R1+0xb58], R29 ;  /* 0x000b581d01007387 */ /* 0x000fe20000100800 */
[----:B---3--:R0:W-:Y:S04]  /*20a30*/  STL [R1+0xe18], R7 ;  /* 0x000e180701007387 */ /* 0x0081e80000100800 */
[----:B0-----:R-:W3:Y:S04]  /*20a40*/  LDL.LU R7, [R1+0xb48] ;  /* 0x000b480001077983 */ /* 0x001ee80000300800 */
[----:B---3--:R0:W-:Y:S04]  /*20a50*/  STL [R1+0xe1c], R7 ;  /* 0x000e1c0701007387 */ /* 0x0081e80000100800 */
[----:B0-----:R-:W3:Y:S01]  /*20a60*/  LDL.LU R7, [R1+0xb24] ;  /* 0x000b240001077983 */ /* 0x001ee20000300800 */
[----:B------:R-:W-:-:S02]  /*20a70*/  ISETP.NE.U32.AND P0, PT, R19, R9, PT ;  /* 0x000000091300720c */ /* 0x000fc40003f05070 */
[----:B--2---:R-:W-:Y:S01]  /*20a80*/  IADD3 R0, P5, R0, R15, RZ ;  /* 0x0000000f00007210 */ /* 0x004fe20007fbe0ff */
[----:B---3--:R0:W-:Y:S04]  /*20a90*/  STL [R1+0xe20], R7 ;  /* 0x000e200701007387 */ /* 0x0081e80000100800 */
[----:B0-----:R-:W2:Y:S01]  /*20aa0*/  LDL.LU R7, [R1+0xb50] ;  /* 0x000b500001077983 */ /* 0x001ea20000300800 */
[----:B------:R-:W3:Y:S02]  /*20ab0*/  LDL.LU R6, [R1+0xb40] ;  /* 0x000b400001067983 */ /* 0x000ee40000300800 */
[----:B------:R-:W4:Y:S02]  /*20ac0*/  LDL.LU R24, [R1+0xb14] ;  /* 0x000b140001187983 */ /* 0x000f240000300800 */
[----:B------:R-:W2:Y:S01]  /*20ad0*/  LDL.LU R25, [R1+0xb38] ;  /* 0x000b380001197983 */ /* 0x000ea20000300800 */
[----:B------:R-:W2:Y:S01]  /*20ae0*/  LDL.LU R26, [R1+0xb0c] ;  /* 0x000b0c00011a7983 */ /* 0x000ea20000300800 */
[----:B------:R-:W2:Y:S02]  /*20af0*/  LDL.LU R27, [R1+0xb30] ;  /* 0x000b3000011b7983 */ /* 0x000ea40000300800 */
[----:B------:R-:W2:Y:S02]  /*20b00*/  LDL.LU R4, [R1+0xb04] ;  /* 0x000b040001047983 */ /* 0x000ea40000300800 */
        /* <DEDUP_REMOVED lines=20> */
[----:B------:R0:W-:Y:S02]  /*20c50*/  STL [R1+0xb2c], R0 ;  /* 0x000b2c0001007387 */ /* 0x0001e40000100800 */
[----:B0-----:R-:W2:Y:S02]  /*20c60*/  LDL.LU R0, [R1+0xe24] ;  /* 0x000e240001007983 */ /* 0x001ea40000300800 */
[----:B--2---:R-:W-:-:S05]  /*20c70*/  IMAD.X R7, R7, 0x1, R0, P6 ;  /* 0x0000000107077824 */ /* 0x004fca00030e0600 */
[----:B------:R0:W-:Y:S04]  /*20c80*/  STL [R1+0xb50], R7 ;  /* 0x000b500701007387 */ /* 0x0001e80000100800 */
[----:B0-----:R-:W2:Y:S02]  /*20c90*/  LDL.LU R7, [R1+0xe20] ;  /* 0x000e200001077983 */ /* 0x001ea40000300800 */
[----:B--2---:R-:W-:-:S05]  /*20ca0*/  IADD3 R7, P6, R7, R15, RZ ;  /* 0x0000000f07077210 */ /* 0x004fca0007fde0ff */
[----:B------:R0:W-:Y:S04]  /*20cb0*/  STL [R1+0xb24], R7 ;  /* 0x000b240701007387 */ /* 0x0001e80000100800 */
[----:B0-----:R-:W2:Y:S02]  /*20cc0*/  LDL.LU R7, [R1+0xe1c] ;  /* 0x000e1c0001077983 */ /* 0x001ea40000300800 */
[----:B--2---:R-:W-:-:S05]  /*20cd0*/  IMAD.X R7, R7, 0x1, R0, P1 ;  /* 0x0000000107077824 */ /* 0x004fca00008e0600 */
[----:B------:R0:W-:Y:S04]  /*20ce0*/  STL [R1+0xb48], R7 ;  /* 0x000b480701007387 */ /* 0x0001e80000100800 */
[----:B0-----:R-:W2:Y:S01]  /*20cf0*/  LDL.LU R7, [R1+0xe18] ;  /* 0x000e180001077983 */ /* 0x001ea20000300800 */
[--C-:B---3--:R-:W-:Y:S01]  /*20d00*/  IMAD.X R6, R6, 0x1, R0.reuse, P2 ;  /* 0x0000000106067824 */ /* 0x108fe200010e0600 */
[-C--:B----4-:R-:W-:Y:S01]  /*20d10*/  IADD3 R24, P2, R24, R15.reuse, RZ ;  /* 0x0000000f18187210 */ /* 0x090fe20007f5e0ff */
[--C-:B------:R-:W-:Y:S01]  /*20d20*/  IMAD.X R25, R25, 0x1, R0.reuse, P3 ;  /* 0x0000000119197824 */ /* 0x100fe200018e0600 */
[-C--:B------:R-:W-:Y:S01]  /*20d30*/  IADD3 R26, P3, R26, R15.reuse, RZ ;  /* 0x0000000f1a1a7210 */ /* 0x080fe20007f7e0ff */
        /* <DEDUP_REMOVED lines=16> */
[----:B------:R-:W-:Y:S01]  /*20e40*/  IMAD.X R2, R2, 0x1, R0, P2 ;  /* 0x0000000102027824 */ /* 0x000fe200010e0600 */
[----:B------:R-:W-:-:S02]  /*20e50*/  IADD3 R29, P2, R29, R15, RZ ;  /* 0x0000000f1d1d7210 */ /* 0x000fc40007f5e0ff */
[----:B--2---:R-:W-:-:S05]  /*20e60*/  IADD3 R7, P1, R7, R15, RZ ;  /* 0x0000000f07077210 */ /* 0x004fca0007f3e0ff */
[----:B------:R-:W-:Y:S01]  /*20e70*/  STL [R1+0xb1c], R7 ;  /* 0x000b1c0701007387 */ /* 0x000fe20000100800 */
[----:B------:R-:W-:Y:S02]  /*20e80*/  STL [R1+0xb40], R6 ;  /* 0x000b400601007387 */ /* 0x000fe40000100800 */
[----:B------:R-:W-:Y:S02]  /*20e90*/  STL [R1+0xb14], R24 ;  /* 0x000b141801007387 */ /* 0x000fe40000100800 */
[----:B------:R-:W-:Y:S01]  /*20ea0*/  STL [R1+0xb38], R25 ;  /* 0x000b381901007387 */ /* 0x000fe20000100800 */
[----:B------:R-:W-:Y:S01]  /*20eb0*/  STL [R1+0xb0c], R26 ;  /* 0x000b0c1a01007387 */ /* 0x000fe20000100800 */
[----:B------:R-:W-:Y:S02]  /*20ec0*/  STL [R1+0xb30], R27 ;  /* 0x000b301b01007387 */ /* 0x000fe40000100800 */
[----:B------:R-:W-:Y:S02]  /*20ed0*/  STL [R1+0xb04], R4 ;  /* 0x000b040401007387 */ /* 0x000fe40000100800 */
[--C-:B------:R-:W-:Y:S01]  /*20ee0*/  IMAD.X R10, R10, 0x1, R0.reuse, P1 ;  /* 0x000000010a0a7824 */ /* 0x100fe200008e0600 */
[----:B------:R-:W-:Y:S01]  /*20ef0*/  STL [R1+0xb28], R3 ;  /* 0x000b280301007387 */ /* 0x000fe20000100800 */
[----:B------:R-:W-:Y:S01]  /*20f00*/  IADD3 R11, P1, R11, R15, RZ ;  /* 0x0000000f0b0b7210 */ /* 0x000fe20007f3e0ff */
[----:B------:R-:W-:Y:S02]  /*20f10*/  STL [R1+0xafc], R8 ;  /* 0x000afc0801007387 */ /* 0x000fe40000100800 */
[----:B------:R-:W-:Y:S01]  /*20f20*/  STL [R1+0xb20], R5 ;  /* 0x000b200501007387 */ /* 0x000fe20000100800 */
[----:B------:R-:W-:Y:S01]  /*20f30*/  STL [R1+0xaf4], R9 ;  /* 0x000af40901007387 */ /* 0x000fe20000100800 */
[----:B------:R-:W-:Y:S02]  /*20f40*/  STL [R1+0xb18], R10 ;  /* 0x000b180a01007387 */ /* 0x000fe40000100800 */
[----:B------:R-:W-:Y:S02]  /*20f50*/  STL [R1+0xaec], R11 ;  /* 0x000aec0b01007387 */ /* 0x000fe40000100800 */
[----:B------:R-:W-:Y:S01]  /*20f60*/  STL [R1+0xb10], R12 ;  /* 0x000b100c01007387 */ /* 0x000fe20000100800 */
[----:B------:R-:W-:Y:S01]  /*20f70*/  STL [R1+0xae4], R13 ;  /* 0x000ae40d01007387 */ /* 0x000fe20000100800 */
[----:B------:R-:W-:Y:S02]  /*20f80*/  STL [R1+0xb08], R14 ;  /* 0x000b080e01007387 */ /* 0x000fe40000100800 */
[----:B------:R-:W-:Y:S02]  /*20f90*/  STL [R1+0xadc], R16 ;  /* 0x000adc1001007387 */ /* 0x000fe40000100800 */
[----:B------:R-:W-:Y:S01]  /*20fa0*/  STL [R1+0xb00], R17 ;  /* 0x000b001101007387 */ /* 0x000fe20000100800 */
[----:B------:R-:W-:Y:S01]  /*20fb0*/  STL [R1+0xad4], R18 ;  /* 0x000ad41201007387 */ /* 0x000fe20000100800 */
[----:B------:R-:W-:-:S02]  /*20fc0*/  IMAD.X R23, R23, 0x1, R0, P1 ;  /* 0x0000000117177824 */ /* 0x000fc400008e0600 */
[----:B------:R-:W-:Y:S02]  /*20fd0*/  STL [R1+0xaf8], R19 ;  /* 0x000af81301007387 */ /* 0x000fe40000100800 */
[----:B------:R-:W-:Y:S01]  /*20fe0*/  STL [R1+0xacc], R20 ;  /* 0x000acc1401007387 */ /* 0x000fe20000100800 */
[----:B------:R-:W-:Y:S01]  /*20ff0*/  IADD3 R28, P1, R28, R15, RZ ;  /* 0x0000000f1c1c7210 */ /* 0x000fe20007f3e0ff */
[----:B------:R-:W-:Y:S01]  /*21000*/  STL [R1+0xaf0], R21 ;  /* 0x000af01501007387 */ /* 0x000fe20000100800 */
[----:B------:R-:W-:Y:S02]  /*21010*/  STL [R1+0xac4], R22 ;  /* 0x000ac41601007387 */ /* 0x000fe40000100800 */
[----:B------:R-:W-:Y:S02]  /*21020*/  STL [R1+0xae8], R23 ;  /* 0x000ae81701007387 */ /* 0x000fe40000100800 */
[----:B------:R0:W-:Y:S01]  /*21030*/  STL [R1+0xe14], R15 ;  /* 0x000e140f01007387 */ /* 0x0001e20000100800 */
[----:B------:R-:W-:Y:S04]  /*21040*/  STL [R1+0xabc], R28 ;  /* 0x000abc1c01007387 */ /* 0x000fe80000100800 */
        /* <DEDUP_REMOVED lines=8> */
[----:B--2---:R-:W-:-:S03]  /*210d0*/  IMAD.X R15, R15, 0x1, R0, P3 ;  /* 0x000000010f0f7824 */ /* 0x004fc600018e0600 */
        /* <DEDUP_REMOVED lines=30> */
[----:B--2---:R-:W-:-:S05]  /*212c0*/  IADD3 R7, P3, R7, R15, RZ ;  /* 0x0000000f07077210 */ /* 0x004fca0007f7e0ff */
[----:B------:R0:W-:Y:S04]  /*212d0*/  STL [R1+0xaac], R7 ;  /* 0x000aac0701007387 */ /* 0x0001e80000100800 */
[----:B0-----:R-:W2:Y:S02]  /*212e0*/  LDL.LU R7, [R1+0xe10] ;  /* 0x000e100001077983 */ /* 0x001ea40000300800 */
[----:B--2---:R-:W-:-:S05]  /*212f0*/  IMAD.X R7, R7, 0x1, R0, P4 ;  /* 0x0000000107077824 */ /* 0x004fca00020e0600 */
[----:B------:R0:W-:Y:S04]  /*21300*/  STL [R1+0xad0], R7 ;  /* 0x000ad00701007387 */ /* 0x0001e80000100800 */
[----:B0-----:R-:W2:Y:S02]  /*21310*/  LDL.LU R7, [R1+0xe0c] ;  /* 0x000e0c0001077983 */ /* 0x001ea40000300800 */
[----:B--2---:R-:W-:-:S05]  /*21320*/  IADD3 R7, P4, R7, R15, RZ ;  /* 0x0000000f07077210 */ /* 0x004fca0007f9e0ff */
[----:B------:R0:W-:Y:S04]  /*21330*/  STL [R1+0xaa4], R7 ;  /* 0x000aa40701007387 */ /* 0x0001e80000100800 */
[----:B0-----:R-:W2:Y:S01]  /*21340*/  LDL.LU R7, [R1+0xe08] ;  /* 0x000e080001077983 */ /* 0x001ea20000300800 */
[--C-:B----4-:R-:W-:Y:S01]  /*21350*/  IMAD.X R24, R24, 0x1, R0.reuse, P6 ;  /* 0x0000000118187824 */ /* 0x110fe200030e0600 */
        /* <DEDUP_REMOVED lines=18> */
[----:B------:R-:W-:Y:S01]  /*21480*/  IADD3 R23, P4, R23, R15, RZ ;  /* 0x0000000f17177210 */ /* 0x000fe20007f9e0ff */
[----:B------:R-:W-:-:S02]  /*21490*/  IMAD.X R29, R29, 0x1, R0, P6 ;  /* 0x000000011d1d7824 */ /* 0x000fc400030e0600 */
[----:B--2---:R-:W-:Y:S01]  /*214a0*/  IMAD.X R7, R7, 0x1, R0, P5 ;  /* 0x0000000107077824 */ /* 0x004fe200028e0600 */
[----:B---3--:R-:W-:-:S04]  /*214b0*/  IADD3 R6, P5, R6, R15, RZ ;  /* 0x0000000f06067210 */ /* 0x008fc80007fbe0ff */
[----:B------:R-:W-:Y:S01]  /*214c0*/  STL [R1+0xac8], R7 ;  /* 0x000ac80701007387 */ /* 0x000fe20000100800 */
[----:B------:R-:W-:Y:S02]  /*214d0*/  STL [R1+0xa9c], R6 ;  /* 0x000a9c0601007387 */ /* 0x000fe40000100800 */
[----:B------:R-:W-:Y:S02]  /*214e0*/  STL [R1+0xac0], R24 ;  /* 0x000ac01801007387 */ /* 0x000fe40000100800 */
[----:B------:R-:W-:Y:S01]  /*214f0*/  STL [R1+0xa94], R25 ;  /* 0x000a941901007387 */ /* 0x000fe20000100800 */
[----:B------:R-:W-:Y:S01]  /*21500*/  STL [R1+0xab8], R26 ;  /* 0x000ab81a01007387 */ /* 0x000fe20000100800 */
[----:B------:R-:W-:Y:S02]  /*21510*/  STL [R1+0xa8c], R27 ;  /* 0x000a8c1b01007387 */ /* 0x000fe40000100800 */
        /* <DEDUP_REMOVED lines=17> */
[----:B------:R-:W-:-:S02]  /*21630*/  IMAD.X R28, R28, 0x1, R0, P5 ;  /* 0x000000011c1c7824 */ /* 0x000fc400028e0600 */
[----:B------:R-:W-:Y:S01]  /*21640*/  STL [R1+0xa4c], R21 ;  /* 0x000a4c1501007387 */ /* 0x000fe20000100800 */
[-C--:B------:R-:W-:Y:S01]  /*21650*/  IADD3 R2, P5, R2, R15.reuse, RZ ;  /* 0x0000000f02027210 */ /* 0x080fe20007fbe0ff */
[----:B------:R-:W-:Y:S01]  /*21660*/  STL [R1+0xa70], R22 ;  /* 0x000a701601007387 */ /* 0x000fe20000100800 */
[----:B------:R-:W-:Y:S02]  /*21670*/  STL [R1+0xa44], R23 ;  /* 0x000a441701007387 */ /* 0x000fe40000100800 */
[----:B------:R0:W-:Y:S02]  /*21680*/  STL [R1+0xe04], R0 ;  /* 0x000e040001007387 */ /* 0x0001e40000100800 */
        /* <DEDUP_REMOVED lines=9> */
[----:B--2---:R-:W-:-:S03]  /*21720*/  IADD3 R0, P6, R0, R15, RZ ;  /* 0x0000000f00007210 */ /* 0x004fc60007fde0ff */
        /* <DEDUP_REMOVED lines=205> */
[----:B------:R-:W3:Y:S01]  /*22400*/  LDL.LU R25, [R1+0x948] ;  /* 0x0009480001197983 */ /* 0x000ee20000300800 */
[----:B------:R-:W3:Y:S01]  /*22410*/  LDL.LU R26, [R1+0x91c] ;  /* 0x00091c00011a7983 */ /* 0x000ee20000300800 */
[----:B------:R-:W3:Y:S02]  /*22420*/  LDL.LU R27, [R1+0x940] ;  /* 0x00094000011b7983 */ /* 0x000ee40000300800 */
[----:B------:R-:W3:Y:S02]  /*22430*/  LDL.LU R4, [R1+0x914] ;  /* 0x0009140001047983 */ /* 0x000ee40000300800 */
        /* <DEDUP_REMOVED lines=19> */
[----:B------:R0:W-:Y:S02]  /*22570*/  STL [R1+0x93c], R29 ;  /* 0x00093c1d01007387 */ /* 0x0001e40000100800 */
[----:B0-----:R-:W3:Y:S01]  /*22580*/  LDL.LU R29, [R1+0x8c4] ;  /* 0x0008c400011d7983 */ /* 0x001ee20000300800 */
        /* <DEDUP_REMOVED lines=39> */
[-C--:B------:R-:W-:Y:S01]  /*22800*/  IADD3 R11, P3, R11, R15.reuse, RZ ;  /* 0x0000000f0b0b7210 */ /* 0x080fe20007f7e0ff */
        /* <DEDUP_REMOVED lines=11> */
[----:B------:R-:W-:Y:S02]  /*228c0*/  STL [R1+0x8e4], R18 ;  /* 0x0008e41201007387 */ /* 0x000fe40000100800 */
[----:B------:R-:W-:Y:S02]  /*228d0*/  STL [R1+0x908], R19 ;  /* 0x0009081301007387 */ /* 0x000fe40000100800 */
[----:B------:R-:W-:Y:S01]  /*228e0*/  STL [R1+0x8dc], R20 ;  /* 0x0008dc1401007387 */ /* 0x000fe20000100800 */
[----:B------:R0:W-:Y:S01]  /*228f0*/  STL [R1+0x8f8], R2 ;  /* 0x0008f80201007387 */ /* 0x0001e20000100800 */
[----:B------:R-:W-:Y:S03]  /*22900*/  STL [R1+0x900], R21 ;  /* 0x0009001501007387 */ /* 0x000fe60000100800 */
[----:B0-----:R-:W2:Y:S01]  /*22910*/  LDL.LU R2, [R1+0x8e8] ;  /* 0x0008e80001027983 */ /* 0x001ea20000300800 */
[----:B------:R-:W-:Y:S02]  /*22920*/  STL [R1+0x8d4], R22 ;  /* 0x0008d41601007387 */ /* 0x000fe40000100800 */
[----:B------:R-:W3:Y:S01]  /*22930*/  LDL.LU R7, [R1+0x8d8] ;  /* 0x0008d80001077983 */ /* 0x000ee20000300800 */
[----:B------:R-:W-:Y:S01]  /*22940*/  IADD3 R23, P3, R23, R15, RZ ;  /* 0x0000000f17177210 */ /* 0x000fe20007f7e0ff */
[----:B------:R-:W-:-:S04]  /*22950*/  IMAD.X R28, R28, 0x1, R0, P4 ;  /* 0x000000011c1c7824 */ /* 0x000fc800020e0600 */
[----:B------:R-:W-:Y:S04]  /*22960*/  STL [R1+0x8cc], R23 ;  /* 0x0008cc1701007387 */ /* 0x000fe80000100800 */
[----:B---3--:R0:W-:Y:S01]  /*22970*/  STL [R1+0xdd0], R7 ;  /* 0x000dd00701007387 */ /* 0x0081e20000100800 */
[----:B------:R-:W-:Y:S03]  /*22980*/  STL [R1+0x8f0], R28 ;  /* 0x0008f01c01007387 */ /* 0x000fe60000100800 */
[----:B0-----:R-:W3:Y:S01]  /*22990*/  LDL.LU R7, [R1+0x8b4] ;  /* 0x0008b40001077983 */ /* 0x001ee20000300800 */
[----:B------:R-:W-:-:S05]  /*229a0*/  IADD3 R29, P4, R29, R15, RZ ;  /* 0x0000000f1d1d7210 */ /* 0x000fca0007f9e0ff */
[----:B------:R-:W-:Y:S04]  /*229b0*/  STL [R1+0x8c4], R29 ;  /* 0x0008c41d01007387 */ /* 0x000fe80000100800 */
[----:B---3--:R0:W-:Y:S04]  /*229c0*/  STL [R1+0xdd4], R7 ;  /* 0x000dd40701007387 */ /* 0x0081e80000100800 */
[----:B0-----:R-:W3:Y:S01]  /*229d0*/  LDL.LU R7, [R1+0x8e0] ;  /* 0x0008e00001077983 */ /* 0x001ee20000300800 */
[----:B--2---:R-:W-:-:S03]  /*229e0*/  IMAD.X R2, R2, 0x1, R0, P5 ;  /* 0x0000000102027824 */ /* 0x004fc600028e0600 */
        /* <DEDUP_REMOVED lines=25> */
[----:B------:R0:W-:Y:S01]  /*22b80*/  STL [R1+0x8e8], R2 ;  /* 0x0008e80201007387 */ /* 0x0001e20000100800 */
[----:B------:R-:W3:Y:S02]  /*22b90*/  LDL.LU R23, [R1+0x878] ;  /* 0x0008780001177983 */ /* 0x000ee40000300800 */
[----:B------:R-:W3:Y:S01]  /*22ba0*/  LDL.LU R28, [R1+0x84c] ;  /* 0x00084c00011c7983 */ /* 0x000ee20000300800 */
[----:B0-----:R-:W3:Y:S01]  /*22bb0*/  LDL.LU R2, [R1+0x870] ;  /* 0x0008700001027983 */ /* 0x001ee20000300800 */
        /* <DEDUP_REMOVED lines=10> */
[-C--:B---3--:R-:W-:Y:S01]  /*22c60*/  IADD3 R25, P2, R25, R15.reuse, RZ ;  /* 0x0000000f19197210 */ /* 0x088fe20007f5e0ff */
        /* <DEDUP_REMOVED lines=13> */
[--C-:B------:R-:W-:Y:S01]  /*22d40*/  IMAD.X R18, R18, 0x1, R0.reuse, P4 ;  /* 0x0000000112127824 */ /* 0x100fe200020e0600 */
[-C--:B------:R-:W-:Y:S02]  /*22d50*/  IADD3 R19, P4, R19, R15.reuse, RZ ;  /* 0x0000000f13137210 */ /* 0x080fe40007f9e0ff */
[-C--:B------:R-:W-:Y:S01]  /*22d60*/  IADD3 R20, P5, R20, R15.reuse, RZ ;  /* 0x0000000f14147210 */ /* 0x080fe20007fbe0ff */
[--C-:B------:R-:W-:Y:S01]  /*22d70*/  IMAD.X R21, R21, 0x1, R0.reuse, P6 ;  /* 0x0000000115157824 */ /* 0x100fe200030e0600 */
[-C--:B------:R-:W-:Y:S01]  /*22d80*/  IADD3 R22, P6, R22, R15.reuse, RZ ;  /* 0x0000000f16167210 */ /* 0x080fe20007fde0ff */
[----:B--2---:R-:W-:Y:S01]  /*22d90*/  IMAD.X R7, R7, 0x1, R0, P1 ;  /* 0x0000000107077824 */ /* 0x004fe200008e0600 */
[----:B------:R-:W-:-:S04]  /*22da0*/  IADD3 R6, P1, R6, R15, RZ ;  /* 0x0000000f06067210 */ /* 0x000fc80007f3e0ff */
        /* <DEDUP_REMOVED lines=20> */
[----:B------:R0:W-:Y:S01]  /*22ef0*/  STL [R1+0x888], R29 ;  /* 0x0008881d01007387 */ /* 0x0001e20000100800 */
[----:B------:R-:W-:Y:S04]  /*22f00*/  STL [R1+0x890], R18 ;  /* 0x0008901201007387 */ /* 0x000fe80000100800 */
[----:B0-----:R-:W2:Y:S01]  /*22f10*/  LDL.LU R29, [R1+0x844] ;  /* 0x00084400011d7983 */ /* 0x001ea20000300800 */
[----:B------:R-:W-:Y:S02]  /*22f20*/  STL [R1+0x864], R19 ;  /* 0x0008641301007387 */ /* 0x000fe40000100800 */
[----:B------:R-:W-:Y:S02]  /*22f30*/  STL [R1+0x85c], R20 ;  /* 0x00085c1401007387 */ /* 0x000fe40000100800 */
[----:B------:R-:W-:Y:S01]  /*22f40*/  STL [R1+0x880], R21 ;  /* 0x0008801501007387 */ /* 0x000fe20000100800 */
[----:B------:R-:W-:Y:S01]  /*22f50*/  STL [R1+0x854], R22 ;  /* 0x0008541601007387 */ /* 0x000fe20000100800 */
[----:B------:R-:W3:Y:S02]  /*22f60*/  LDL.LU R7, [R1+0x834] ;  /* 0x0008340001077983 */ /* 0x000ee40000300800 */
[----:B------:R-:W-:Y:S01]  /*22f70*/  IMAD.X R23, R23, 0x1, R0, P1 ;  /* 0x0000000117177824 */ /* 0x000fe200008e0600 */
[----:B------:R-:W-:-:S04]  /*22f80*/  IADD3 R28, P1, R28, R15, RZ ;  /* 0x0000000f1c1c7210 */ /* 0x000fc80007f3e0ff */
[----:B------:R-:W-:Y:S04]  /*22f90*/  STL [R1+0x878], R23 ;  /* 0x0008781701007387 */ /* 0x000fe80000100800 */
[----:B---3--:R0:W-:Y:S01]  /*22fa0*/  STL [R1+0xdc4], R7 ;  /* 0x000dc40701007387 */ /* 0x0081e20000100800 */
[----:B------:R-:W-:Y:S03]  /*22fb0*/  STL [R1+0x84c], R28 ;  /* 0x00084c1c01007387 */ /* 0x000fe60000100800 */
[----:B0-----:R-:W3:Y:S01]  /*22fc0*/  LDL.LU R7, [R1+0x860] ;  /* 0x0008600001077983 */ /* 0x001ee20000300800 */
[----:B------:R-:W-:-:S05]  /*22fd0*/  IMAD.X R2, R2, 0x1, R0, P2 ;  /* 0x0000000102027824 */ /* 0x000fca00010e0600 */
[----:B------:R-:W-:Y:S04]  /*22fe0*/  STL [R1+0x870], R2 ;  /* 0x0008700201007387 */ /* 0x000fe80000100800 */
        /* <DEDUP_REMOVED lines=25> */
[----:B------:R0:W-:Y:S02]  /*23180*/  STL [R1+0x844], R29 ;  /* 0x0008441d01007387 */ /* 0x0001e40000100800 */
[----:B------:R-:W3:Y:S02]  /*23190*/  LDL.LU R20, [R1+0x808] ;  /* 0x0008080001147983 */ /* 0x000ee40000300800 */
[----:B------:R-:W3:Y:S01]  /*231a0*/  LDL.LU R21, [R1+0x7dc] ;  /* 0x0007dc0001157983 */ /* 0x000ee20000300800 */
[----:B------:R-:W3:Y:S01]  /*231b0*/  LDL.LU R22, [R1+0x800] ;  /* 0x0008000001167983 */ /* 0x000ee20000300800 */
[----:B------:R-:W3:Y:S02]  /*231c0*/  LDL.LU R23, [R1+0x7d4] ;  /* 0x0007d40001177983 */ /* 0x000ee40000300800 */
[----:B------:R-:W3:Y:S01]  /*231d0*/  LDL.LU R28, [R1+0x7f8] ;  /* 0x0007f800011c7983 */ /* 0x000ee20000300800 */
        /* <DEDUP_REMOVED lines=28> */
[--C-:B------:R-:W-:Y:S01]  /*233a0*/  IMAD.X R20, R20, 0x1, R0.reuse, P3 ;  /* 0x0000000114147824 */ /* 0x100fe200018e0600 */
[-C--:B------:R-:W-:Y:S01]  /*233b0*/  IADD3 R21, P3, R21, R15.reuse, RZ ;  /* 0x0000000f15157210 */ /* 0x080fe20007f7e0ff */
[----:B------:R-:W-:Y:S01]  /*233c0*/  IMAD.X R28, R28, 0x1, R0, P5 ;  /* 0x000000011c1c7824 */ /* 0x000fe200028e0600 */
[-C--:B------:R-:W-:Y:S02]  /*233d0*/  IADD3 R29, P5, R29, R15.reuse, RZ ;  /* 0x0000000f1d1d7210 */ /* 0x080fe40007fbe0ff */
        /* <DEDUP_REMOVED lines=18> */
[----:B------:R0:W-:Y:S02]  /*23500*/  STL [R1+0x818], R2 ;  /* 0x0008180201007387 */ /* 0x0001e40000100800 */
[----:B------:R-:W-:Y:S02]  /*23510*/  STL [R1+0x820], R14 ;  /* 0x0008200e01007387 */ /* 0x000fe40000100800 */
[--C-:B------:R-:W-:Y:S01]  /*23520*/  IMAD.X R22, R22, 0x1, R0.reuse, P4 ;  /* 0x0000000116167824 */ /* 0x100fe200020e0600 */
[----:B------:R-:W-:Y:S01]  /*23530*/  IADD3 R23, P4, R23, R15, RZ ;  /* 0x0000000f17177210 */ /* 0x000fe20007f9e0ff */
[----:B0-----:R-:W2:Y:S01]  /*23540*/  LDL.LU R2, [R1+0x7f0] ;  /* 0x0007f00001027983 */ /* 0x001ea20000300800 */
[----:B------:R-:W-:Y:S02]  /*23550*/  STL [R1+0x7f4], R16 ;  /* 0x0007f41001007387 */ /* 0x000fe40000100800 */
[----:B------:R-:W-:Y:S02]  /*23560*/  STL [R1+0x7ec], R17 ;  /* 0x0007ec1101007387 */ /* 0x000fe40000100800 */
[----:B------:R-:W-:Y:S01]  /*23570*/  STL [R1+0x810], R18 ;  /* 0x0008101201007387 */ /* 0x000fe20000100800 */
[----:B------:R-:W-:Y:S01]  /*23580*/  STL [R1+0x7e4], R19 ;  /* 0x0007e41301007387 */ /* 0x000fe20000100800 */
[----:B------:R-:W-:Y:S02]  /*23590*/  STL [R1+0x808], R20 ;  /* 0x0008081401007387 */ /* 0x000fe40000100800 */
[----:B------:R-:W-:Y:S02]  /*235a0*/  STL [R1+0x7dc], R21 ;  /* 0x0007dc1501007387 */ /* 0x000fe40000100800 */
[----:B------:R-:W-:Y:S01]  /*235b0*/  STL [R1+0x800], R22 ;  /* 0x0008001601007387 */ /* 0x000fe20000100800 */
[----:B------:R0:W-:Y:S01]  /*235c0*/  STL [R1+0x7cc], R29 ;  /* 0x0007cc1d01007387 */ /* 0x0001e20000100800 */
[----:B------:R-:W-:Y:S03]  /*235d0*/  STL [R1+0x7d4], R23 ;  /* 0x0007d41701007387 */ /* 0x000fe60000100800 */
[----:B0-----:R-:W3:Y:S01]  /*235e0*/  LDL.LU R29, [R1+0x7c4] ;  /* 0x0007c400011d7983 */ /* 0x001ee20000300800 */
[----:B------:R-:W-:Y:S02]  /*235f0*/  STL [R1+0x7f8], R28 ;  /* 0x0007f81c01007387 */ /* 0x000fe40000100800 */
[----:B------:R-:W4:Y:S02]  /*23600*/  LDL.LU R7, [R1+0x7e0] ;  /* 0x0007e00001077983 */ /* 0x000f240000300800 */
[----:B----4-:R0:W-:Y:S04]  /*23610*/  STL [R1+0xdbc], R7 ;  /* 0x000dbc0701007387 */ /* 0x0101e80000100800 */
[----:B0-----:R-:W4:Y:S01]  /*23620*/  LDL.LU R7, [R1+0x7bc] ;  /* 0x0007bc0001077983 */ /* 0x001f220000300800 */
[----:B--2---:R-:W-:-:S03]  /*23630*/  IMAD.X R2, R2, 0x1, R0, P6 ;  /* 0x0000000102027824 */ /* 0x004fc600030e0600 */
[----:B----4-:R0:W-:Y:S04]  /*23640*/  STL [R1+0xdc0], R7 ;  /* 0x000dc00701007387 */ /* 0x0101e80000100800 */
        /* <DEDUP_REMOVED lines=19> */
[----:B------:R0:W-:Y:S01]  /*23780*/  STL [R1+0x7f0], R2 ;  /* 0x0007f00201007387 */ /* 0x0001e20000100800 */
[----:B------:R-:W4:Y:S01]  /*23790*/  LDL.LU R18, [R1+0xb74] ;  /* 0x000b740001127983 */ /* 0x000f220000300800 */
[----:B------:R-:W4:Y:S02]  /*237a0*/  LDL.LU R19, [R1+0x790] ;  /* 0x0007900001137983 */ /* 0x000f240000300800 */
[----:B------:R-:W4:Y:S01]  /*237b0*/  LDL.LU R20, [R1+0xd58] ;  /* 0x000d580001147983 */ /* 0x000f220000300800 */
[----:B---3--:R-:W-:Y:S01]  /*237c0*/  IADD3 R29, P6, R29, R15, RZ ;  /* 0x0000000f1d1d7210 */ /* 0x008fe20007fde0ff */
[----:B------:R-:W3:Y:S01]  /*237d0*/  LDL.LU R21, [R1+0x788] ;  /* 0x0007880001157983 */ /* 0x000ee20000300800 */
[----:B------:R-:W3:Y:S03]  /*237e0*/  LDL.LU R22, [R1+0xd54] ;  /* 0x000d540001167983 */ /* 0x000ee60000300800 */
[----:B0-----:R-:W3:Y:S01]  /*237f0*/  LDL.LU R2, [R1+0x780] ;  /* 0x0007800001027983 */ /* 0x001ee20000300800 */
        /* <DEDUP_REMOVED lines=23> */
[--C-:B------:R-:W-:Y:S01]  /*23970*/  IMAD.X R17, R17, 0x1, R0.reuse, P5 ;  /* 0x0000000111117824 */ /* 0x100fe200028e0600 */
[----:B------:R-:W-:Y:S01]  /*23980*/  IADD3 R18, P5, R18, UR8, RZ ;  /* 0x0000000812127c10 */ /* 0x000fe2000ffbe0ff */
[--C-:B------:R-:W-:Y:S01]  /*23990*/  IMAD.X R19, R19, 0x1, R0.reuse, P6 ;  /* 0x0000000113137824 */ /* 0x100fe200030e0600 */
[----:B------:R-:W-:Y:S01]  /*239a0*/  IADD3 R20, P6, R20, UR8, RZ ;  /* 0x0000000814147c10 */ /* 0x000fe2000ffde0ff */
[--C-:B---3--:R-:W-:Y:S01]  /*239b0*/  IMAD.X R21, R21, 0x1, R0.reuse, P1 ;  /* 0x0000000115157824 */ /* 0x108fe200008e0600 */
[----:B------:R-:W-:Y:S01]  /*239c0*/  IADD3 R22, P1, R22, UR8, RZ ;  /* 0x0000000816167c10 */ /* 0x000fe2000ff3e0ff */
[----:B------:R-:W-:-:S02]  /*239d0*/  IMAD.X R29, R29, 0x1, R0, P3 ;  /* 0x000000011d1d7824 */ /* 0x000fc400018e0600 */
        /* <DEDUP_REMOVED lines=12> */
[----:B------:R-:W-:Y:S01]  /*23aa0*/  STL [R1+0x794], R5 ;  /* 0x0007940501007387 */ /* 0x000fe20000100800 */
[----:B------:R-:W-:Y:S01]  /*23ab0*/  IADD3 R12, P2, R12, R15, RZ ;  /* 0x0000000f0c0c7210 */ /* 0x000fe20007f5e0ff */
[----:B------:R-:W-:Y:S01]  /*23ac0*/  STL [R1+0x7b8], R9 ;  /* 0x0007b80901007387 */ /* 0x000fe20000100800 */
[----:B------:R-:W-:Y:S01]  /*23ad0*/  STL [R1+0x78c], R10 ;  /* 0x00078c0a01007387 */ /* 0x000fe20000100800 */
[----:B------:R-:W-:Y:S02]  /*23ae0*/  STL [R1+0x7b0], R11 ;  /* 0x0007b00b01007387 */ /* 0x000fe40000100800 */
[----:B------:R0:W-:Y:S02]  /*23af0*/  STL [R1+0x77c], R28 ;  /* 0x00077c1c01007387 */ /* 0x0001e40000100800 */
[----:B------:R-:W-:Y:S02]  /*23b00*/  STL [R1+0x784], R12 ;  /* 0x0007840c01007387 */ /* 0x000fe40000100800 */
[----:B------:R-:W-:Y:S01]  /*23b10*/  IMAD.X R2, R2, 0x1, R0, P2 ;  /* 0x0000000102027824 */ /* 0x000fe200010e0600 */
        /* <DEDUP_REMOVED lines=9> */
[----:B------:R-:W-:Y:S01]  /*23bb0*/  STL [R1+0x788], R21 ;  /* 0x0007881501007387 */ /* 0x000fe20000100800 */
[----:B------:R-:W-:-:S02]  /*23bc0*/  IADD3 R23, P2, R23, UR8, RZ ;  /* 0x0000000817177c10 */ /* 0x000fc4000ff5e0ff */
[----:B0-----:R-:W3:Y:S01]  /*23bd0*/  LDL.LU R2, [R1+0x770] ;  /* 0x0007700001027983 */ /* 0x001ee20000300800 */
[----:B------:R-:W-:Y:S02]  /*23be0*/  STL [R1+0xd54], R22 ;  /* 0x000d541601007387 */ /* 0x000fe40000100800 */
[----:B------:R-:W4:Y:S02]  /*23bf0*/  LDL.LU R7, [R1+0xd48] ;  /* 0x000d480001077983 */ /* 0x000f240000300800 */
[----:B------:R-:W4:Y:S01]  /*23c00*/  LDL.LU R6, [R1+0x76c] ;  /* 0x00076c0001067983 */ /* 0x000f220000300800 */
[----:B------:R-:W-:Y:S01]  /*23c10*/  STL [R1+0xd50], R23 ;  /* 0x000d501701007387 */ /* 0x000fe20000100800 */
[----:B------:R-:W4:Y:S02]  /*23c20*/  LDL.LU R24, [R1+0xd44] ;  /* 0x000d440001187983 */ /* 0x000f240000300800 */
[----:B------:R0:W-:Y:S02]  /*23c30*/  STL [R1+0x778], R29 ;  /* 0x0007781d01007387 */ /* 0x0001e40000100800 */
        /* <DEDUP_REMOVED lines=14> */
[----:B0-----:R-:W4:Y:S02]  /*23d20*/  LDL.LU R29, [R1+0xd30] ;  /* 0x000d3000011d7983 */ /* 0x001f240000300800 */
[----:B------:R-:W4:Y:S02]  /*23d30*/  LDL.LU R16, [R1+0xd04] ;  /* 0x000d040001107983 */ /* 0x000f240000300800 */
[----:B------:R-:W4:Y:S01]  /*23d40*/  LDL.LU R17, [R1+0xd28] ;  /* 0x000d280001117983 */ /* 0x000f220000300800 */
[----:B------:R-:W4:Y:S01]  /*23d50*/  LDL.LU R18, [R1+0xcfc] ;  /* 0x000cfc0001127983 */ /* 0x000f220000300800 */
[----:B--2---:R-:W-:-:S05]  /*23d60*/  IADD3 R28, P3, R28, UR8, RZ ;  /* 0x000000081c1c7c10 */ /* 0x004fca000ff7e0ff */
[----:B------:R0:W-:Y:S01]  /*23d70*/  STL [R1+0xd4c], R28 ;  /* 0x000d4c1c01007387 */ /* 0x0001e20000100800 */
[----:B------:R-:W2:Y:S02]  /*23d80*/  LDL.LU R19, [R1+0xd20] ;  /* 0x000d200001137983 */ /* 0x000ea40000300800 */
[----:B------:R-:W2:Y:S02]  /*23d90*/  LDL.LU R20, [R1+0xcf4] ;  /* 0x000cf40001147983 */ /* 0x000ea40000300800 */
[----:B------:R-:W2:Y:S01]  /*23da0*/  LDL.LU R21, [R1+0xd18] ;  /* 0x000d180001157983 */ /* 0x000ea20000300800 */
[----:B------:R-:W2:Y:S01]  /*23db0*/  LDL.LU R22, [R1+0xcec] ;  /* 0x000cec0001167983 */ /* 0x000ea20000300800 */
[----:B------:R-:W2:Y:S03]  /*23dc0*/  LDL.LU R23, [R1+0xd10] ;  /* 0x000d100001177983 */ /* 0x000ea60000300800 */
[----:B0-----:R-:W2:Y:S01]  /*23dd0*/  LDL.LU R28, [R1+0xce4] ;  /* 0x000ce400011c7983 */ /* 0x001ea20000300800 */
[----:B---3--:R-:W-:Y:S01]  /*23de0*/  IMAD.X R2, R2, 0x1, R0, P4 ;  /* 0x0000000102027824 */ /* 0x008fe200020e0600 */
[----:B----4-:R-:W-:-:S02]  /*23df0*/  IADD3 R7, P4, R7, UR8, RZ ;  /* 0x0000000807077c10 */ /* 0x010fc4000ff9e0ff */
[----:B------:R-:W-:Y:S02]  /*23e00*/  IADD3.X R6, R6, UR5, RZ, P5, !PT ;  /* 0x0000000506067c10 */ /* 0x000fe4000affe4ff */
[----:B------:R0:W-:Y:S01]  /*23e10*/  STL [R1+0x770], R2 ;  /* 0x0007700201007387 */ /* 0x0001e20000100800 */
[----:B------:R-:W-:Y:S02]  /*23e20*/  IADD3 R24, P5, R24, UR8, RZ ;  /* 0x0000000818187c10 */ /* 0x000fe4000ffbe0ff */
[----:B------:R-:W-:Y:S01]  /*23e30*/  IADD3.X R25, R25, UR5, RZ, P6, !PT ;  /* 0x0000000519197c10 */ /* 0x000fe2000b7fe4ff */
[----:B------:R-:W-:Y:S01]  /*23e40*/  IADD3 R26, P6, R26, UR8, RZ ;  /* 0x000000081a1a7c10 */ /* 0x000fe2000ffde0ff */
[----:B------:R-:W-:Y:S01]  /*23e50*/  IADD3.X R27, R27, UR5, RZ, P1, !PT ;  /* 0x000000051b1b7c10 */ /* 0x000fe20008ffe4ff */
[----:B------:R-:W-:Y:S01]  /*23e60*/  IADD3 R4, P1, R4, UR8, RZ ;  /* 0x0000000804047c10 */ /* 0x000fe2000ff3e0ff */
[----:B0-----:R-:W3:Y:S01]  /*23e70*/  LDL.LU R2, [R1+0xd08] ;  /* 0x000d080001027983 */ /* 0x001ee20000300800 */
[----:B------:R-:W-:Y:S02]  /*23e80*/  STL [R1+0xdb8], R0 ;  /* 0x000db80001007387 */ /* 0x000fe40000100800 */
[----:B------:R-:W-:Y:S02]  /*23e90*/  STL [R1+0xd48], R7 ;  /* 0x000d480701007387 */ /* 0x000fe40000100800 */
[----:B------:R-:W-:Y:S01]  /*23ea0*/  STL [R1+0x76c], R6 ;  /* 0x00076c0601007387 */ /* 0x000fe20000100800 */
[----:B------:R-:W-:Y:S01]  /*23eb0*/  STL [R1+0xd44], R24 ;  /* 0x000d441801007387 */ /* 0x000fe20000100800 */
[----:B------:R-:W-:Y:S01]  /*23ec0*/  IADD3.X R3, R3, UR5, RZ, P2, !PT ;  /* 0x0000000503037c10 */ /* 0x000fe200097fe4ff */
[----:B------:R-:W-:Y:S01]  /*23ed0*/  STL [R1+0xb70], R25 ;  /* 0x000b701901007387 */ /* 0x000fe20000100800 */
[----:B------:R-:W-:Y:S01]  /*23ee0*/  IADD3 R8, P2, R8, UR8, RZ ;  /* 0x0000000808087c10 */ /* 0x000fe2000ff5e0ff */
        /* <DEDUP_REMOVED lines=15> */
[----:B------:R-:W-:Y:S01]  /*23fe0*/  IADD3.X R14, R14, UR5, RZ, P6, !PT ;  /* 0x000000050e0e7c10 */ /* 0x000fe2000b7fe4ff */
[----:B------:R-:W-:Y:S01]  /*23ff0*/  STL [R1+0xd1c], R11 ;  /* 0x000d1c0b01007387 */ /* 0x000fe20000100800 */
[----:B------:R-:W-:Y:S02]  /*24000*/  STL [R1+0xd40], R12 ;  /* 0x000d400c01007387 */ /* 0x000fe40000100800 */
[----:B------:R-:W-:Y:S02]  /*24010*/  STL [R1+0xd14], R13 ;  /* 0x000d140d01007387 */ /* 0x000fe40000100800 */
[----:B------:R0:W-:Y:S01]  /*24020*/  STL [R1+0xd30], R29 ;  /* 0x000d301d01007387 */ /* 0x0001e20000100800 */
[----:B------:R-:W-:Y:S04]  /*24030*/  STL [R1+0xd38], R14 ;  /* 0x000d380e01007387 */ /* 0x000fe80000100800 */
[----:B0-----:R-:W4:Y:S01]  /*24040*/  LDL.LU R29, [R1+0xcdc] ;  /* 0x000cdc00011d7983 */ /* 0x001f220000300800 */
[----:B------:R-:W-:-:S02]  /*24050*/  IADD3 R15, P6, R15, UR8, RZ ;  /* 0x000000080f0f7c10 */ /* 0x000fc4000ffde0ff */
[----:B------:R-:W-:Y:S02]  /*24060*/  IADD3 R16, P1, R16, UR8, RZ ;  /* 0x0000000810107c10 */ /* 0x000fe4000ff3e0ff */
[----:B------:R-:W-:Y:S01]  /*24070*/  IADD3.X R17, R17, UR5, RZ, P2, !PT ;  /* 0x0000000511117c10 */ /* 0x000fe200097fe4ff */
[----:B------:R-:W-:Y:S01]  /*24080*/  IADD3 R18, P2, R18, UR8, RZ ;  /* 0x0000000812127c10 */ /* 0x000fe2000ff5e0ff */
[----:B------:R-:W-:Y:S01]  /*24090*/  STL [R1+0xd0c], R15 ;  /* 0x000d0c0f01007387 */ /* 0x000fe20000100800 */
[----:B------:R-:W-:Y:S02]  /*240a0*/  STL [R1+0xd04], R16 ;  /* 0x000d041001007387 */ /* 0x000fe40000100800 */
[----:B------:R-:W-:Y:S02]  /*240b0*/  STL [R1+0xd28], R17 ;  /* 0x000d281101007387 */ /* 0x000fe40000100800 */
[----:B------:R-:W-:Y:S01]  /*240c0*/  STL [R1+0xcfc], R18 ;  /* 0x000cfc1201007387 */ /* 0x000fe20000100800 */
[----:B--2---:R-:W-:Y:S01]  /*240d0*/  IADD3.X R19, R19, UR5, RZ, P3, !PT ;  /* 0x0000000513137c10 */ /* 0x004fe20009ffe4ff */
[----:B------:R-:W-:Y:S01]  /*240e0*/  IADD3 R20, P3, R20, UR8, RZ ;  /* 0x0000000814147c10 */ /* 0x000fe2000ff7e0ff */
[----:B------:R-:W-:-:S02]  /*240f0*/  IADD3.X R21, R21, UR5, RZ, P4, !PT ;  /* 0x0000000515157c10 */ /* 0x000fc4000a7fe4ff */
[----:B------:R-:W-:Y:S01]  /*24100*/  IADD3.X R23, R23, UR5, RZ, P5, !PT ;  /* 0x0000000517177c10 */ /* 0x000fe2000affe4ff */
[----:B------:R-:W-:Y:S01]  /*24110*/  IADD3 R22, P4, R22, UR8, RZ ;  /* 0x0000000816167c10 */ /* 0x000fe2000ff9e0ff */
[----:B------:R-:W-:Y:S01]  /*24120*/  STL [R1+0xd20], R19 ;  /* 0x000d201301007387 */ /* 0x000fe20000100800 */
[----:B------:R-:W-:-:S03]  /*24130*/  IADD3 R28, P5, R28, UR8, RZ ;  /* 0x000000081c1c7c10 */ /* 0x000fc6000ffbe0ff */
[----:B------:R-:W-:Y:S01]  /*24140*/  STL [R1+0xcf4], R20 ;  /* 0x000cf41401007387 */ /* 0x000fe20000100800 */
[----:B------:R-:W-:Y:S03]  /*24150*/  STL [R1+0xd18], R21 ;  /* 0x000d181501007387 */ /* 0x000fe60000100800 */
[----:B------:R0:W-:Y:S01]  /*24160*/  STL [R1+0xce4], R28 ;  /* 0x000ce41c01007387 */ /* 0x0001e20000100800 */
[----:B------:R-:W-:Y:S03]  /*24170*/  STL [R1+0xcec], R22 ;  /* 0x000cec1601007387 */ /* 0x000fe60000100800 */
[----:B0-----:R-:W2:Y:S01]  /*24180*/  LDL.LU R28, [R1+0xd00] ;  /* 0x000d0000011c7983 */ /* 0x001ea20000300800 */
[----:B------:R-:W-:Y:S02]  /*24190*/  STL [R1+0xd10], R23 ;  /* 0x000d101701007387 */ /* 0x000fe40000100800 */
[----:B------:R-:W2:Y:S01]  /*241a0*/  LDL.LU R0, [R1+0xcd4] ;  /* 0x000cd40001007983 */ /* 0x000ea20000300800 */
[----:B---3--:R-:W-:Y:S01]  /*241b0*/  IADD3.X R2, R2, UR5, RZ, P6, !PT ;  /* 0x0000000502027c10 */ /* 0x008fe2000b7fe4ff */
[----:B------:R-:W3:Y:S01]  /*241c0*/  LDL.LU R7, [R1+0xcf8] ;  /* 0x000cf80001077983 */ /* 0x000ee20000300800 */
[----:B------:R-:W3:Y:S03]  /*241d0*/  LDL.LU R6, [R1+0xccc] ;  /* 0x000ccc0001067983 */ /* 0x000ee60000300800 */
[----:B------:R0:W-:Y:S01]  /*241e0*/  STL [R1+0xd08], R2 ;  /* 0x000d080201007387 */ /* 0x0001e20000100800 */
        /* <DEDUP_REMOVED lines=15> */
[----:B0-----:R-:W3:Y:S01]  /*242e0*/  LDL.LU R2, [R1+0xc8c] ;  /* 0x000c8c0001027983 */ /* 0x001ee20000300800 */
[----:B------:R-:W3:Y:S02]  /*242f0*/  LDL.LU R16, [R1+0xcb0] ;  /* 0x000cb00001107983 */ /* 0x000ee40000300800 */
[----:B------:R-:W3:Y:S02]  /*24300*/  LDL.LU R17, [R1+0xc84] ;  /* 0x000c840001117983 */ /* 0x000ee40000300800 */
[----:B------:R-:W3:Y:S01]  /*24310*/  LDL.LU R18, [R1+0xca8] ;  /* 0x000ca80001127983 */ /* 0x000ee20000300800 */
[----:B----4-:R-:W-:-:S05]  /*24320*/  IADD3 R29, P6, R29, UR8, RZ ;  /* 0x000000081d1d7c10 */ /* 0x010fca000ffde0ff */
[----:B------:R0:W-:Y:S01]  /*24330*/  STL [R1+0xcdc], R29 ;  /* 0x000cdc1d01007387 */ /* 0x0001e20000100800 */
[----:B------:R-:W4:Y:S02]  /*24340*/  LDL.LU R19, [R1+0xc7c] ;  /* 0x000c7c0001137983 */ /* 0x000f240000300800 */
[----:B------:R-:W4:Y:S02]  /*24350*/  LDL.LU R20, [R1+0xca0] ;  /* 0x000ca00001147983 */ /* 0x000f240000300800 */
[----:B------:R-:W4:Y:S01]  /*24360*/  LDL.LU R21, [R1+0xc74] ;  /* 0x000c740001157983 */ /* 0x000f220000300800 */
[----:B------:R-:W4:Y:S01]  /*24370*/  LDL.LU R22, [R1+0xc98] ;  /* 0x000c980001167983 */ /* 0x000f220000300800 */
[----:B------:R-:W4:Y:S03]  /*24380*/  LDL.LU R23, [R1+0xc6c] ;  /* 0x000c6c0001177983 */ /* 0x000f260000300800 */
[----:B0-----:R-:W4:Y:S01]  /*24390*/  LDL.LU R29, [R1+0xc90] ;  /* 0x000c9000011d7983 */ /* 0x001f220000300800 */
[----:B--2---:R-:W-:-:S02]  /*243a0*/  IADD3.X R28, R28, UR5, RZ, P1, !PT ;  /* 0x000000051c1c7c10 */ /* 0x004fc40008ffe4ff */
[----:B------:R-:W-:Y:S02]  /*243b0*/  IADD3 R0, P1, R0, UR8, RZ ;  /* 0x0000000800007c10 */ /* 0x000fe4000ff3e0ff */
[----:B---3--:R-:W-:Y:S01]  /*243c0*/  IADD3.X R7, R7, UR5, RZ, P2, !PT ;  /* 0x0000000507077c10 */ /* 0x008fe200097fe4ff */
[----:B------:R0:W-:Y:S01]  /*243d0*/  STL [R1+0xd00], R28 ;  /* 0x000d001c01007387 */ /* 0x0001e20000100800 */
[----:B------:R-:W-:Y:S02]  /*243e0*/  IADD3 R6, P2, R6, UR8, RZ ;  /* 0x0000000806067c10 */ /* 0x000fe4000ff5e0ff */
[----:B------:R-:W-:Y:S01]  /*243f0*/  IADD3.X R24, R24, UR5, RZ, P3, !PT ;  /* 0x0000000518187c10 */ /* 0x000fe20009ffe4ff */
[----:B------:R-:W-:Y:S01]  /*24400*/  IADD3 R25, P3, R25, UR8, RZ ;  /* 0x0000000819197c10 */ /* 0x000fe2000ff7e0ff */
[----:B------:R-:W-:Y:S01]  /*24410*/  IADD3.X R26, R26, UR5, RZ, P4, !PT ;  /* 0x000000051a1a7c10 */ /* 0x000fe2000a7fe4ff */
[----:B0-----:R-:W2:Y:S01]  /*24420*/  LDL.LU R28, [R1+0xc64] ;  /* 0x000c6400011c7983 */ /* 0x001ea20000300800 */
[----:B------:R-:W-:Y:S02]  /*24430*/  STL [R1+0xcd4], R0 ;  /* 0x000cd40001007387 */ /* 0x000fe40000100800 */
        /* <DEDUP_REMOVED lines=19> */
[----:B------:R-:W-:-:S02]  /*24570*/  IADD3.X R13, R13, UR5, RZ, P3, !PT ;  /* 0x000000050d0d7c10 */ /* 0x000fc40009ffe4ff */
[----:B------:R-:W-:Y:S01]  /*24580*/  IADD3.X R15, R15, UR5, RZ, P4, !PT ;  /* 0x000000050f0f7c10 */ /* 0x000fe2000a7fe4ff */
[----:B------:R-:W-:Y:S01]  /*24590*/  STL [R1+0xcd0], R9 ;  /* 0x000cd00901007387 */ /* 0x000fe20000100800 */
[----:B------:R-:W-:Y:S01]  /*245a0*/  IADD3 R2, P4, R2, UR8, RZ ;  /* 0x0000000802027c10 */ /* 0x000fe2000ff9e0ff */
[----:B------:R-:W-:Y:S01]  /*245b0*/  STL [R1+0xca4], R10 ;  /* 0x000ca40a01007387 */ /* 0x000fe20000100800 */
[----:B------:R-:W-:Y:S01]  /*245c0*/  IADD3 R14, P3, R14, UR8, RZ ;  /* 0x000000080e0e7c10 */ /* 0x000fe2000ff7e0ff */
[----:B------:R-:W-:Y:S02]  /*245d0*/  STL [R1+0xcc8], R11 ;  /* 0x000cc80b01007387 */ /* 0x000fe40000100800 */
[----:B------:R-:W-:Y:S01]  /*245e0*/  STL [R1+0xc9c], R12 ;  /* 0x000c9c0c01007387 */ /* 0x000fe20000100800 */
[----:B------:R-:W-:Y:S01]  /*245f0*/  STL [R1+0xcc0], R13 ;  /* 0x000cc00d01007387 */ /* 0x000fe20000100800 */
[----:B------:R0:W-:Y:S01]  /*24600*/  STL [R1+0xc8c], R2 ;  /* 0x000c8c0201007387 */ /* 0x0001e20000100800 */
[----:B------:R-:W-:Y:S01]  /*24610*/  IADD3.X R16, R16, UR5, RZ, P5, !PT ;  /* 0x0000000510107c10 */ /* 0x000fe2000affe4ff */
[----:B------:R-:W-:Y:S01]  /*24620*/  STL [R1+0xc94], R14 ;  /* 0x000c940e01007387 */ /* 0x000fe20000100800 */
[----:B------:R-:W-:-:S02]  /*24630*/  IADD3 R17, P5, R17, UR8, RZ ;  /* 0x0000000811117c10 */ /* 0x000fc4000ffbe0ff */
[----:B------:R-:W-:Y:S01]  /*24640*/  IADD3.X R18, R18, UR5, RZ, P6, !PT ;  /* 0x0000000512127c10 */ /* 0x000fe2000b7fe4ff */
[----:B----4-:R-:W-:Y:S01]  /*24650*/  IADD3 R19, P6, R19, UR8, RZ ;  /* 0x0000000813137c10 */ /* 0x010fe2000ffde0ff */
[----:B------:R-:W-:Y:S01]  /*24660*/  IADD3.X R20, R20, UR5, RZ, P1, !PT ;  /* 0x0000000514147c10 */ /* 0x000fe20008ffe4ff */
[----:B------:R-:W-:Y:S01]  /*24670*/  IADD3 R21, P1, R21, UR8, RZ ;  /* 0x0000000815157c10 */ /* 0x000fe2000ff3e0ff */
[----:B0-----:R-:W3:Y:S01]  /*24680*/  LDL.LU R2, [R1+0xc88] ;  /* 0x000c880001027983 */ /* 0x001ee20000300800 */
[----:B------:R-:W-:Y:S02]  /*24690*/  STL [R1+0xcb8], R15 ;  /* 0x000cb80f01007387 */ /* 0x000fe40000100800 */
[----:B------:R-:W-:Y:S02]  /*246a0*/  STL [R1+0xcb0], R16 ;  /* 0x000cb01001007387 */ /* 0x000fe40000100800 */
[----:B------:R-:W-:Y:S01]  /*246b0*/  STL [R1+0xc84], R17 ;  /* 0x000c841101007387 */ /* 0x000fe20000100800 */
[----:B------:R-:W-:Y:S01]  /*246c0*/  IADD3.X R29, R29, UR5, RZ, P3, !PT ;  /* 0x000000051d1d7c10 */ /* 0x000fe20009ffe4ff */
[----:B------:R-:W-:Y:S01]  /*246d0*/  STL [R1+0xca8], R18 ;  /* 0x000ca81201007387 */ /* 0x000fe20000100800 */
[----:B------:R-:W-:Y:S01]  /*246e0*/  IADD3.X R22, R22, UR5, RZ, P2, !PT ;  /* 0x0000000516167c10 */ /* 0x000fe200097fe4ff */
[----:B------:R-:W-:Y:S02]  /*246f0*/  STL [R1+0xc7c], R19 ;  /* 0x000c7c1301007387 */ /* 0x000fe40000100800 */
[----:B------:R-:W-:Y:S01]  /*24700*/  STL [R1+0xca0], R20 ;  /* 0x000ca01401007387 */ /* 0x000fe20000100800 */
[----:B------:R-:W-:Y:S01]  /*24710*/  STL [R1+0xc74], R21 ;  /* 0x000c741501007387 */ /* 0x000fe20000100800 */
[----:B------:R0:W-:Y:S02]  /*24720*/  STL [R1+0xc90], R29 ;  /* 0x000c901d01007387 */ /* 0x0001e40000100800 */
[----:B------:R1:W-:Y:S01]  /*24730*/  STL [R1+0xc98], R22 ;  /* 0x000c981601007387 */ /* 0x0003e20000100800 */
[----:B0-----:R-:W2:Y:S01]  /*24740*/  LDL.LU R29, [R1+0xc5c] ;  /* 0x000c5c00011d7983 */ /* 0x001ea20000300800 */
[----:B------:R-:W-:-:S05]  /*24750*/  IADD3 R23, P2, R23, UR8, RZ ;  /* 0x0000000817177c10 */ /* 0x000fca000ff5e0ff */
[----:B------:R0:W-:Y:S01]  /*24760*/  STL [R1+0xc6c], R23 ;  /* 0x000c6c1701007387 */ /* 0x0001e20000100800 */
[----:B------:R-:W2:Y:S02]  /*24770*/  LDL.LU R0, [R1+0xc80] ;  /* 0x000c800001007983 */ /* 0x000ea40000300800 */
[----:B------:R-:W2:Y:S02]  /*24780*/  LDL.LU R7, [R1+0xc54] ;  /* 0x000c540001077983 */ /* 0x000ea40000300800 */
[----:B------:R-:W2:Y:S02]  /*24790*/  LDL.LU R6, [R1+0xc78] ;  /* 0x000c780001067983 */ /* 0x000ea40000300800 */
[----:B--2---:R-:W-:-:S05]  /*247a0*/  IADD3 R28, P3, R28, UR8, RZ ;  /* 0x000000081c1c7c10 */ /* 0x004fca000ff7e0ff */
[----:B------:R2:W-:Y:S01]  /*247b0*/  STL [R1+0xc64], R28 ;  /* 0x000c641c01007387 */ /* 0x0005e20000100800 */
        /* <DEDUP_REMOVED lines=15> */
[----:B-1----:R-:W4:Y:S01]  /*248b0*/  LDL.LU R22, [R1+0xc38] ;  /* 0x000c380001167983 */ /* 0x002f220000300800 */
[----:B------:R-:W4:Y:S02]  /*248c0*/  LDL.LU R16, [R1+0xc0c] ;  /* 0x000c0c0001107983 */ /* 0x000f240000300800 */
[----:B------:R-:W4:Y:S02]  /*248d0*/  LDL.LU R17, [R1+0xc30] ;  /* 0x000c300001117983 */ /* 0x000f240000300800 */
[----:B------:R-:W4:Y:S01]  /*248e0*/  LDL.LU R18, [R1+0xc04] ;  /* 0x000c040001127983 */ /* 0x000f220000300800 */
[----:B---3--:R-:W-:-:S05]  /*248f0*/  IADD3.X R2, R2, UR5, RZ, P4, !PT ;  /* 0x0000000502027c10 */ /* 0x008fca000a7fe4ff */
[----:B------:R1:W-:Y:S01]  /*24900*/  STL [R1+0xc88], R2 ;  /* 0x000c880201007387 */ /* 0x0003e20000100800 */
[----:B------:R-:W3:Y:S02]  /*24910*/  LDL.LU R19, [R1+0xc28] ;  /* 0x000c280001137983 */ /* 0x000ee40000300800 */
[----:B------:R-:W3:Y:S02]  /*24920*/  LDL.LU R20, [R1+0xbfc] ;  /* 0x000bfc0001147983 */ /* 0x000ee40000300800 */
[----:B------:R-:W3:Y:S01]  /*24930*/  LDL.LU R21, [R1+0xc20] ;  /* 0x000c200001157983 */ /* 0x000ee20000300800 */
[----:B0-----:R-:W3:Y:S01]  /*24940*/  LDL.LU R23, [R1+0xbf4] ;  /* 0x000bf40001177983 */ /* 0x001ee20000300800 */
[----:B--2---:R-:W2:Y:S03]  /*24950*/  LDL.LU R28, [R1+0xc18] ;  /* 0x000c1800011c7983 */ /* 0x004ea60000300800 */
[----:B-1----:R-:W2:Y:S01]  /*24960*/  LDL.LU R2, [R1+0xbec] ;  /* 0x000bec0001027983 */ /* 0x002ea20000300800 */
[----:B------:R-:W-:-:S05]  /*24970*/  IADD3 R29, P4, R29, UR8, RZ ;  /* 0x000000081d1d7c10 */ /* 0x000fca000ff9e0ff */
[----:B------:R0:W-:Y:S04]  /*24980*/  STL [R1+0xc5c], R29 ;  /* 0x000c5c1d01007387 */ /* 0x0001e80000100800 */
[----:B0-----:R-:W2:Y:S01]  /*24990*/  LDL.LU R29, [R1+0xc10] ;  /* 0x000c1000011d7983 */ /* 0x001ea20000300800 */
[----:B------:R-:W-:Y:S01]  /*249a0*/  IADD3.X R0, R0, UR5, RZ, P5, !PT ;  /* 0x0000000500007c10 */ /* 0x000fe2000affe4ff */
[----:B------:R-:W-:Y:S01]  /*249b0*/  IADD3 R7, P5, R7, UR8, RZ ;  /* 0x0000000807077c10 */ /* 0x000fe2000ffbe0ff */
[----:B------:R-:W-:-:S03]  /*249c0*/  IADD3.X R6, R6, UR5, RZ, P6, !PT ;  /* 0x0000000506067c10 */ /* 0x000fc6000b7fe4ff */
[----:B------:R-:W-:Y:S01]  /*249d0*/  STL [R1+0xc80], R0 ;  /* 0x000c800001007387 */ /* 0x000fe20000100800 */
[----:B------:R-:W-:Y:S02]  /*249e0*/  STL [R1+0xc54], R7 ;  /* 0x000c540701007387 */ /* 0x000fe40000100800 */
[----:B------:R-:W-:Y:S01]  /*249f0*/  STL [R1+0xc78], R6 ;  /* 0x000c780601007387 */ /* 0x000fe20000100800 */
[----:B----4-:R-:W-:Y:S02]  /*24a00*/  IADD3 R24, P6, R24, UR8, RZ ;  /* 0x0000000818187c10 */ /* 0x010fe4000ffde0ff */
[----:B------:R-:W-:Y:S01]  /*24a10*/  IADD3.X R25, R25, UR5, RZ, P1, !PT ;  /* 0x0000000519197c10 */ /* 0x000fe20008ffe4ff */
[----:B------:R-:W-:Y:S01]  /*24a20*/  IADD3 R26, P1, R26, UR8, RZ ;  /* 0x000000081a1a7c10 */ /* 0x000fe2000ff3e0ff */
[----:B------:R-:W-:Y:S01]  /*24a30*/  IADD3.X R27, R27, UR5, RZ, P2, !PT ;  /* 0x000000051b1b7c10 */ /* 0x000fe200097fe4ff */
        /* <DEDUP_REMOVED lines=22> */
[----:B------:R-:W-:Y:S01]  /*24ba0*/  IADD3 R15, P1, R15, UR8, RZ ;  /* 0x000000080f0f7c10 */ /* 0x000fe2000ff3e0ff */
[----:B------:R-:W-:Y:S02]  /*24bb0*/  STL [R1+0xc48], R12 ;  /* 0x000c480c01007387 */ /* 0x000fe40000100800 */
[----:B------:R-:W-:Y:S01]  /*24bc0*/  STL [R1+0xc1c], R13 ;  /* 0x000c1c0d01007387 */ /* 0x000fe20000100800 */
[----:B------:R-:W-:Y:S01]  /*24bd0*/  IADD3 R16, P2, R16, UR8, RZ ;  /* 0x0000000810107c10 */ /* 0x000fe2000ff5e0ff */
[----:B------:R0:W-:Y:S01]  /*24be0*/  STL [R1+0xc38], R22 ;  /* 0x000c381601007387 */ /* 0x0001e20000100800 */
[----:B------:R-:W-:Y:S01]  /*24bf0*/  IADD3.X R17, R17, UR5, RZ, P3, !PT ;  /* 0x0000000511117c10 */ /* 0x000fe20009ffe4ff */
[----:B------:R-:W-:Y:S01]  /*24c00*/  STL [R1+0xc40], R14 ;  /* 0x000c400e01007387 */ /* 0x000fe20000100800 */
[----:B------:R-:W-:Y:S01]  /*24c10*/  IADD3 R18, P3, R18, UR8, RZ ;  /* 0x0000000812127c10 */ /* 0x000fe2000ff7e0ff */
[----:B0-----:R-:W4:Y:S01]  /*24c20*/  LDL.LU R22, [R1+0xbe4] ;  /* 0x000be40001167983 */ /* 0x001f220000300800 */
[----:B---3--:R-:W-:Y:S01]  /*24c30*/  IADD3.X R19, R19, UR5, RZ, P4, !PT ;  /* 0x0000000513137c10 */ /* 0x008fe2000a7fe4ff */
[----:B------:R-:W-:Y:S01]  /*24c40*/  STL [R1+0xc14], R15 ;  /* 0x000c140f01007387 */ /* 0x000fe20000100800 */
[----:B------:R-:W-:Y:S01]  /*24c50*/  IADD3 R20, P4, R20, UR8, RZ ;  /* 0x0000000814147c10 */ /* 0x000fe2000ff9e0ff */
[----:B------:R-:W-:Y:S01]  /*24c60*/  STL [R1+0xc0c], R16 ;  /* 0x000c0c1001007387 */ /* 0x000fe20000100800 */
[----:B------:R-:W-:Y:S01]  /*24c70*/  IADD3.X R21, R21, UR5, RZ, P5, !PT ;  /* 0x0000000515157c10 */ /* 0x000fe2000affe4ff */
[----:B------:R-:W-:Y:S01]  /*24c80*/  STL [R1+0xc30], R17 ;  /* 0x000c301101007387 */ /* 0x000fe20000100800 */
[----:B------:R-:W-:Y:S01]  /*24c90*/  IADD3 R23, P5, R23, UR8, RZ ;  /* 0x0000000817177c10 */ /* 0x000fe2000ffbe0ff */
[----:B------:R-:W-:Y:S01]  /*24ca0*/  STL [R1+0xc04], R18 ;  /* 0x000c041201007387 */ /* 0x000fe20000100800 */
[----:B------:R-:W-:Y:S01]  /*24cb0*/  STL [R1+0xc28], R19 ;  /* 0x000c281301007387 */ /* 0x000fe20000100800 */
[----:B--2---:R-:W-:Y:S01]  /*24cc0*/  IADD3.X R28, R28, UR5, RZ, P6, !PT ;  /* 0x000000051c1c7c10 */ /* 0x004fe2000b7fe4ff */
[----:B------:R-:W-:Y:S01]  /*24cd0*/  STL [R1+0xbfc], R20 ;  /* 0x000bfc1401007387 */ /* 0x000fe20000100800 */
[----:B------:R-:W-:Y:S01]  /*24ce0*/  IADD3 R2, P6, R2, UR8, RZ ;  /* 0x0000000802027c10 */ /* 0x000fe2000ffde0ff */
[----:B------:R-:W-:Y:S01]  /*24cf0*/  STL [R1+0xc20], R21 ;  /* 0x000c201501007387 */ /* 0x000fe20000100800 */
[----:B------:R0:W-:Y:S03]  /*24d00*/  STL [R1+0xbf4], R23 ;  /* 0x000bf41701007387 */ /* 0x0001e60000100800 */
[----:B0-----:R-:W2:Y:S01]  /*24d10*/  LDL.LU R23, [R1+0xc08] ;  /* 0x000c080001177983 */ /* 0x001ea20000300800 */
[----:B------:R0:W-:Y:S02]  /*24d20*/  STL [R1+0xc18], R28 ;  /* 0x000c181c01007387 */ /* 0x0001e40000100800 */
[----:B------:R-:W3:Y:S02]  /*24d30*/  LDL.LU R0, [R1+0xbdc] ;  /* 0x000bdc0001007983 */ /* 0x000ee40000300800 */
[----:B------:R1:W-:Y:S01]  /*24d40*/  STL [R1+0xbec], R2 ;  /* 0x000bec0201007387 */ /* 0x0003e20000100800 */
[----:B------:R-:W3:Y:S01]  /*24d50*/  LDL.LU R6, [R1+0xc00] ;  /* 0x000c000001067983 */ /* 0x000ee20000300800 */
[----:B------:R-:W-:Y:S01]  /*24d60*/  IADD3.X R29, R29, UR5, RZ, P1, !PT ;  /* 0x000000051d1d7c10 */ /* 0x000fe20008ffe4ff */
[----:B------:R-:W3:Y:S04]  /*24d70*/  LDL.LU R7, [R1+0xbd4] ;  /* 0x000bd40001077983 */ /* 0x000ee80000300800 */
[----:B------:R1:W-:Y:S01]  /*24d80*/  STL [R1+0xc10], R29 ;  /* 0x000c101d01007387 */ /* 0x0003e20000100800 */
[----:B------:R-:W3:Y:S02]  /*24d90*/  LDL.LU R4, [R1+0xbf8] ;  /* 0x000bf80001047983 */ /* 0x000ee40000300800 */
[----:B------:R-:W3:Y:S02]  /*24da0*/  LDL.LU R3, [R1+0xbcc] ;  /* 0x000bcc0001037983 */ /* 0x000ee40000300800 */
[----:B------:R-:W3:Y:S01]  /*24db0*/  LDL.LU R8, [R1+0xbf0] ;  /* 0x000bf00001087983 */ /* 0x000ee20000300800 */
[----:B------:R-:W3:Y:S01]  /*24dc0*/  LDL.LU R5, [R1+0xbc4] ;  /* 0x000bc40001057983 */ /* 0x000ee20000300800 */
[----:B0-----:R-:W3:Y:S02]  /*24dd0*/  LDL.LU R28, [R1+0xbe8] ;  /* 0x000be800011c7983 */ /* 0x001ee40000300800 */
[----:B-1----:R-:W3:Y:S01]  /*24de0*/  LDL.LU R2, [R1+0xbbc] ;  /* 0x000bbc0001027983 */ /* 0x002ee20000300800 */
        /* <DEDUP_REMOVED lines=22> */
[----:B---3--:R-:W-:Y:S02]  /*24f50*/  IADD3 R0, P2, R0, UR8, RZ ;  /* 0x0000000800007c10 */ /* 0x008fe4000ff5e0ff */
[----:B------:R-:W-:Y:S01]  /*24f60*/  IADD3.X R6, R6, UR5, RZ, P3, !PT ;  /* 0x0000000506067c10 */ /* 0x000fe20009ffe4ff */
[----:B------:R0:W-:Y:S01]  /*24f70*/  STL [R1+0xc08], R23 ;  /* 0x000c081701007387 */ /* 0x0001e20000100800 */
[----:B------:R-:W-:Y:S02]  /*24f80*/  IADD3 R7, P3, R7, UR8, RZ ;  /* 0x0000000807077c10 */ /* 0x000fe4000ff7e0ff */
[----:B------:R-:W-:Y:S01]  /*24f90*/  IADD3.X R4, R4, UR5, RZ, P4, !PT ;  /* 0x0000000504047c10 */ /* 0x000fe2000a7fe4ff */
[----:B0-----:R-:W2:Y:S01]  /*24fa0*/  LDL.LU R23, [R1+0xb78] ;  /* 0x000b780001177983 */ /* 0x001ea20000300800 */
[----:B------:R0:W-:Y:S01]  /*24fb0*/  STL [R1+0xbdc], R0 ;  /* 0x000bdc0001007387 */ /* 0x0001e20000100800 */
[----:B------:R-:W-:Y:S02]  /*24fc0*/  IADD3 R3, P4, R3, UR8, RZ ;  /* 0x0000000803037c10 */ /* 0x000fe4000ff9e0ff */
[----:B------:R-:W-:Y:S01]  /*24fd0*/  IADD3.X R8, R8, UR5, RZ, P5, !PT ;  /* 0x0000000508087c10 */ /* 0x000fe2000affe4ff */
[----:B------:R-:W-:Y:S01]  /*24fe0*/  IADD3 R5, P5, R5, UR8, RZ ;  /* 0x0000000805057c10 */ /* 0x000fe2000ffbe0ff */
[----:B0-----:R0:W5:Y:S01]  /*24ff0*/  LDL.LU R0, [R1+0xdb8] ;  /* 0x000db80001007983 */ /* 0x0011620000300800 */
[----:B------:R1:W-:Y:S01]  /*25000*/  STL [R1+0xc00], R6 ;  /* 0x000c000601007387 */ /* 0x0003e20000100800 */
[----:B------:R-:W-:Y:S01]  /*25010*/  IADD3.X R28, R28, UR5, RZ, P6, !PT ;  /* 0x000000051c1c7c10 */ /* 0x000fe2000b7fe4ff */
[----:B------:R-:W-:Y:S01]  /*25020*/  IADD3 R2, P6, R2, UR8, RZ ;  /* 0x0000000802027c10 */ /* 0x000fe2000ffde0ff */
[----:B-1----:R0:W5:Y:S01]  /*25030*/  LDL.LU R6, [R1+0xdb4] ;  /* 0x000db40001067983 */ /* 0x0021620000300800 */
[----:B------:R1:W-:Y:S01]  /*25040*/  STL [R1+0xbd4], R7 ;  /* 0x000bd40701007387 */ /* 0x0003e20000100800 */
[----:B------:R-:W-:-:S02]  /*25050*/  IADD3.X R29, R29, UR5, RZ, P1, !PT ;  /* 0x000000051d1d7c10 */ /* 0x000fc40008ffe4ff */
[----:B-1----:R0:W5:Y:S01]  /*25060*/  LDL.LU R7, [R1+0xdb0] ;  /* 0x000db00001077983 */ /* 0x0021620000300800 */
[----:B------:R1:W-:Y:S03]  /*25070*/  STL [R1+0xbf8], R4 ;  /* 0x000bf80401007387 */ /* 0x0003e60000100800 */
[----:B-1----:R-:W3:Y:S01]  /*25080*/  LDL.LU R4, [R1+0xdac] ;  /* 0x000dac0001047983 */ /* 0x002ee20000300800 */
[----:B------:R1:W-:Y:S03]  /*25090*/  STL [R1+0xbcc], R3 ;  /* 0x000bcc0301007387 */ /* 0x0003e60000100800 */
[----:B-1----:R-:W2:Y:S01]  /*250a0*/  LDL.LU R3, [R1+0xda8] ;  /* 0x000da80001037983 */ /* 0x002ea20000300800 */
[----:B------:R1:W-:Y:S03]  /*250b0*/  STL [R1+0xbf0], R8 ;  /* 0x000bf00801007387 */ /* 0x0003e60000100800 */
[----:B-1----:R-:W2:Y:S01]  /*250c0*/  LDL.LU R8, [R1+0xda4] ;  /* 0x000da40001087983 */ /* 0x002ea20000300800 */
[----:B------:R1:W-:Y:S03]  /*250d0*/  STL [R1+0xbc4], R5 ;  /* 0x000bc40501007387 */ /* 0x0003e60000100800 */
[----:B-1----:R-:W2:Y:S01]  /*250e0*/  LDL.LU R5, [R1+0xda0] ;  /* 0x000da00001057983 */ /* 0x002ea20000300800 */
[----:B------:R1:W-:Y:S03]  /*250f0*/  STL [R1+0xbe8], R28 ;  /* 0x000be81c01007387 */ /* 0x0003e60000100800 */
[----:B-1----:R0:W5:Y:S01]  /*25100*/  LDL.LU R28, [R1+0xd9c] ;  /* 0x000d9c00011c7983 */ /* 0x0021620000300800 */
[----:B------:R1:W-:Y:S03]  /*25110*/  STL [R1+0xbbc], R2 ;  /* 0x000bbc0201007387 */ /* 0x0003e60000100800 */
[----:B-1----:R0:W5:Y:S01]  /*25120*/  LDL.LU R2, [R1+0xd98] ;  /* 0x000d980001027983 */ /* 0x0021620000300800 */
[----:B------:R1:W-:Y:S03]  /*25130*/  STL [R1+0xbe0], R29 ;  /* 0x000be01d01007387 */ /* 0x0003e60000100800 */
[----:B-1----:R-:W2:Y:S01]  /*25140*/  LDL.LU R29, [R1+0xd94] ;  /* 0x000d9400011d7983 */ /* 0x002ea20000300800 */
[----:B------:R-:W-:-:S02]  /*25150*/  IADD3 R24, P1, R24, UR8, RZ ;  /* 0x0000000818187c10 */ /* 0x000fc4000ff3e0ff */
        /* <DEDUP_REMOVED lines=9> */
[----:B------:R-:W-:Y:S01]  /*251f0*/  STL [R1+0xbd0], R27 ;  /* 0x000bd01b01007387 */ /* 0x000fe20000100800 */
[----:B------:R-:W-:Y:S01]  /*25200*/  IADD3.X R12, R12, UR5, RZ, P5, !PT ;  /* 0x000000050c0c7c10 */ /* 0x000fe2000affe4ff */
[----:B------:R-:W-:Y:S01]  /*25210*/  STL [R1+0xba4], R9 ;  /* 0x000ba40901007387 */ /* 0x000fe20000100800 */
[----:B------:R-:W-:Y:S01]  /*25220*/  STL [R1+0xbc8], R10 ;  /* 0x000bc80a01007387 */ /* 0x000fe20000100800 */
[----:B------:R-:W-:Y:S01]  /*25230*/  STL [R1+0xb9c], R11 ;  /* 0x000b9c0b01007387 */ /* 0x000fe20000100800 */
[----:B--2---:R-:W-:-:S05]  /*25240*/  IADD3.X R29, R29, UR5, RZ, P6, !PT ;  /* 0x000000051d1d7c10 */ /* 0x004fca000b7fe4ff */
[----:B------:R1:W-:Y:S01]  /*25250*/  STL [R1+0xbb8], R29 ;  /* 0x000bb81d01007387 */ /* 0x0003e20000100800 */
[----:B------:R-:W-:Y:S03]  /*25260*/  STL [R1+0xbc0], R12 ;  /* 0x000bc00c01007387 */ /* 0x000fe60000100800 */
[----:B-1----:R-:W2:Y:S01]  /*25270*/  LDL.LU R29, [R1+0xd90] ;  /* 0x000d9000011d7983 */ /* 0x002ea20000300800 */
[----:B------:R-:W-:Y:S02]  /*25280*/  IADD3 R13, P5, R13, UR8, RZ ;  /* 0x000000080d0d7c10 */ /* 0x000fe4000ffbe0ff */
[----:B------:R-:W-:Y:S02]  /*25290*/  IADD3 R14, P6, R14, UR8, RZ ;  /* 0x000000080e0e7c10 */ /* 0x000fe4000ffde0ff */
[----:B------:R-:W-:Y:S01]  /*252a0*/  IADD3.X R15, R15, UR5, RZ, P1, !PT ;  /* 0x000000050f0f7c10 */ /* 0x000fe20008ffe4ff */
[----:B------:R-:W-:Y:S01]  /*252b0*/  IADD3 R16, P1, R16, UR8, RZ ;  /* 0x0000000810107c10 */ /* 0x000fe2000ff3e0ff */
[----:B----4-:R-:W-:Y:S01]  /*252c0*/  IADD3.X R17, R17, UR5, RZ, P2, !PT ;  /* 0x0000000511117c10 */ /* 0x010fe200097fe4ff */
[----:B------:R-:W-:Y:S01]  /*252d0*/  STL [R1+0xb94], R13 ;  /* 0x000b940d01007387 */ /* 0x000fe20000100800 */
[----:B------:R-:W-:Y:S01]  /*252e0*/  IADD3 R18, P2, R18, UR8, RZ ;  /* 0x0000000812127c10 */ /* 0x000fe2000ff5e0ff */
[----:B------:R-:W-:Y:S01]  /*252f0*/  STL [R1+0xb8c], R14 ;  /* 0x000b8c0e01007387 */ /* 0x000fe20000100800 */
[----:B------:R-:W-:Y:S01]  /*25300*/  IADD3.X R19, R19, UR5, RZ, P3, !PT ;  /* 0x0000000513137c10 */ /* 0x000fe20009ffe4ff */
[----:B------:R-:W-:Y:S01]  /*25310*/  STL [R1+0xbb0], R15 ;  /* 0x000bb00f01007387 */ /* 0x000fe20000100800 */
[----:B------:R-:W-:Y:S01]  /*25320*/  IADD3.X R20, R20, UR5, RZ, P4, !PT ;  /* 0x0000000514147c10 */ /* 0x000fe2000a7fe4ff */
[----:B------:R-:W-:Y:S02]  /*25330*/  STL [R1+0xb84], R16 ;  /* 0x000b841001007387 */ /* 0x000fe40000100800 */
[----:B------:R-:W-:Y:S01]  /*25340*/  STL [R1+0xba8], R17 ;  /* 0x000ba81101007387 */ /* 0x000fe20000100800 */
[----:B------:R-:W-:Y:S01]  /*25350*/  STL [R1+0xb7c], R18 ;  /* 0x000b7c1201007387 */ /* 0x000fe20000100800 */
[----:B------:R-:W-:Y:S02]  /*25360*/  STL [R1+0xba0], R19 ;  /* 0x000ba01301007387 */ /* 0x000fe40000100800 */
[----:B------:R-:W-:Y:S01]  /*25370*/  STL [R1+0xb98], R20 ;  /* 0x000b981401007387 */ /* 0x000fe20000100800 */
[----:B------:R-:W-:Y:S01]  /*25380*/  IADD3.X R21, R21, UR5, RZ, P5, !PT ;  /* 0x0000000515157c10 */ /* 0x000fe2000affe4ff */
[----:B------:R-:W-:Y:S01]  /*25390*/  IMAD.MOV.U32 R10, RZ, RZ, R5 ;  /* 0x000000ffff0a7224 */ /* 0x000fe200078e0005 */
[----:B------:R-:W-:Y:S01]  /*253a0*/  IADD3.X R22, R22, UR5, RZ, P6, !PT ;  /* 0x0000000516167c10 */ /* 0x000fe2000b7fe4ff */
[----:B---3--:R-:W-:-:S02]  /*253b0*/  IMAD.MOV.U32 R5, RZ, RZ, R4 ;  /* 0x000000ffff057224 */ /* 0x008fc400078e0004 */
[----:B------:R-:W-:Y:S01]  /*253c0*/  IMAD.MOV.U32 R4, RZ, RZ, R8 ;  /* 0x000000ffff047224 */ /* 0x000fe200078e0008 */
[----:B------:R-:W-:Y:S01]  /*253d0*/  IADD3.X R23, R23, UR5, RZ, P2, !PT ;  /* 0x0000000517177c10 */ /* 0x000fe200097fe4ff */
[----:B------:R-:W-:Y:S01]  /*253e0*/  IMAD.MOV.U32 R11, RZ, RZ, R3 ;  /* 0x000000ffff0b7224 */ /* 0x000fe200078e0003 */
[----:B--2---:R-:W-:-:S05]  /*253f0*/  IADD3.X R29, R29, UR5, RZ, P1, !PT ;  /* 0x000000051d1d7c10 */ /* 0x004fca0008ffe4ff */
[----:B------:R1:W-:Y:S01]  /*25400*/  STL [R1+0xb80], R29 ;  /* 0x000b801d01007387 */ /* 0x0003e20000100800 */
[----:B------:R0:W-:Y:S02]  /*25410*/  STL [R1+0xb90], R21 ;  /* 0x000b901501007387 */ /* 0x0001e40000100800 */
[----:B------:R0:W-:Y:S02]  /*25420*/  STL [R1+0xb88], R22 ;  /* 0x000b881601007387 */ /* 0x0001e40000100800 */
[----:B------:R0:W-:Y:S01]  /*25430*/  STL.64 [R1+0x740], R4 ;  /* 0x0007400401007387 */ /* 0x0001e20000100a00 */
[----:B-1----:R-:W1:Y:S04]  /*25440*/  S2R R29, SR_TID.X ;  /* 0x00000000001d7919 */ /* 0x002e680000002100 */
[----:B------:R0:W-:Y:S01]  /*25450*/  STL [R1+0xb78], R23 ;  /* 0x000b781701007387 */ /* 0x0001e20000100800 */
[----:B------:R0:W-:Y:S01]  /*25460*/  STL.64 [R1+0x748], R10 ;  /* 0x0007480a01007387 */ /* 0x0001e20000100a00 */
[----:B-1----:R-:W-:-:S05]  /*25470*/  LOP3.LUT R29, R29, 0x7f, RZ, 0xc0, !PT ;  /* 0x0000007f1d1d7812 */ /* 0x002fca00078ec0ff */
[----:B------:R-:W-:Y:S01]  /*25480*/  IMAD.SHL.U32 R29, R29, 0x2, RZ ;  /* 0x000000021d1d7824 */ /* 0x000fe200078e00ff */
[----:B0-----:R-:W-:Y:S01]  /*25490*/  @!P0 CALL.REL.NOINC `(.L_x_2) ;  /* 0x0000001000008944 */ /* 0x001fe20003c00000 */
[----:B------:R-:W-:Y:S05]  /*254a0*/  BRA `(.L_x_3) ;  /* 0xfffe4bb000007947 */ /* 0x000fea000383ffff */
.L_x_2:
[----:B-----5:R-:W2:Y:S04]  /*254b0*/  LDL.LU R2, [R1+0x168] ;  /* 0x0001680001027983 */ /* 0x020ea80000300800 */
[----:B--2---:R0:W-:Y:S04]  /*254c0*/  STL [R1+0xf38], R2 ;  /* 0x000f380201007387 */ /* 0x0041e80000100800 */
[----:B0-----:R-:W2:Y:S04]  /*254d0*/  LDL.LU R2, [R1+0x498] ;  /* 0x0004980001027983 */ /* 0x001ea80000300800 */
        /* <DEDUP_REMOVED lines=31> */
[----:B------:R-:W2:Y:S01]  /*256d0*/  LDL.LU R28, [R1+0x17c] ;  /* 0x00017c00011c7983 */ /* 0x000ea20000300800 */
[----:B0-----:R-:W-:-:S03]  /*256e0*/  IMAD.MOV.U32 R2, RZ, RZ, R7 ;  /* 0x000000ffff027224 */ /* 0x001fc600078e0007 */
        /* <DEDUP_REMOVED lines=35> */
[----:B------:R-:W2:Y:S04]  /*25920*/  LDL.LU R29, [R1+0x178] ;  /* 0x00017800011d7983 */ /* 0x000ea80000300800 */
[----:B------:R-:W3:Y:S04]  /*25930*/  LDL.LU R0, [R1+0x18c] ;  /* 0x00018c0001007983 */ /* 0x000ee80000300800 */
[----:B------:R-:W3:Y:S04]  /*25940*/  LDL.LU R8, [R1+0x188] ;  /* 0x0001880001087983 */ /* 0x000ee80000300800 */
[----:B------:R-:W4:Y:S04]  /*25950*/  LDL.LU R4, [R1+0x494] ;  /* 0x0004940001047983 */ /* 0x000f280000300800 */
[----:B------:R-:W4:Y:S04]  /*25960*/  LDL.LU R5, [R1+0x490] ;  /* 0x0004900001057983 */ /* 0x000f280000300800 */
[----:B------:R-:W2:Y:S01]  /*25970*/  LDL.LU R3, [R1+0x164] ;  /* 0x0001640001037983 */ /* 0x000ea20000300800 */
[----:B0-----:R-:W-:-:S03]  /*25980*/  IMAD.MOV.U32 R28, RZ, RZ, R6 ;  /* 0x000000ffff1c7224 */ /* 0x001fc600078e0006 */
[----:B------:R-:W2:Y:S04]  /*25990*/  LDL.LU R24, [R1+0x160] ;  /* 0x0001600001187983 */ /* 0x000ea80000300800 */
        /* <DEDUP_REMOVED lines=12> */
[----:B------:R-:W2:Y:S01]  /*25a60*/  LDL.LU R16, [R1+0x384] ;  /* 0x0003840001107983 */ /* 0x000ea20000300800 */
[----:B------:R-:W-:-:S03]  /*25a70*/  F2FP.BF16.PACK_AB R2, R28, R2 ;  /* 0x000000021c02723e */ /* 0x000fc600000010ff */
        /* <DEDUP_REMOVED lines=8> */
[----:B------:R0:W-:Y:S04]  /*25b00*/  STL [R1+0x26c], R2 ;  /* 0x00026c0201007387 */ /* 0x0001e80000100800 */
[----:B0-----:R-:W2:Y:S02]  /*25b10*/  LDL.LU R2, [R1+0xfb8] ;  /* 0x000fb80001027983 */ /* 0x001ea40000300800 */
[----:B--2---:R-:W-:-:S02]  /*25b20*/  F2FP.BF16.PACK_AB R2, R28, R2 ;  /* 0x000000021c02723e */ /* 0x004fc400000010ff */
        /* <DEDUP_REMOVED lines=64> */
[----:B------:R-:W2:Y:S01]  /*25f30*/  LDL.LU R28, [R1+0xf34] ;  /* 0x000f3400011c7983 */ /* 0x000ea20000300800 */
[----:B---3--:R-:W-:-:S03]  /*25f40*/  F2FP.BF16.PACK_AB R0, R0, R8 ;  /* 0x000000080000723e */ /* 0x008fc600000010ff */
[----:B------:R4:W-:Y:S01]  /*25f50*/  STL [R1+0x1b8], R2 ;  /* 0x0001b80201007387 */ /* 0x0009e20000100800 */
[----:B------:R-:W-:Y:S02]  /*25f60*/  F2FP.BF16.PACK_AB R3, R3, R24 ;  /* 0x000000180303723e */ /* 0x000fe400000010ff */
[----:B----4-:R-:W-:Y:S02]  /*25f70*/  F2FP.BF16.PACK_AB R2, R4, R5 ;  /* 0x000000050402723e */ /* 0x010fe400000010ff */
[----:B--2---:R-:W-:-:S05]  /*25f80*/  F2FP.BF16.PACK_AB R28, R28, R29 ;  /* 0x0000001d1c1c723e */ /* 0x004fca00000010ff */
[----:B------:R-:W-:Y:S04]  /*25f90*/  STL [R1+0x1b4], R28 ;  /* 0x0001b41c01007387 */ /* 0x000fe80000100800 */
[----:B------:R0:W-:Y:S04]  /*25fa0*/  STL [R1+0x1b0], R0 ;  /* 0x0001b00001007387 */ /* 0x0001e80000100800 */
[----:B------:R1:W-:Y:S01]  /*25fb0*/  STL [R1+0x16c], R2 ;  /* 0x00016c0201007387 */ /* 0x0003e20000100800 */
[----:B0-----:R-:W-:-:S03]  /*25fc0*/  F2FP.BF16.PACK_AB R0, R25, R26 ;  /* 0x0000001a1900723e */ /* 0x001fc600000010ff */
[----:B------:R0:W-:Y:S01]  /*25fd0*/  STL [R1+0x168], R3 ;  /* 0x0001680301007387 */ /* 0x0001e20000100800 */
[----:B-1----:R-:W-:-:S03]  /*25fe0*/  F2FP.BF16.PACK_AB R2, R27, R6 ;  /* 0x000000061b02723e */ /* 0x002fc600000010ff */
[----:B------:R1:W-:Y:S04]  /*25ff0*/  STL [R1+0x164], R0 ;  /* 0x0001640001007387 */ /* 0x0003e80000100800 */
[----:B------:R2:W-:Y:S01]  /*26000*/  STL [R1+0x160], R2 ;  /* 0x0001600201007387 */ /* 0x0005e20000100800 */
[----:B0-----:R-:W-:Y:S02]  /*26010*/  F2FP.BF16.PACK_AB R3, R7, R9 ;  /* 0x000000090703723e */ /* 0x001fe400000010ff */
[----:B-1----:R-:W-:-:S03]  /*26020*/  F2FP.BF16.PACK_AB R0, R10, R11 ;  /* 0x0000000b0a00723e */ /* 0x002fc600000010ff */
[----:B------:R0:W-:Y:S01]  /*26030*/  STL [R1+0x14c], R3 ;  /* 0x00014c0301007387 */ /* 0x0001e20000100800 */
[----:B--2---:R-:W-:-:S03]  /*26040*/  F2FP.BF16.PACK_AB R2, R12, R13 ;  /* 0x0000000d0c02723e */ /* 0x004fc600000010ff */
[----:B------:R1:W-:Y:S04]  /*26050*/  STL [R1+0x148], R0 ;  /* 0x0001480001007387 */ /* 0x0003e80000100800 */
[----:B------:R2:W-:Y:S01]  /*26060*/  STL [R1+0x144], R2 ;  /* 0x0001440201007387 */ /* 0x0005e20000100800 */
[----:B0-----:R-:W-:Y:S02]  /*26070*/  F2FP.BF16.PACK_AB R3, R14, R15 ;  /* 0x0000000f0e03723e */ /* 0x001fe400000010ff */
[----:B-1----:R-:W-:-:S03]  /*26080*/  F2FP.BF16.PACK_AB R0, R16, R17 ;  /* 0x000000111000723e */ /* 0x002fc600000010ff */
[----:B------:R-:W-:Y:S01]  /*26090*/  STL [R1+0x140], R3 ;  /* 0x0001400301007387 */ /* 0x000fe20000100800 */
[----:B--2---:R-:W-:-:S03]  /*260a0*/  F2FP.BF16.PACK_AB R2, R18, R19 ;  /* 0x000000131202723e */ /* 0x004fc600000010ff */
[----:B------:R-:W-:Y:S04]  /*260b0*/  STL [R1+0x13c], R0 ;  /* 0x00013c0001007387 */ /* 0x000fe80000100800 */
[----:B------:R0:W-:Y:S04]  /*260c0*/  STL [R1+0x138], R2 ;  /* 0x0001380201007387 */ /* 0x0001e80000100800 */
[----:B0-----:R-:W2:Y:S01]  /*260d0*/  LDL.LU R2, [R1+0x1e8] ;  /* 0x0001e80001027983 */ /* 0x001ea20000300800 */
[----:B------:R-:W-:Y:S02]  /*260e0*/  F2FP.BF16.PACK_AB R3, R20, R21 ;  /* 0x000000151403723e */ /* 0x000fe400000010ff */
[----:B------:R-:W-:-:S03]  /*260f0*/  F2FP.BF16.PACK_AB R0, R22, R23 ;  /* 0x000000171600723e */ /* 0x000fc600000010ff */
[----:B------:R-:W-:Y:S04]  /*26100*/  STL [R1+0x134], R3 ;  /* 0x0001340301007387 */ /* 0x000fe80000100800 */
[----:B--2---:R0:W-:Y:S04]  /*26110*/  STL [R1+0xeac], R2 ;  /* 0x000eac0201007387 */ /* 0x0041e80000100800 */
[----:B------:R-:W-:Y:S04]  /*26120*/  STL [R1+0x130], R0 ;  /* 0x0001300001007387 */ /* 0x000fe80000100800 */
        /* <DEDUP_REMOVED lines=33> */
[----:B------:R-:W3:Y:S04]  /*26340*/  LDL.LU R28, [R1+0x2dc] ;  /* 0x0002dc00011c7983 */ /* 0x000ee80000300800 */
[----:B---3--:R0:W-:Y:S04]  /*26350*/  STL [R1+0xea8], R28 ;  /* 0x000ea81c01007387 */ /* 0x0081e80000100800 */
[----:B0-----:R-:W3:Y:S04]  /*26360*/  LDL.LU R28, [R1+0x1ec] ;  /* 0x0001ec00011c7983 */ /* 0x001ee80000300800 */
        /* <DEDUP_REMOVED lines=33> */
[----:B0-----:R-:W2:Y:S04]  /*26580*/  LDL.LU R28, [R1+0x1ac] ;  /* 0x0001ac00011c7983 */ /* 0x001ea80000300800 */
[----:B------:R-:W3:Y:S04]  /*26590*/  LDL.LU R29, [R1+0x2d8] ;  /* 0x0002d800011d7983 */ /* 0x000ee80000300800 */
[----:B------:R-:W4:Y:S04]  /*265a0*/  LDL.LU R0, [R1+0x2ec] ;  /* 0x0002ec0001007983 */ /* 0x000f280000300800 */
[----:B------:R-:W4:Y:S04]  /*265b0*/  LDL.LU R8, [R1+0x2e8] ;  /* 0x0002e80001087983 */ /* 0x000f280000300800 */
        /* <DEDUP_REMOVED lines=24> */
[----:B--2---:R-:W-:-:S03]  /*26740*/  F2FP.BF16.PACK_AB R2, R28, R2 ;  /* 0x000000021c02723e */ /* 0x004fc600000010ff */
        /* <DEDUP_REMOVED lines=69> */
[----:B----4-:R-:W-:-:S03]  /*26ba0*/  F2FP.BF16.PACK_AB R0, R0, R8 ;  /* 0x000000080000723e */ /* 0x010fc600000010ff */
[----:B------:R0:W-:Y:S01]  /*26bb0*/  STL [R1+0xe8], R2 ;  /* 0x0000e80201007387 */ /* 0x0001e20000100800 */
[----:B---3--:R-:W-:Y:S02]  /*26bc0*/  F2FP.BF16.PACK_AB R3, R3, R24 ;  /* 0x000000180303723e */ /* 0x008fe400000010ff */
[----:B0-----:R-:W-:Y:S02]  /*26bd0*/  F2FP.BF16.PACK_AB R2, R4, R5 ;  /* 0x000000050402723e */ /* 0x001fe400000010ff */
        /* <DEDUP_REMOVED lines=197> */
[----:B--2---:R-:W-:-:S05]  /*27830*/  F2FP.BF16.PACK_AB R2, R28, R29 ;  /* 0x0000001d1c02723e */ /* 0x004fca00000010ff */
[----:B------:R0:W-:Y:S04]  /*27840*/  STL [R1+0x54], R2 ;  /* 0x0000540201007387 */ /* 0x0001e80000100800 */
[----:B------:R1:W-:Y:S01]  /*27850*/  STL [R1+0x50], R0 ;  /* 0x0000500001007387 */ /* 0x0003e20000100800 */
[----:B0-----:R-:W-:Y:S02]  /*27860*/  F2FP.BF16.PACK_AB R2, R3, R24 ;  /* 0x000000180302723e */ /* 0x001fe400000010ff */
[----:B------:R-:W-:Y:S02]  /*27870*/  F2FP.BF16.PACK_AB R3, R27, R6 ;  /* 0x000000061b03723e */ /* 0x000fe400000010ff */
[----:B-1----:R-:W-:Y:S01]  /*27880*/  F2FP.BF16.PACK_AB R0, R25, R26 ;  /* 0x0000001a1900723e */ /* 0x002fe200000010ff */
[----:B------:R-:W-:Y:S04]  /*27890*/  STL [R1+0x4c], R4 ;  /* 0x00004c0401007387 */ /* 0x000fe80000100800 */
[----:B------:R0:W-:Y:S04]  /*278a0*/  STL [R1+0x48], R2 ;  /* 0x0000480201007387 */ /* 0x0001e80000100800 */
[----:B------:R1:W-:Y:S04]  /*278b0*/  STL [R1+0x44], R0 ;  /* 0x0000440001007387 */ /* 0x0003e80000100800 */
[----:B------:R2:W-:Y:S01]  /*278c0*/  STL [R1+0x40], R3 ;  /* 0x0000400301007387 */ /* 0x0005e20000100800 */
[----:B0-----:R-:W-:-:S02]  /*278d0*/  F2FP.BF16.PACK_AB R2, R7, R9 ;  /* 0x000000090702723e */ /* 0x001fc400000010ff */
[----:B-1----:R-:W-:-:S03]  /*278e0*/  F2FP.BF16.PACK_AB R0, R10, R11 ;  /* 0x0000000b0a00723e */ /* 0x002fc600000010ff */
[----:B------:R0:W-:Y:S01]  /*278f0*/  STL [R1+0x3c], R2 ;  /* 0x00003c0201007387 */ /* 0x0001e20000100800 */
[----:B--2---:R-:W-:-:S03]  /*27900*/  F2FP.BF16.PACK_AB R3, R12, R13 ;  /* 0x0000000d0c03723e */ /* 0x004fc600000010ff */
[----:B------:R1:W-:Y:S04]  /*27910*/  STL [R1+0x38], R0 ;  /* 0x0000380001007387 */ /* 0x0003e80000100800 */
[----:B------:R2:W-:Y:S01]  /*27920*/  STL [R1+0x34], R3 ;  /* 0x0000340301007387 */ /* 0x0005e20000100800 */
[----:B0-----:R-:W-:Y:S02]  /*27930*/  F2FP.BF16.PACK_AB R2, R14, R15 ;  /* 0x0000000f0e02723e */ /* 0x001fe400000010ff */
[----:B-1----:R-:W-:-:S03]  /*27940*/  F2FP.BF16.PACK_AB R0, R16, R17 ;  /* 0x000000111000723e */ /* 0x002fc600000010ff */
[----:B------:R0:W-:Y:S01]  /*27950*/  STL [R1+0x30], R2 ;  /* 0x0000300201007387 */ /* 0x0001e20000100800 */
[----:B--2---:R-:W-:-:S03]  /*27960*/  F2FP.BF16.PACK_AB R3, R18, R19 ;  /* 0x000000131203723e */ /* 0x004fc600000010ff */
[----:B------:R1:W-:Y:S04]  /*27970*/  STL [R1+0x2c], R0 ;  /* 0x00002c0001007387 */ /* 0x0003e80000100800 */
[----:B------:R-:W-:Y:S04]  /*27980*/  STL [R1+0x28], R3 ;  /* 0x0000280301007387 */ /* 0x000fe80000100800 */
[----:B------:R-:W2:Y:S01]  /*27990*/  LDL.LU R7, [R1+0x578] ;  /* 0x0005780001077983 */ /* 0x000ea20000300800 */
[----:B0-----:R-:W-:Y:S02]  /*279a0*/  F2FP.BF16.PACK_AB R2, R20, R21 ;  /* 0x000000151402723e */ /* 0x001fe400000010ff */
[----:B-1----:R-:W-:-:S03]  /*279b0*/  F2FP.BF16.PACK_AB R0, R22, R23 ;  /* 0x000000171600723e */ /* 0x002fc600000010ff */
        /* <DEDUP_REMOVED lines=38> */
[----:B---3--:R0:W-:Y:S04]  /*27c20*/  STL [R1+0xdd4], R5 ;  /* 0x000dd40501007387 */ /* 0x0081e80000100800 */
[----:B0-----:R-:W3:Y:S04]  /*27c30*/  LDL.LU R5, [R1+0x58c] ;  /* 0x00058c0001057983 */ /* 0x001ee80000300800 */
[----:B------:R-:W4:Y:S04]  /*27c40*/  LDL.LU R4, [R1+0x5c8] ;  /* 0x0005c80001047983 */ /* 0x000f280000300800 */
[----:B----4-:R0:W-:Y:S04]  /*27c50*/  STL [R1+0xdd0], R4 ;  /* 0x000dd00401007387 */ /* 0x0101e80000100800 */
[----:B0-----:R-:W4:Y:S04]  /*27c60*/  LDL.LU R4, [R1+0x59c] ;  /* 0x00059c0001047983 */ /* 0x001f280000300800 */
[----:B------:R-:W2:Y:S04]  /*27c70*/  LDL.LU R11, [R1+0x570] ;  /* 0x00057000010b7983 */ /* 0x000ea80000300800 */
[----:B--2---:R0:W-:Y:S04]  /*27c80*/  STL [R1+0xdcc], R11 ;  /* 0x000dcc0b01007387 */ /* 0x0041e80000100800 */
[----:B0-----:R-:W2:Y:S04]  /*27c90*/  LDL.LU R11, [R1+0x5cc] ;  /* 0x0005cc00010b7983 */ /* 0x001ea80000300800 */
        /* <DEDUP_REMOVED lines=42> */
[----:B------:R-:W2:Y:S01]  /*27f40*/  LDL.LU R2, [R1+0x33c] ;  /* 0x00033c0001027983 */ /* 0x000ea20000300800 */
[----:B------:R-:W-:-:S03]  /*27f50*/  F2FP.BF16.PACK_AB R7, R6, R7 ;  /* 0x000000070607723e */ /* 0x000fc600000010ff */
[----:B--2---:R0:W-:Y:S04]  /*27f60*/  STL [R1+0xd90], R2 ;  /* 0x000d900201007387 */ /* 0x0041e80000100800 */
[----:B0-----:R-:W2:Y:S04]  /*27f70*/  LDL.LU R2, [R1+0x32c] ;  /* 0x00032c0001027983 */ /* 0x001ea80000300800 */
        /* <DEDUP_REMOVED lines=38> */
[----:B------:R0:W-:Y:S04]  /*281e0*/  STL [R1], R7 ;  /* 0x0000000701007387 */ /* 0x0001e80000100800 */
[----:B0-----:R-:W2:Y:S02]  /*281f0*/  LDL.LU R7, [R1+0xddc] ;  /* 0x000ddc0001077983 */ /* 0x001ea40000300800 */
[----:B--2---:R-:W-:-:S02]  /*28200*/  F2FP.BF16.PACK_AB R7, R6, R7 ;  /* 0x000000070607723e */ /* 0x004fc400000010ff */
[----:B------:R-:W3:Y:S02]  /*28210*/  LDL.LU R6, [R1+0xdd8] ;  /* 0x000dd80001067983 */ /* 0x000ee40000300800 */
[----:B---3--:R-:W-:Y:S02]  /*28220*/  F2FP.BF16.PACK_AB R6, R5, R6 ;  /* 0x000000060506723e */ /* 0x008fe400000010ff */
[----:B------:R-:W4:Y:S02]  /*28230*/  LDL.LU R5, [R1+0xdd4] ;  /* 0x000dd40001057983 */ /* 0x000f240000300800 */
[----:B----4-:R-:W-:Y:S02]  /*28240*/  F2FP.BF16.PACK_AB R5, R4, R5 ;  /* 0x000000050405723e */ /* 0x010fe400000010ff */
[----:B------:R-:W2:Y:S02]  /*28250*/  LDL.LU R4, [R1+0xdd0] ;  /* 0x000dd00001047983 */ /* 0x000ea40000300800 */
[----:B--2---:R-:W-:-:S02]  /*28260*/  F2FP.BF16.PACK_AB R4, R11, R4 ;  /* 0x000000040b04723e */ /* 0x004fc400000010ff */
[----:B------:R-:W2:Y:S02]  /*28270*/  LDL.LU R11, [R1+0xdcc] ;  /* 0x000dcc00010b7983 */ /* 0x000ea40000300800 */
[----:B--2---:R-:W-:Y:S02]  /*28280*/  F2FP.BF16.PACK_AB R11, R10, R11 ;  /* 0x0000000b0a0b723e */ /* 0x004fe400000010ff */
[----:B------:R-:W2:Y:S02]  /*28290*/  LDL.LU R10, [R1+0xdc8] ;  /* 0x000dc800010a7983 */ /* 0x000ea40000300800 */
[----:B--2---:R-:W-:Y:S02]  /*282a0*/  F2FP.BF16.PACK_AB R10, R9, R10 ;  /* 0x0000000a090a723e */ /* 0x004fe400000010ff */
        /* <DEDUP_REMOVED lines=26> */
[----:B------:R-:W2:Y:S01]  /*28450*/  LDL.LU R2, [R1+0xd90] ;  /* 0x000d900001027983 */ /* 0x000ea20000300800 */
[----:B------:R-:W-:Y:S02]  /*28460*/  F2FP.BF16.PACK_AB R27, R28, R27 ;  /* 0x0000001b1c1b723e */ /* 0x000fe400000010ff */
[----:B------:R-:W-:Y:S02]  /*28470*/  F2FP.BF16.PACK_AB R26, R29, R26 ;  /* 0x0000001a1d1a723e */ /* 0x000fe400000010ff */
[----:B------:R-:W-:Y:S02]  /*28480*/  F2FP.BF16.PACK_AB R25, R0, R25 ;  /* 0x000000190019723e */ /* 0x000fe400000010ff */
[----:B------:R-:W-:Y:S02]  /*28490*/  F2FP.BF16.PACK_AB R24, R3, R24 ;  /* 0x000000180318723e */ /* 0x000fe400000010ff */
[----:B--2---:R-:W-:Y:S02]  /*284a0*/  F2FP.BF16.PACK_AB R20, R2, R20 ;  /* 0x000000140214723e */ /* 0x004fe400000010ff */
.L_x_1:
[----:B------:R-:W2:Y:S04]  /*284b0*/  LDL.LU R28, [R1+0xd8c] ;  /* 0x000d8c00011c7983 */ /* 0x000ea80000300800 */
[----:B------:R1:W-:Y:S04]  /*284c0*/  STL [R1+0xef0], R7 ;  /* 0x000ef00701007387 */ /* 0x0003e80000100800 */
[----:B------:R-:W3:Y:S04]  /*284d0*/  S2R R29, SR_TID.X ;  /* 0x00000000001d7919 */ /* 0x000ee80000002100 */
[----:B-1----:R-:W4:Y:S01]  /*284e0*/  LDL R7, [R1+0x75c] ;  /* 0x00075c0001077983 */ /* 0x002f220000100800 */
[----:B0--3--:R-:W-:-:S05]  /*284f0*/  IMAD.SHL.U32 R0, R29, 0x200, RZ ;  /* 0x000002001d007824 */ /* 0x009fca00078e00ff */
[----:B------:R-:W-:Y:S01]  /*28500*/  LOP3.LUT R0, R0, 0x3000, RZ, 0xc0, !PT ;  /* 0x0000300000007812 */ /* 0x000fe200078ec0ff */
[----:B------:R-:W-:Y:S03]  /*28510*/  BAR.SYNC.DEFER_BLOCKING 0x0 ;  /* 0x0000000000007b1d */ /* 0x000fe60000010000 */
[----:B--2---:R-:W-:Y:S01]  /*28520*/  LOP3.LUT R0, R0, 0x60, R28, 0xf8, !PT ;  /* 0x0000006000007812 */ /* 0x004fe200078ef81c */
[----:B------:R-:W-:-:S05]  /*28530*/  IMAD.SHL.U32 R28, R29, 0x4, RZ ;  /* 0x000000041d1c7824 */ /* 0x000fca00078e00ff */
[----:B------:R-:W-:Y:S02]  /*28540*/  LOP3.LUT R0, R0, 0x170, R28, 0x78, !PT ;  /* 0x0000017000007812 */ /* 0x000fe400078e781c */
[C---:B----4-:R-:W-:Y:S02]  /*28550*/  IADD3 R2, R7.reuse, 0x1, RZ ;  /* 0x0000000107027810 */ /* 0x050fe40007ffe0ff */
[----:B------:R-:W-:Y:S02]  /*28560*/  IADD3 R3, R7, 0x2, RZ ;  /* 0x0000000207037810 */ /* 0x000fe40007ffe0ff */
[----:B------:R-:W-:Y:S01]  /*28570*/  ISETP.GE.AND P3, PT, R2, c[0x0][0x17c], PT ;  /* 0x00005f0002007a0c */ /* 0x000fe20003f66270 */
[----:B------:R-:W-:Y:S01]  /*28580*/  IMAD.SHL.U32 R2, R29, 0x40, RZ ;  /* 0x000000401d027824 */ /* 0x000fe200078e00ff */
[----:B------:R-:W-:Y:S01]  /*28590*/  ISETP.GE.AND P1, PT, R3, c[0x0][0x17c], PT ;  /* 0x00005f0003007a0c */ /* 0x000fe20003f26270 */
[----:B------:R-:W-:Y:S01]  /*285a0*/  IMAD.SHL.U32 R29, R29, 0x800, RZ ;  /* 0x000008001d1d7824 */ /* 0x000fe200078e00ff */
[----:B------:R-:W-:-:S02]  /*285b0*/  IADD3 R3, R7, 0x4, RZ ;  /* 0x0000000407037810 */ /* 0x000fc40007ffe0ff */
[----:B------:R-:W-:Y:S02]  /*285c0*/  LOP3.LUT R28, R2, 0x800, RZ, 0xc0, !PT ;  /* 0x00000800021c7812 */ /* 0x000fe400078ec0ff */
[----:B------:R-:W-:Y:S02]  /*285d0*/  IADD3 R2, R7, 0x3, RZ ;  /* 0x0000000307027810 */ /* 0x000fe40007ffe0ff */
[----:B------:R-:W2:Y:S01]  /*285e0*/  LDL.LU R7, [R1+0xef0] ;  /* 0x000ef00001077983 */ /* 0x000ea20000300800 */
[----:B------:R-:W-:Y:S01]  /*285f0*/  IMAD.IADD R0, R28, 0x1, R0 ;  /* 0x000000011c007824 */ /* 0x000fe200078e0200 */
[----:B------:R-:W-:Y:S02]  /*28600*/  LOP3.LUT R29, R29, 0x3000, RZ, 0xc0, !PT ;  /* 0x000030001d1d7812 */ /* 0x000fe400078ec0ff */
[----:B------:R-:W-:Y:S01]  /*28610*/  STL [R1+0xdfc], R27 ;  /* 0x000dfc1b01007387 */ /* 0x000fe20000100800 */
[----:B------:R-:W-:Y:S02]  /*28620*/  ISETP.GE.AND P6, PT, R3, c[0x0][0x17c], PT ;  /* 0x00005f0003007a0c */ /* 0x000fe40003fc6270 */
[----:B------:R-:W-:Y:S01]  /*28630*/  ISETP.GE.AND P0, PT, R2, c[0x0][0x17c], PT ;  /* 0x00005f0002007a0c */ /* 0x000fe20003f06270 */
[----:B------:R-:W-:Y:S04]  /*28640*/  STL [R1+0xeac], R26 ;  /* 0x000eac1a01007387 */ /* 0x000fe80000100800 */
[----:B------:R-:W-:Y:S04]  /*28650*/  STL [R1+0xea8], R25 ;  /* 0x000ea81901007387 */ /* 0x000fe80000100800 */
[----:B------:R0:W-:Y:S04]  /*28660*/  STS.128 [R0+0x80], R20 ;  /* 0x0000801400007388 */ /* 0x0001e80000000c00 */
[----:B------:R1:W-:Y:S04]  /*28670*/  STS.128 [R0+0x200], R16 ;  /* 0x0002001000007388 */ /* 0x0003e80000000c00 */
[----:B------:R3:W-:Y:S04]  /*28680*/  STS.128 [R0], R24 ;  /* 0x0000001800007388 */ /* 0x0007e80000000c00 */
[----:B------:R-:W4:Y:S04]  /*28690*/  S2R R28, SR_TID.X ;  /* 0x00000000001c7919 */ /* 0x000f280000002100 */
[----:B0-----:R-:W5:Y:S04]  /*286a0*/  LDL.LU R20, [R1+0xa0] ;  /* 0x0000a00001147983 */ /* 0x001f680000300800 */
[----:B------:R-:W5:Y:S04]  /*286b0*/  LDL.LU R21, [R1+0xa4] ;  /* 0x0000a40001157983 */ /* 0x000f680000300800 */
[----:B------:R-:W2:Y:S04]  /*286c0*/  LDL.LU R22, [R1+0xa8] ;  /* 0x0000a80001167983 */ /* 0x000ea80000300800 */
[----:B------:R-:W2:Y:S04]  /*286d0*/  LDL.LU R23, [R1+0xac] ;  /* 0x0000ac0001177983 */ /* 0x000ea80000300800 */
[----:B------:R-:W-:Y:S04]  /*286e0*/  STS.128 [R0+0x280], R12 ;  /* 0x0002800c00007388 */ /* 0x000fe80000000c00 */
[----:B------:R-:W-:Y:S01]  /*286f0*/  STS.128 [R0+0x400], R8 ;  /* 0x0004000800007388 */ /* 0x000fe20000000c00 */
[----:B----4-:R-:W-:-:S05]  /*28700*/  LOP3.LUT R28, R28, 0x7f, RZ, 0xc0, !PT ;  /* 0x0000007f1c1c7812 */ /* 0x010fca00078ec0ff */
[----:B------:R-:W-:Y:S01]  /*28710*/  IMAD R29, R28, 0x10, R29 ;  /* 0x000000101c1d7824 */ /* 0x000fe200078e021d */
[----:B--2---:R-:W-:Y:S04]  /*28720*/  STL.64 [R1+0xeb8], R22 ;  /* 0x000eb81601007387 */ /* 0x004fe80000100a00 */
[----:B-----5:R-:W-:Y:S04]  /*28730*/  STL.64 [R1+0xeb0], R20 ;  /* 0x000eb01401007387 */ /* 0x020fe80000100a00 */
[----:B-1----:R-:W2:Y:S04]  /*28740*/  LDL.LU R16, [R1+0x90] ;  /* 0x0000900001107983 */ /* 0x002ea80000300800 */
[----:B------:R-:W2:Y:S04]  /*28750*/  LDL.LU R17, [R1+0x94] ;  /* 0x0000940001117983 */ /* 0x000ea80000300800 */
[----:B------:R-:W4:Y:S04]  /*28760*/  LDL.LU R18, [R1+0x98] ;  /* 0x0000980001127983 */ /* 0x000f280000300800 */
[----:B------:R-:W4:Y:S04]  /*28770*/  LDL.LU R19, [R1+0x9c] ;  /* 0x00009c0001137983 */ /* 0x000f280000300800 */
[----:B----4-:R-:W-:Y:S04]  /*28780*/  STL.64 [R1+0xec8], R18 ;  /* 0x000ec81201007387 */ /* 0x010fe80000100a00 */
[----:B--2---:R-:W-:Y:S04]  /*28790*/  STL.64 [R1+0xec0], R16 ;  /* 0x000ec01001007387 */ /* 0x004fe80000100a00 */
[----:B---3--:R-:W2:Y:S04]  /*287a0*/  LDL.LU R24, [R1+0x40] ;  /* 0x0000400001187983 */ /* 0x008ea80000300800 */
[----:B------:R-:W2:Y:S04]  /*287b0*/  LDL.LU R25, [R1+0x44] ;  /* 0x0000440001197983 */ /* 0x000ea80000300800 */
[----:B------:R-:W3:Y:S04]  /*287c0*/  LDL.LU R26, [R1+0x48] ;  /* 0x00004800011a7983 */ /* 0x000ee80000300800 */
[----:B------:R-:W3:Y:S04]  /*287d0*/  LDL.LU R27, [R1+0x4c] ;  /* 0x00004c00011b7983 */ /* 0x000ee80000300800 */
[----:B---3--:R-:W-:Y:S04]  /*287e0*/  STL.64 [R1+0xed8], R26 ;  /* 0x000ed81a01007387 */ /* 0x008fe80000100a00 */
[----:B--2---:R0:W-:Y:S04]  /*287f0*/  STL.64 [R1+0xed0], R24 ;  /* 0x000ed01801007387 */ /* 0x0041e80000100a00 */
[----:B0-----:R-:W2:Y:S04]  /*28800*/  LDL.LU R24, [R1+0x10] ;  /* 0x0000100001187983 */ /* 0x001ea80000300800 */
[----:B------:R-:W2:Y:S04]  /*28810*/  LDL.LU R25, [R1+0x14] ;  /* 0x0000140001197983 */ /* 0x000ea80000300800 */
[----:B------:R-:W3:Y:S04]  /*28820*/  LDL.LU R26, [R1+0x18] ;  /* 0x00001800011a7983 */ /* 0x000ee80000300800 */
[----:B------:R-:W3:Y:S04]  /*28830*/  LDL.LU R27, [R1+0x1c] ;  /* 0x00001c00011b7983 */ /* 0x000ee80000300800 */
[----:B---3--:R-:W-:Y:S04]  /*28840*/  STL.64 [R1+0xee8], R26 ;  /* 0x000ee81a01007387 */ /* 0x008fe80000100a00 */
[----:B--2---:R0:W-:Y:S04]  /*28850*/  STL.64 [R1+0xee0], R24 ;  /* 0x000ee01801007387 */ /* 0x0041e80000100a00 */
[----:B0-----:R-:W2:Y:S04]  /*28860*/  LDL.LU R24, [R1] ;  /* 0x0000000001187983 */ /* 0x001ea80000300800 */
[----:B------:R-:W2:Y:S04]  /*28870*/  LDL.LU R25, [R1+0x4] ;  /* 0x0000040001197983 */ /* 0x000ea80000300800 */
[----:B------:R-:W2:Y:S04]  /*28880*/  LDL.LU R26, [R1+0x8] ;  /* 0x00000800011a7983 */ /* 0x000ea80000300800 */
[----:B------:R-:W2:Y:S04]  /*28890*/  LDL.LU R27, [R1+0xc] ;  /* 0x00000c00011b7983 */ /* 0x000ea80000300800 */
[----:B------:R-:W3:Y:S04]  /*288a0*/  LDL.LU R20, [R1+0x30] ;  /* 0x0000300001147983 */ /* 0x000ee80000300800 */
[----:B------:R-:W3:Y:S04]  /*288b0*/  LDL.LU R21, [R1+0x34] ;  /* 0x0000340001157983 */ /* 0x000ee80000300800 */
[----:B------:R-:W3:Y:S04]  /*288c0*/  LDL.LU R22, [R1+0x38] ;  /* 0x0000380001167983 */ /* 0x000ee80000300800 */
[----:B------:R-:W3:Y:S04]  /*288d0*/  LDL.LU R23, [R1+0x3c] ;  /* 0x00003c0001177983 */ /* 0x000ee80000300800 */
[----:B------:R-:W4:Y:S04]  /*288e0*/  LDL.LU R16, [R1+0x20] ;  /* 0x0000200001107983 */ /* 0x000f280000300800 */
[----:B------:R-:W4:Y:S04]  /*288f0*/  LDL.LU R17, [R1+0x24] ;  /* 0x0000240001117983 */ /* 0x000f280000300800 */
[----:B------:R-:W4:Y:S04]  /*28900*/  LDL.LU R18, [R1+0x28] ;  /* 0x0000280001127983 */ /* 0x000f280000300800 */
[----:B------:R-:W4:Y:S04]  /*28910*/  LDL.LU R19, [R1+0x2c] ;  /* 0x00002c0001137983 */ /* 0x000f280000300800 */
[----:B------:R-:W5:Y:S04]  /*28920*/  LDL.LU R12, [R1+0x80] ;  /* 0x00008000010c7983 */ /* 0x000f680000300800 */
[----:B------:R-:W5:Y:S04]  /*28930*/  LDL.LU R13, [R1+0x84] ;  /* 0x00008400010d7983 */ /* 0x000f680000300800 */
[----:B------:R-:W5:Y:S04]  /*28940*/  LDL.LU R14, [R1+0x88] ;  /* 0x00008800010e7983 */ /* 0x000f680000300800 */
[----:B------:R-:W5:Y:S04]  /*28950*/  LDL.LU R15, [R1+0x8c] ;  /* 0x00008c00010f7983 */ /* 0x000f680000300800 */
[----:B------:R-:W3:Y:S04]  /*28960*/  LDL.LU R8, [R1+0x60] ;  /* 0x0000600001087983 */ /* 0x000ee80000300800 */
[----:B------:R-:W3:Y:S04]  /*28970*/  LDL.LU R9, [R1+0x64] ;  /* 0x0000640001097983 */ /* 0x000ee80000300800 */
[----:B------:R-:W3:Y:S04]  /*28980*/  LDL.LU R10, [R1+0x68] ;  /* 0x00006800010a7983 */ /* 0x000ee80000300800 */
[----:B------:R-:W3:Y:S04]  /*28990*/  LDL.LU R11, [R1+0x6c] ;  /* 0x00006c00010b7983 */ /* 0x000ee80000300800 */
[----:B------:R0:W-:Y:S04]  /*289a0*/  STS.128 [R0+0x480], R4 ;  /* 0x0004800400007388 */ /* 0x0001e80000000c00 */
[----:B0-----:R-:W3:Y:S04]  /*289b0*/  LDL.LU R4, [R1+0x50] ;  /* 0x0000500001047983 */ /* 0x001ee80000300800 */
[----:B------:R-:W3:Y:S04]  /*289c0*/  LDL.LU R5, [R1+0x54] ;  /* 0x0000540001057983 */ /* 0x000ee80000300800 */
[----:B------:R-:W3:Y:S04]  /*289d0*/  LDL.LU R6, [R1+0x58] ;  /* 0x0000580001067983 */ /* 0x000ee80000300800 */
[----:B------:R-:W3:Y:S04]  /*289e0*/  LDL.LU R7, [R1+0x5c] ;  /* 0x00005c0001077983 */ /* 0x000ee80000300800 */
[----:B--2---:R0:W-:Y:S04]  /*289f0*/  STS.128 [R0+0x600], R24 ;  /* 0x0006001800007388 */ /* 0x0041e80000000c00 */
[----:B0-----:R-:W2:Y:S04]  /*28a00*/  LDL.LU.64 R26, [R1+0xee8] ;  /* 0x000ee800011a7983 */ /* 0x001ea80000300a00 */
[----:B------:R-:W2:Y:S01]  /*28a10*/  LDL.LU.64 R24, [R1+0xee0] ;  /* 0x000ee00001187983 */ /* 0x000ea20000300a00 */
[----:B------:R-:W-:-:S02]  /*28a20*/  LOP3.LUT R28, R29, 0x20, RZ, 0x3c, !PT ;  /* 0x000000201d1c7812 */ /* 0x000fc400078e3cff */
[C---:B------:R-:W-:Y:S02]  /*28a30*/  LOP3.LUT R3, R29.reuse, 0x40, RZ, 0x3c, !PT ;  /* 0x000000401d037812 */ /* 0x040fe400078e3cff */
[----:B------:R-:W-:Y:S01]  /*28a40*/  LOP3.LUT R2, R29, 0x60, RZ, 0x3c, !PT ;  /* 0x000000601d027812 */ /* 0x000fe200078e3cff */
[----:B--2---:R-:W-:Y:S04]  /*28a50*/  STS.128 [R0+0x680], R24 ;  /* 0x0006801800007388 */ /* 0x004fe80000000c00 */
[----:B------:R-:W-:Y:S06]  /*28a60*/  BAR.SYNC.DEFER_BLOCKING 0x0 ;  /* 0x0000000000007b1d */ /* 0x000fec0000010000 */
[----:B------:R-:W0:Y:S04]  /*28a70*/  LDS.128 R24, [R29] ;  /* 0x000000001d187984 */ /* 0x000e280000000c00 */
[----:B0-----:R-:W-:Y:S04]  /*28a80*/  STL.64 [R1+0x150], R24 ;  /* 0x0001501801007387 */ /* 0x001fe80000100a00 */
[----:B------:R-:W-:Y:S04]  /*28a90*/  STL.64 [R1+0x158], R26 ;  /* 0x0001581a01007387 */ /* 0x000fe80000100a00 */
[----:B------:R-:W0:Y:S04]  /*28aa0*/  LDS.128 R24, [R29+0x800] ;  /* 0x000800001d187984 */ /* 0x000e280000000c00 */
[----:B0-----:R-:W-:Y:S04]  /*28ab0*/  STL.64 [R1+0x1d0], R24 ;  /* 0x0001d01801007387 */ /* 0x001fe80000100a00 */
[----:B------:R-:W-:Y:S04]  /*28ac0*/  STL.64 [R1+0x1d8], R26 ;  /* 0x0001d81a01007387 */ /* 0x000fe80000100a00 */
        /* <DEDUP_REMOVED lines=16> */
[----:B------:R-:W-:Y:S06]  /*28bd0*/  BAR.SYNC.DEFER_BLOCKING 0x0 ;  /* 0x0000000000007b1d */ /* 0x000fec0000010000 */
[----:B----4-:R-:W-:Y:S04]  /*28be0*/  STS.128 [R0], R16 ;  /* 0x0000001000007388 */ /* 0x010fe80000000c00 */
[----:B---3--:R-:W-:Y:S04]  /*28bf0*/  STS.128 [R0+0x80], R20 ;  /* 0x0000801400007388 */ /* 0x008fe80000000c00 */
[----:B0-----:R-:W-:Y:S04]  /*28c00*/  STL.64 [R1+0x1e0], R24 ;  /* 0x0001e01801007387 */ /* 0x001fe80000100a00 */
[----:B------:R0:W-:Y:S04]  /*28c10*/  STL.64 [R1+0x1e8], R26 ;  /* 0x0001e81a01007387 */ /* 0x0001e80000100a00 */
[----:B0-----:R-:W2:Y:S04]  /*28c20*/  LDL.LU.64 R26, [R1+0xed8] ;  /* 0x000ed800011a7983 */ /* 0x001ea80000300a00 */
[----:B------:R-:W2:Y:S04]  /*28c30*/  LDL.LU.64 R24, [R1+0xed0] ;  /* 0x000ed00001187983 */ /* 0x000ea80000300a00 */
[----:B------:R-:W3:Y:S04]  /*28c40*/  LDL.LU.64 R18, [R1+0xec8] ;  /* 0x000ec80001127983 */ /* 0x000ee80000300a00 */
[----:B------:R-:W3:Y:S04]  /*28c50*/  LDL.LU.64 R16, [R1+0xec0] ;  /* 0x000ec00001107983 */ /* 0x000ee80000300a00 */
[----:B------:R-:W4:Y:S04]  /*28c60*/  LDL.LU.64 R22, [R1+0xeb8] ;  /* 0x000eb80001167983 */ /* 0x000f280000300a00 */
[----:B------:R-:W4:Y:S04]  /*28c70*/  LDL.LU.64 R20, [R1+0xeb0] ;  /* 0x000eb00001147983 */ /* 0x000f280000300a00 */
[----:B------:R-:W-:Y:S04]  /*28c80*/  STS.128 [R0+0x280], R4 ;  /* 0x0002800400007388 */ /* 0x000fe80000000c00 */
[----:B------:R-:W-:Y:S04]  /*28c90*/  STS.128 [R0+0x400], R8 ;  /* 0x0004000800007388 */ /* 0x000fe80000000c00 */
[----:B-----5:R-:W-:Y:S04]  /*28ca0*/  STS.128 [R0+0x480], R12 ;  /* 0x0004800c00007388 */ /* 0x020fe80000000c00 */
[----:B--2---:R0:W-:Y:S04]  /*28cb0*/  STS.128 [R0+0x200], R24 ;  /* 0x0002001800007388 */ /* 0x0041e80000000c00 */
[----:B0-----:R-:W2:Y:S04]  /*28cc0*/  LDL.LU R26, [R1+0xeac] ;  /* 0x000eac00011a7983 */ /* 0x001ea80000300800 */
[----:B------:R-:W5:Y:S04]  /*28cd0*/  LDL.LU R25, [R1+0xea8] ;  /* 0x000ea80001197983 */ /* 0x000f680000300800 */
[----:B----4-:R0:W-:Y:S04]  /*28ce0*/  STS.128 [R0+0x680], R20 ;  /* 0x0006801400007388 */ /* 0x0101e80000000c00 */
[----:B0-----:R-:W4:Y:S04]  /*28cf0*/  LDL.LU R20, [R1+0x100] ;  /* 0x0001000001147983 */ /* 0x001f280000300800 */
[----:B------:R-:W4:Y:S04]  /*28d00*/  LDL.LU R21, [R1+0x104] ;  /* 0x0001040001157983 */ /* 0x000f280000300800 */
[----:B------:R-:W2:Y:S04]  /*28d10*/  LDL.LU R22, [R1+0x108] ;  /* 0x0001080001167983 */ /* 0x000ea80000300800 */
[----:B------:R-:W2:Y:S04]  /*28d20*/  LDL.LU R23, [R1+0x10c] ;  /* 0x00010c0001177983 */ /* 0x000ea80000300800 */
[----:B---3--:R-:W-:Y:S04]  /*28d30*/  STS.128 [R0+0x600], R16 ;  /* 0x0006001000007388 */ /* 0x008fe80000000c00 */
[----:B------:R-:W-:Y:S06]  /*28d40*/  BAR.SYNC.DEFER_BLOCKING 0x0 ;  /* 0x0000000000007b1d */ /* 0x000fec0000010000 */
[----:B------:R-:W0:Y:S04]  /*28d50*/  LDS.128 R4, [R29] ;  /* 0x000000001d047984 */ /* 0x000e280000000c00 */
[----:B------:R-:W-:Y:S04]  /*28d60*/  LDS.128 R8, [R29+0x800] ;  /* 0x000800001d087984 */ /* 0x000fe80000000c00 */
[----:B------:R-:W-:Y:S04]  /*28d70*/  LDS.128 R12, [R3+0x800] ;  /* 0x00080000030c7984 */ /* 0x000fe80000000c00 */
[----:B------:R-:W-:Y:S01]  /*28d80*/  LDS.128 R16, [R2] ;  /* 0x0000000002107984 */ /* 0x000fe20000000c00 */
[----:B0-----:R-:W-:-:S03]  /*28d90*/  IMAD.MOV.U32 R24, RZ, RZ, R4 ;  /* 0x000000ffff187224 */ /* 0x001fc600078e0004 */
[----:B--2---:R-:W-:Y:S04]  /*28da0*/  STL.64 [R1+0xe90], R22 ;  /* 0x000e901601007387 */ /* 0x004fe80000100a00 */
[----:B----4-:R-:W-:Y:S04]  /*28db0*/  STL.64 [R1+0xe88], R20 ;  /* 0x000e881401007387 */ /* 0x010fe80000100a00 */
[----:B------:R-:W-:Y:S04]  /*28dc0*/  STL [R1+0x24], R5 ;  /* 0x0000240501007387 */ /* 0x000fe80000100800 */
[----:B------:R-:W-:Y:S04]  /*28dd0*/  STL.64 [R1+0x28], R6 ;  /* 0x0000280601007387 */ /* 0x000fe80000100a00 */
[----:B------:R-:W0:Y:S02]  /*28de0*/  LDS.128 R4, [R28] ;  /* 0x000000001c047984 */ /* 0x000e240000000c00 */
[----:B0-----:R-:W-:-:S02]  /*28df0*/  IMAD.MOV.U32 R27, RZ, RZ, R4 ;  /* 0x000000ffff1b7224 */ /* 0x001fc400078e0004 */
[----:B------:R-:W-:Y:S04]  /*28e00*/  STL [R1+0x4], R5 ;  /* 0x0000040501007387 */ /* 0x000fe80000100800 */
[----:B------:R-:W-:Y:S04]  /*28e10*/  STL.64 [R1+0x10], R8 ;  /* 0x0000100801007387 */ /* 0x000fe80000100a00 */
[----:B------:R-:W-:Y:S04]  /*28e20*/  STL.64 [R1+0x18], R10 ;  /* 0x0000180a01007387 */ /* 0x000fe80000100a00 */
[----:B------:R-:W-:Y:S04]  /*28e30*/  STL.64 [R1+0x8], R6 ;  /* 0x0000080601007387 */ /* 0x000fe80000100a00 */
[----:B------:R-:W-:Y:S04]  /*28e40*/  STL.64 [R1+0xe10], R26 ;  /* 0x000e101a01007387 */ /* 0x000fe80000100a00 */
[----:B-----5:R0:W-:Y:S04]  /*28e50*/  STL.64 [R1+0xe08], R24 ;  /* 0x000e081801007387 */ /* 0x0201e80000100a00 */
[----:B------:R-:W1:Y:S04]  /*28e60*/  LDS.128 R4, [R28+0x800] ;  /* 0x000800001c047984 */ /* 0x000e680000000c00 */
[----:B------:R-:W2:Y:S04]  /*28e70*/  LDS.128 R8, [R3] ;  /* 0x0000000003087984 */ /* 0x000ea80000000c00 */
[----:B0-----:R-:W3:Y:S04]  /*28e80*/  LDL.LU R24, [R1+0xf0] ;  /* 0x0000f00001187983 */ /* 0x001ee80000300800 */
[----:B------:R-:W3:Y:S04]  /*28e90*/  LDL.LU R25, [R1+0xf4] ;  /* 0x0000f40001197983 */ /* 0x000ee80000300800 */
[----:B------:R-:W4:Y:S04]  /*28ea0*/  LDL.LU R26, [R1+0xf8] ;  /* 0x0000f800011a7983 */ /* 0x000f280000300800 */
[----:B------:R-:W4:Y:S04]  /*28eb0*/  LDL.LU R27, [R1+0xfc] ;  /* 0x0000fc00011b7983 */ /* 0x000f280000300800 */
[----:B----4-:R-:W-:Y:S04]  /*28ec0*/  STL.64 [R1+0xea0], R26 ;  /* 0x000ea01a01007387 */ /* 0x010fe80000100a00 */
[----:B---3--:R-:W-:Y:S04]  /*28ed0*/  STL.64 [R1+0xe98], R24 ;  /* 0x000e981801007387 */ /* 0x008fe80000100a00 */
[----:B------:R-:W3:Y:S04]  /*28ee0*/  LDL.LU R20, [R1+0xb0] ;  /* 0x0000b00001147983 */ /* 0x000ee80000300800 */
[----:B------:R-:W3:Y:S04]  /*28ef0*/  LDL.LU R21, [R1+0xb4] ;  /* 0x0000b40001157983 */ /* 0x000ee80000300800 */
[----:B------:R-:W3:Y:S04]  /*28f00*/  LDL.LU R22, [R1+0xb8] ;  /* 0x0000b80001167983 */ /* 0x000ee80000300800 */
[----:B------:R-:W3:Y:S04]  /*28f10*/  LDL.LU R23, [R1+0xbc] ;  /* 0x0000bc0001177983 */ /* 0x000ee80000300800 */
[----:B------:R-:W0:Y:S04]  /*28f20*/  LDS.128 R24, [R2+0x800] ;  /* 0x0008000002187984 */ /* 0x000e280000000c00 */
[----:B-1----:R-:W-:Y:S04]  /*28f30*/  STL [R1+0xdf8], R4 ;  /* 0x000df80401007387 */ /* 0x002fe80000100800 */
[----:B------:R-:W-:Y:S04]  /*28f40*/  STL [R1+0xe00], R4 ;  /* 0x000e000401007387 */ /* 0x000fe80000100800 */
[----:B------:R1:W-:Y:S04]  /*28f50*/  STL [R1+0xdf4], R5 ;  /* 0x000df40501007387 */ /* 0x0003e80000100800 */
[----:B------:R-:W-:Y:S06]  /*28f60*/  BAR.SYNC.DEFER_BLOCKING 0x0 ;  /* 0x0000000000007b1d */ /* 0x000fec0000010000 */
[----:B-1----:R-:W4:Y:S04]  /*28f70*/  LDL R5, [R1+0x75c] ;  /* 0x00075c0001057983 */ /* 0x002f280000100800 */
[----:B------:R-:W-:Y:S04]  /*28f80*/  STL [R1+0xdf0], R6 ;  /* 0x000df00601007387 */ /* 0x000fe80000100800 */
[----:B------:R-:W-:Y:S04]  /*28f90*/  STL [R1+0xdec], R7 ;  /* 0x000dec0701007387 */ /* 0x000fe80000100800 */
[----:B--2---:R-:W-:Y:S04]  /*28fa0*/  STL.64 [R1+0xe20], R10 ;  /* 0x000e200a01007387 */ /* 0x004fe80000100a00 */
[----:B------:R1:W-:Y:S04]  /*28fb0*/  STL.64 [R1+0xe18], R8 ;  /* 0x000e180801007387 */ /* 0x0003e80000100a00 */
[----:B-1----:R-:W2:Y:S04]  /*28fc0*/  LDL.LU R8, [R1+0xe0] ;  /* 0x0000e00001087983 */ /* 0x002ea80000300800 */
[----:B------:R-:W2:Y:S04]  /*28fd0*/  LDL.LU R9, [R1+0xe4] ;  /* 0x0000e40001097983 */ /* 0x000ea80000300800 */
[----:B------:R-:W2:Y:S04]  /*28fe0*/  LDL.LU R10, [R1+0xe8] ;  /* 0x0000e800010a7983 */ /* 0x000ea80000300800 */
[----:B------:R-:W2:Y:S04]  /*28ff0*/  LDL.LU R11, [R1+0xec] ;  /* 0x0000ec00010b7983 */ /* 0x000ea80000300800 */
[----:B------:R-:W-:Y:S04]  /*29000*/  STL.64 [R1+0xe30], R14 ;  /* 0x000e300e01007387 */ /* 0x000fe80000100a00 */
[----:B------:R1:W-:Y:S04]  /*29010*/  STL.64 [R1+0xe28], R12 ;  /* 0x000e280c01007387 */ /* 0x0003e80000100a00 */
[----:B-1----:R-:W5:Y:S04]  /*29020*/  LDL.LU R12, [R1+0xd0] ;  /* 0x0000d000010c7983 */ /* 0x002f680000300800 */
[----:B------:R-:W5:Y:S04]  /*29030*/  LDL.LU R13, [R1+0xd4] ;  /* 0x0000d400010d7983 */ /* 0x000f680000300800 */
[----:B------:R-:W5:Y:S04]  /*29040*/  LDL.LU R14, [R1+0xd8] ;  /* 0x0000d800010e7983 */ /* 0x000f680000300800 */
[----:B------:R-:W5:Y:S04]  /*29050*/  LDL.LU R15, [R1+0xdc] ;  /* 0x0000dc00010f7983 */ /* 0x000f680000300800 */
[----:B------:R-:W-:Y:S04]  /*29060*/  STL.64 [R1+0xe40], R18 ;  /* 0x000e401201007387 */ /* 0x000fe80000100a00 */
[----:B------:R1:W-:Y:S04]  /*29070*/  STL.64 [R1+0xe38], R16 ;  /* 0x000e381001007387 */ /* 0x0003e80000100a00 */
[----:B-1----:R-:W4:Y:S04]  /*29080*/  LDL.LU R16, [R1+0xc0] ;  /* 0x0000c00001107983 */ /* 0x002f280000300800 */
[----:B------:R-:W4:Y:S04]  /*29090*/  LDL.LU R17, [R1+0xc4] ;  /* 0x0000c40001117983 */ /* 0x000f280000300800 */
[----:B------:R-:W4:Y:S04]  /*290a0*/  LDL.LU R18, [R1+0xc8] ;  /* 0x0000c80001127983 */ /* 0x000f280000300800 */
[----:B------:R-:W4:Y:S04]  /*290b0*/  LDL.LU R19, [R1+0xcc] ;  /* 0x0000cc0001137983 */ /* 0x000f280000300800 */
[----:B0-----:R-:W-:Y:S04]  /*290c0*/  STL.64 [R1+0x30], R24 ;  /* 0x0000301801007387 */ /* 0x001fe80000100a00 */
[----:B------:R0:W-:Y:S04]  /*290d0*/  STL.64 [R1+0x38], R26 ;  /* 0x0000381a01007387 */ /* 0x0001e80000100a00 */
[----:B0-----:R-:W4:Y:S04]  /*290e0*/  LDL.LU.64 R26, [R1+0xea0] ;  /* 0x000ea000011a7983 */ /* 0x001f280000300a00 */
[----:B------:R-:W4:Y:S04]  /*290f0*/  LDL.LU.64 R24, [R1+0xe98] ;  /* 0x000e980001187983 */ /* 0x000f280000300a00 */
[----:B---3--:R0:W-:Y:S04]  /*29100*/  STS.128 [R0], R20 ;  /* 0x0000001400007388 */ /* 0x0081e80000000c00 */
[----:B0-----:R-:W3:Y:S04]  /*29110*/  LDL.LU.64 R22, [R1+0xe90] ;  /* 0x000e900001167983 */ /* 0x001ee80000300a00 */
[----:B------:R-:W3:Y:S04]  /*29120*/  LDL.LU.64 R20, [R1+0xe88] ;  /* 0x000e880001147983 */ /* 0x000ee80000300a00 */
[----:B--2---:R0:W-:Y:S04]  /*29130*/  STS.128 [R0+0x280], R8 ;  /* 0x0002800800007388 */ /* 0x0041e80000000c00 */
[----:B0-----:R-:W2:Y:S04]  /*29140*/  LDL.LU R8, [R1+0x110] ;  /* 0x0001100001087983 */ /* 0x001ea80000300800 */
[----:B------:R-:W2:Y:S04]  /*29150*/  LDL.LU R9, [R1+0x114] ;  /* 0x0001140001097983 */ /* 0x000ea80000300800 */
[----:B------:R-:W2:Y:S04]  /*29160*/  LDL.LU R10, [R1+0x118] ;  /* 0x00011800010a7983 */ /* 0x000ea80000300800 */
[----:B------:R-:W2:Y:S04]  /*29170*/  LDL.LU R11, [R1+0x11c] ;  /* 0x00011c00010b7983 */ /* 0x000ea80000300800 */
[----:B----4-:R0:W-:Y:S04]  /*29180*/  STS.128 [R0+0x400], R24 ;  /* 0x0004001800007388 */ /* 0x0101e80000000c00 */
[----:B0-----:R-:W4:Y:S04]  /*29190*/  LDL.LU R24, [R1+0x120] ;  /* 0x0001200001187983 */ /* 0x001f280000300800 */
[----:B------:R-:W4:Y:S04]  /*291a0*/  LDL.LU R25, [R1+0x124] ;  /* 0x0001240001197983 */ /* 0x000f280000300800 */
[----:B------:R-:W4:Y:S04]  /*291b0*/  LDL.LU R26, [R1+0x128] ;  /* 0x00012800011a7983 */ /* 0x000f280000300800 */
[----:B------:R-:W4:Y:S04]  /*291c0*/  LDL.LU R27, [R1+0x12c] ;  /* 0x00012c00011b7983 */ /* 0x000f280000300800 */
[----:B---3--:R0:W-:Y:S04]  /*291d0*/  STS.128 [R0+0x480], R20 ;  /* 0x0004801400007388 */ /* 0x0081e80000000c00 */
[----:B0-----:R-:W3:Y:S04]  /*291e0*/  LDL.LU R20, [R1+0x230] ;  /* 0x0002300001147983 */ /* 0x001ee80000300800 */
[----:B------:R-:W3:Y:S04]  /*291f0*/  LDL.LU R21, [R1+0x234] ;  /* 0x0002340001157983 */ /* 0x000ee80000300800 */
[----:B------:R-:W2:Y:S04]  /*29200*/  LDL.LU R22, [R1+0x238] ;  /* 0x0002380001167983 */ /* 0x000ea80000300800 */
[----:B------:R-:W2:Y:S04]  /*29210*/  LDL.LU R23, [R1+0x23c] ;  /* 0x00023c0001177983 */ /* 0x000ea80000300800 */
[----:B--2---:R-:W-:Y:S04]  /*29220*/  STL.64 [R1+0xe50], R22 ;  /* 0x000e501601007387 */ /* 0x004fe80000100a00 */
[----:B---3--:R0:W-:Y:S04]  /*29230*/  STL.64 [R1+0xe48], R20 ;  /* 0x000e481401007387 */ /* 0x0081e80000100a00 */
[----:B0-----:R-:W2:Y:S04]  /*29240*/  LDL.LU R20, [R1+0x160] ;  /* 0x0001600001147983 */ /* 0x001ea80000300800 */
        /* <DEDUP_REMOVED lines=9> */
[----:B------:R-:W-:Y:S04]  /*292e0*/  STS.128 [R0+0x80], R16 ;  /* 0x0000801000007388 */ /* 0x000fe80000000c00 */
[----:B-----5:R-:W-:Y:S04]  /*292f0*/  STS.128 [R0+0x200], R12 ;  /* 0x0002000c00007388 */ /* 0x020fe80000000c00 */
[----:B------:R-:W-:Y:S04]  /*29300*/  STS.128 [R0+0x600], R8 ;  /* 0x0006000800007388 */ /* 0x000fe80000000c00 */
[----:B----4-:R-:W-:Y:S04]  /*29310*/  STS.128 [R0+0x680], R24 ;  /* 0x0006801800007388 */ /* 0x010fe80000000c00 */
[----:B------:R-:W-:Y:S06]  /*29320*/  BAR.SYNC.DEFER_BLOCKING 0x0 ;  /* 0x0000000000007b1d */ /* 0x000fec0000010000 */
[----:B------:R-:W0:Y:S04]  /*29330*/  LDS.128 R8, [R29] ;  /* 0x000000001d087984 */ /* 0x000e280000000c00 */
[----:B---3--:R-:W-:Y:S04]  /*29340*/  STL.64 [R1+0xe70], R22 ;  /* 0x000e701601007387 */ /* 0x008fe80000100a00 */
[----:B--2---:R1:W-:Y:S04]  /*29350*/  STL.64 [R1+0xe68], R20 ;  /* 0x000e681401007387 */ /* 0x0043e80000100a00 */
[----:B-1----:R-:W2:Y:S04]  /*29360*/  LDL.LU R20, [R1+0x130] ;  /* 0x0001300001147983 */ /* 0x002ea80000300800 */
[----:B------:R-:W2:Y:S04]  /*29370*/  LDL.LU R21, [R1+0x134] ;  /* 0x0001340001157983 */ /* 0x000ea80000300800 */
[----:B------:R-:W3:Y:S04]  /*29380*/  LDL.LU R22, [R1+0x138] ;  /* 0x0001380001167983 */ /* 0x000ee80000300800 */
[----:B------:R-:W3:Y:S04]  /*29390*/  LDL.LU R23, [R1+0x13c] ;  /* 0x00013c0001177983 */ /* 0x000ee80000300800 */
[----:B---3--:R-:W-:Y:S04]  /*293a0*/  STL.64 [R1+0xe80], R22 ;  /* 0x000e801601007387 */ /* 0x008fe80000100a00 */
[----:B--2---:R-:W-:Y:S04]  /*293b0*/  STL.64 [R1+0xe78], R20 ;  /* 0x000e781401007387 */ /* 0x004fe80000100a00 */
[----:B------:R-:W1:Y:S04]  /*293c0*/  LDS.128 R20, [R29+0x800] ;  /* 0x000800001d147984 */ /* 0x000e680000000c00 */
[----:B------:R-:W2:Y:S04]  /*293d0*/  LDL.LU R16, [R1+0x1b0] ;  /* 0x0001b00001107983 */ /* 0x000ea80000300800 */
[----:B------:R-:W2:Y:S04]  /*293e0*/  LDL.LU R17, [R1+0x1b4] ;  /* 0x0001b40001117983 */ /* 0x000ea80000300800 */
[----:B------:R-:W2:Y:S04]  /*293f0*/  LDL.LU R18, [R1+0x1b8] ;  /* 0x0001b80001127983 */ /* 0x000ea80000300800 */
[----:B------:R-:W2:Y:S04]  /*29400*/  LDL.LU R19, [R1+0x1bc] ;  /* 0x0001bc0001137983 */ /* 0x000ea80000300800 */
[----:B------:R-:W3:Y:S04]  /*29410*/  LDL R7, [R1+0x760] ;  /* 0x0007600001077983 */ /* 0x000ee80000100800 */
[----:B------:R-:W4:Y:S04]  /*29420*/  LDL.LU R12, [R1+0x240] ;  /* 0x00024000010c7983 */ /* 0x000f280000300800 */
[----:B0-----:R0:W-:Y:S04]  /*29430*/  STL.64 [R1+0x40], R8 ;  /* 0x0000400801007387 */ /* 0x0011e80000100a00 */
[----:B------:R5:W-:Y:S04]  /*29440*/  STL.64 [R1+0x48], R10 ;  /* 0x0000480a01007387 */ /* 0x000be80000100a00 */
[----:B------:R-:W4:Y:S04]  /*29450*/  LDL.LU R13, [R1+0x244] ;  /* 0x00024400010d7983 */ /* 0x000f280000300800 */
[----:B------:R-:W4:Y:S04]  /*29460*/  LDL.LU R14, [R1+0x248] ;  /* 0x00024800010e7983 */ /* 0x000f280000300800 */
[----:B------:R-:W4:Y:S04]  /*29470*/  LDL.LU R15, [R1+0x24c] ;  /* 0x00024c00010f7983 */ /* 0x000f280000300800 */
[----:B0-----:R-:W2:Y:S04]  /*29480*/  LDL.LU R8, [R1+0x250] ;  /* 0x0002500001087983 */ /* 0x001ea80000300800 */
[----:B-1----:R-:W-:Y:S04]  /*29490*/  STL.64 [R1+0xc0], R20 ;  /* 0x0000c01401007387 */ /* 0x002fe80000100a00 */
[----:B------:R-:W-:Y:S04]  /*294a0*/  STL.64 [R1+0xc8], R22 ;  /* 0x0000c81601007387 */ /* 0x000fe80000100a00 */
[----:B------:R-:W0:Y:S04]  /*294b0*/  LDS.128 R20, [R28] ;  /* 0x000000001c147984 */ /* 0x000e280000000c00 */
[----:B------:R-:W2:Y:S04]  /*294c0*/  LDL.LU R9, [R1+0x254] ;  /* 0x0002540001097983 */ /* 0x000ea80000300800 */
[----:B-----5:R-:W5:Y:S04]  /*294d0*/  LDL.LU R10, [R1+0x258] ;  /* 0x00025800010a7983 */ /* 0x020f680000300800 */
[----:B------:R-:W5:Y:S04]  /*294e0*/  LDL.LU R11, [R1+0x25c] ;  /* 0x00025c00010b7983 */ /* 0x000f680000300800 */
[----:B------:R-:W2:Y:S04]  /*294f0*/  LDL.LU R24, [R1+0x260] ;  /* 0x0002600001187983 */ /* 0x000ea80000300800 */
[----:B------:R-:W2:Y:S04]  /*29500*/  LDL.LU R25, [R1+0x264] ;  /* 0x0002640001197983 */ /* 0x000ea80000300800 */
[----:B------:R-:W2:Y:S04]  /*29510*/  LDL.LU R26, [R1+0x268] ;  /* 0x00026800011a7983 */ /* 0x000ea80000300800 */
[----:B------:R-:W2:Y:S04]  /*29520*/  LDL.LU R27, [R1+0x26c] ;  /* 0x00026c00011b7983 */ /* 0x000ea80000300800 */
        /* <DEDUP_REMOVED lines=16> */
[----:B0-----:R-:W-:Y:S04]  /*29630*/  STL.64 [R1+0x50], R20 ;  /* 0x0000501401007387 */ /* 0x001fe80000100a00 */
[----:B------:R0:W-:Y:S04]  /*29640*/  STL.64 [R1+0x58], R22 ;  /* 0x0000581601007387 */ /* 0x0001e80000100a00 */
[----:B0-----:R-:W2:Y:S04]  /*29650*/  LDL.LU.64 R22, [R1+0xe80] ;  /* 0x000e800001167983 */ /* 0x001ea80000300a00 */
[----:B------:R-:W2:Y:S04]  /*29660*/  LDL.LU.64 R20, [R1+0xe78] ;  /* 0x000e780001147983 */ /* 0x000ea80000300a00 */
[----:B------:R-:W3:Y:S04]  /*29670*/  LDL R6, [R1+0x764] ;  /* 0x0007640001067983 */ /* 0x000ee80000100800 */
[----:B--2---:R0:W-:Y:S04]  /*29680*/  STS.128 [R0], R20 ;  /* 0x0000001400007388 */ /* 0x0041e80000000c00 */
[----:B0-----:R-:W2:Y:S04]  /*29690*/  LDL.LU.64 R22, [R1+0xe70] ;  /* 0x000e700001167983 */ /* 0x001ea80000300a00 */
[----:B------:R-:W2:Y:S04]  /*296a0*/  LDL.LU.64 R20, [R1+0xe68] ;  /* 0x000e680001147983 */ /* 0x000ea80000300a00 */
[----:B--2---:R0:W-:Y:S04]  /*296b0*/  STS.128 [R0+0x80], R20 ;  /* 0x0000801400007388 */ /* 0x0041e80000000c00 */
[----:B0-----:R-:W2:Y:S04]  /*296c0*/  LDL.LU.64 R22, [R1+0xe60] ;  /* 0x000e600001167983 */ /* 0x001ea80000300a00 */
[----:B------:R-:W2:Y:S04]  /*296d0*/  LDL.LU.64 R20, [R1+0xe58] ;  /* 0x000e580001147983 */ /* 0x000ea80000300a00 */
[----:B--2---:R0:W-:Y:S04]  /*296e0*/  STS.128 [R0+0x200], R20 ;  /* 0x0002001400007388 */ /* 0x0041e80000000c00 */
[----:B0-----:R-:W2:Y:S04]  /*296f0*/  LDL.LU.64 R22, [R1+0xe50] ;  /* 0x000e500001167983 */ /* 0x001ea80000300a00 */
[----:B------:R-:W2:Y:S01]  /*29700*/  LDL.LU.64 R20, [R1+0xe48] ;  /* 0x000e480001147983 */ /* 0x000ea20000300a00 */
[----:B---3--:R-:W-:-:S03]  /*29710*/  IMAD R3, R7, c[0x0][0x194], RZ ;  /* 0x0000650007037a24 */ /* 0x008fc600078e02ff */
[----:B------:R0:W-:Y:S02]  /*29720*/  STS.128 [R0+0x280], R16 ;  /* 0x0002801000007388 */ /* 0x0001e40000000c00 */
[----:B------:R-:W-:Y:S02]  /*29730*/  LEA R2, P5, R3, c[0x0][0x170], 0x1 ;  /* 0x00005c0003027a11 */ /* 0x000fe400078a08ff */
[----:B----4-:R1:W-:Y:S04]  /*29740*/  STS.128 [R0+0x480], R12 ;  /* 0x0004800c00007388 */ /* 0x0103e80000000c00 */
[----:B-----5:R3:W-:Y:S04]  /*29750*/  STS.128 [R0+0x600], R8 ;  /* 0x0006000800007388 */ /* 0x0207e80000000c00 */
[----:B0-----:R-:W4:Y:S04]  /*29760*/  LDL.LU.64 R18, [R1+0xe40] ;  /* 0x000e400001127983 */ /* 0x001f280000300a00 */
[----:B------:R-:W5:Y:S04]  /*29770*/  LDL.LU.64 R16, [R1+0xe38] ;  /* 0x000e380001107983 */ /* 0x000f680000300a00 */
[----:B-1----:R-:W4:Y:S04]  /*29780*/  LDL.LU.64 R14, [R1+0xe30] ;  /* 0x000e3000010e7983 */ /* 0x002f280000300a00 */
[----:B------:R-:W4:Y:S04]  /*29790*/  LDL.LU.64 R12, [R1+0xe28] ;  /* 0x000e2800010c7983 */ /* 0x000f280000300a00 */
[----:B------:R-:W4:Y:S04]  /*297a0*/  LDL.LU R4, [R1+0x170] ;  /* 0x0001700001047983 */ /* 0x000f280000300800 */
[----:B---3--:R-:W3:Y:S04]  /*297b0*/  LDL.LU.64 R10, [R1+0xe20] ;  /* 0x000e2000010a7983 */ /* 0x008ee80000300a00 */
[----:B------:R-:W3:Y:S04]  /*297c0*/  LDL.LU.64 R8, [R1+0xe18] ;  /* 0x000e180001087983 */ /* 0x000ee80000300a00 */
[----:B------:R-:W-:Y:S04]  /*297d0*/  STS.128 [R0+0x680], R24 ;  /* 0x0006801800007388 */ /* 0x000fe80000000c00 */
[----:B--2---:R0:W-:Y:S02]  /*297e0*/  STS.128 [R0+0x400], R20 ;  /* 0x0004001400007388 */ /* 0x0041e40000000c00 */
[----:B0-----:R-:W-:-:S04]  /*297f0*/  IMAD.MOV.U32 R23, RZ, RZ, c[0x0][0x194] ;  /* 0x00006500ff177624 */ /* 0x001fc800078e00ff */
[----:B------:R-:W-:Y:S01]  /*29800*/  IMAD R23, R23, 0x80, R3 ;  /* 0x0000008017177824 */ /* 0x000fe200078e0203 */
[----:B------:R-:W-:Y:S01]  /*29810*/  LEA.HI.X.SX32 R3, R3, c[0x0][0x174], 0x1, P5 ;  /* 0x00005d0003037a11 */ /* 0x000fe200028f0eff */
[----:B------:R-:W-:Y:S03]  /*29820*/  BAR.SYNC.DEFER_BLOCKING 0x0 ;  /* 0x0000000000007b1d */ /* 0x000fe60000010000 */
[----:B------:R-:W-:-:S04]  /*29830*/  LEA R28, P5, R23, c[0x0][0x170], 0x1 ;  /* 0x00005c00171c7a11 */ /* 0x000fc800078a08ff */
[----:B------:R-:W-:Y:S02]  /*29840*/  LEA.HI.X.SX32 R29, R23, c[0x0][0x174], 0x1, P5 ;  /* 0x00005d00171d7a11 */ /* 0x000fe400028f0eff */
[----:B------:R-:W2:Y:S04]  /*29850*/  LDL.LU R23, [R1+0x150] ;  /* 0x0001500001177983 */ /* 0x000ea80000300800 */
[----:B------:R-:W3:Y:S04]  /*29860*/  LDL.LU.64 R26, [R1+0xe10] ;  /* 0x000e1000011a7983 */ /* 0x000ee80000300a00 */
[----:B------:R-:W4:Y:S01]  /*29870*/  LDL.LU.64 R24, [R1+0xe08] ;  /* 0x000e080001187983 */ /* 0x000f220000300a00 */
[----:B------:R-:W-:-:S02]  /*29880*/  ISETP.GE.AND P4, PT, R7, c[0x0][0x178], PT ;  /* 0x00005e0007007a0c */ /* 0x000fc40003f86270 */
[C---:B------:R-:W-:Y:S02]  /*29890*/  ISETP.GE.AND P2, PT, R5.reuse, c[0x0][0x17c], PT ;  /* 0x00005f0005007a0c */ /* 0x040fe40003f46270 */
[C---:B------:R-:W-:Y:S01]  /*298a0*/  ISETP.LT.AND P4, PT, R5.reuse, c[0x0][0x17c], !P4 ;  /* 0x00005f0005007a0c */ /* 0x040fe20006781270 */
[----:B------:R-:W-:Y:S01]  /*298b0*/  IMAD R22, R5, c[0x0][0x198], RZ ;  /* 0x0000660005167a24 */ /* 0x000fe200078e02ff */
[----:B------:R-:W-:-:S03]  /*298c0*/  ISETP.LT.AND P2, PT, R6, c[0x0][0x178], !P2 ;  /* 0x00005e0006007a0c */ /* 0x000fc60005741270 */
[----:B------:R-:W-:Y:S01]  /*298d0*/  IMAD.WIDE R20, R22, 0x2, R2 ;  /* 0x0000000216147825 */ /* 0x000fe200078e0202 */
[----:B------:R-:W-:-:S04]  /*298e0*/  IADD3 R0, R5, 0x5, RZ ;  /* 0x0000000505007810 */ /* 0x000fc80007ffe0ff */
[----:B------:R-:W-:Y:S02]  /*298f0*/  ISETP.GE.AND P5, PT, R0, c[0x0][0x17c], PT ;  /* 0x00005f0000007a0c */ /* 0x000fe40003fa6270 */
[----:B------:R-:W-:Y:S01]  /*29900*/  IADD3 R0, R22, c[0x0][0x198], RZ ;  /* 0x0000660016007a10 */ /* 0x000fe20007ffe0ff */
[----:B--2---:R0:W-:Y:S01]  /*29910*/  @P4 STG.E.U16 [R20.64], R23 ;  /* 0x0000001714004986 */ /* 0x0041e2000c101506 */
[----:B------:R-:W-:Y:S02]  /*29920*/  ISETP.LT.AND P4, PT, R7, c[0x0][0x178], !P3 ;  /* 0x00005e0007007a0c */ /* 0x000fe40005f81270 */
[----:B------:R-:W-:Y:S02]  /*29930*/  ISETP.LT.AND P3, PT, R6, c[0x0][0x178], !P3 ;  /* 0x00005e0006007a0c */ /* 0x000fe40005f61270 */
[----:B---3--:R-:W-:Y:S01]  /*29940*/  PRMT R26, R23, 0x7632, R26 ;  /* 0x00007632171a7816 */ /* 0x008fe2000000001a */
[----:B0-----:R-:W-:-:S05]  /*29950*/  IMAD.WIDE R20, R22, 0x2, R28 ;  /* 0x0000000216147825 */ /* 0x001fca00078e021c */
[----:B----4-:R0:W-:Y:S01]  /*29960*/  @P2 STG.E.U16 [R20.64], R24 ;  /* 0x0000001814002986 */ /* 0x0101e2000c101506 */
[----:B------:R-:W-:Y:S01]  /*29970*/  ISETP.LT.AND P2, PT, R7, c[0x0][0x178], !P1 ;  /* 0x00005e0007007a0c */ /* 0x000fe20004f41270 */
[----:B------:R-:W-:Y:S01]  /*29980*/  IMAD.WIDE R22, R0, 0x2, R28 ;  /* 0x0000000200167825 */ /* 0x000fe200078e021c */
[----:B------:R-:W-:Y:S02]  /*29990*/  ISETP.LT.AND P1, PT, R6, c[0x0][0x178], !P1 ;  /* 0x00005e0006007a0c */ /* 0x000fe40004f21270 */
[----:B------:R-:W-:Y:S01]  /*299a0*/  PRMT R25, R24, 0x7632, R25 ;  /* 0x0000763218197816 */ /* 0x000fe20000000019 */
[C---:B0-----:R-:W-:Y:S01]  /*299b0*/  IMAD.WIDE R20, R0.reuse, 0x2, R2 ;  /* 0x0000000200147825 */ /* 0x041fe200078e0202 */
[----:B------:R-:W-:Y:S02]  /*299c0*/  IADD3 R0, R0, c[0x0][0x198], RZ ;  /* 0x0000660000007a10 */ /* 0x000fe40007ffe0ff */
[----:B------:R-:W-:Y:S02]  /*299d0*/  IADD3 R24, R5, 0x6, RZ ;  /* 0x0000000605187810 */ /* 0x000fe40007ffe0ff */
[----:B------:R0:W-:Y:S02]  /*299e0*/  @P4 STG.E.U16 [R20.64], R26 ;  /* 0x0000001a14004986 */ /* 0x0001e4000c101506 */
[----:B------:R-:W-:-:S02]  /*299f0*/  ISETP.GE.AND P4, PT, R24, c[0x0][0x17c], PT ;  /* 0x00005f0018007a0c */ /* 0x000fc40003f86270 */
[----:B------:R1:W-:Y:S01]  /*29a00*/  @P3 STG.E.U16 [R22.64], R25 ;  /* 0x0000001916003986 */ /* 0x0003e2000c101506 */
[----:B------:R-:W-:Y:S01]  /*29a10*/  IADD3 R24, R5, 0x7, RZ ;  /* 0x0000000705187810 */ /* 0x000fe20007ffe0ff */
[C---:B0-----:R-:W-:Y:S02]  /*29a20*/  IMAD.WIDE R20, R0.reuse, 0x2, R2 ;  /* 0x0000000200147825 */ /* 0x041fe400078e0202 */
[----:B------:R-:W2:Y:S02]  /*29a30*/  LDL.LU R26, [R1+0x190] ;  /* 0x00019000011a7983 */ /* 0x000ea40000300800 */
[----:B-1----:R-:W-:Y:S02]  /*29a40*/  IMAD.WIDE R22, R0, 0x2, R28 ;  /* 0x0000000200167825 */ /* 0x002fe400078e021c */
[----:B------:R0:W-:Y:S01]  /*29a50*/  @P2 STG.E.U16 [R20.64], R4 ;  /* 0x0000000414002986 */ /* 0x0001e2000c101506 */
[----:B------:R-:W-:Y:S02]  /*29a60*/  ISETP.GE.AND P2, PT, R24, c[0x0][0x17c], PT ;  /* 0x00005f0018007a0c */ /* 0x000fe40003f46270 */
[----:B------:R-:W-:Y:S01]  /*29a70*/  PRMT R24, R4, 0x7632, R24 ;  /* 0x0000763204187816 */ /* 0x000fe20000000018 */
[----:B------:R1:W-:Y:S01]  /*29a80*/  @P1 STG.E.U16 [R22.64], R27 ;  /* 0x0000001b16001986 */ /* 0x0003e2000c101506 */
[----:B------:R-:W-:-:S03]  /*29a90*/  PRMT R25, R27, 0x7632, R25 ;  /* 0x000076321b197816 */ /* 0x000fc60000000019 */
[----:B0-----:R-:W3:Y:S04]  /*29aa0*/  LDL.LU R4, [R1+0xe00] ;  /* 0x000e000001047983 */ /* 0x001ee80000300800 */
[----:B-1----:R-:W4:Y:S01]  /*29ab0*/  LDL.LU R27, [R1+0xdfc] ;  /* 0x000dfc00011b7983 */ /* 0x002f220000300800 */
[C---:B------:R-:W-:Y:S02]  /*29ac0*/  ISETP.LT.AND P3, PT, R7.reuse, c[0x0][0x178], !P0 ;  /* 0x00005e0007007a0c */ /* 0x040fe40004761270 */
[----:B------:R-:W-:Y:S02]  /*29ad0*/  ISETP.LT.AND P0, PT, R6, c[0x0][0x178], !P0 ;  /* 0x00005e0006007a0c */ /* 0x000fe40004701270 */
[----:B------:R-:W-:Y:S02]  /*29ae0*/  IADD3 R0, R0, c[0x0][0x198], RZ ;  /* 0x0000660000007a10 */ /* 0x000fe40007ffe0ff */
[----:B------:R-:W-:-:S03]  /*29af0*/  ISETP.LT.AND P1, PT, R7, c[0x0][0x178], !P6 ;  /* 0x00005e0007007a0c */ /* 0x000fc60007721270 */
[----:B------:R-:W-:-:S04]  /*29b00*/  IMAD.WIDE R22, R0, 0x2, R2 ;  /* 0x0000000200167825 */ /* 0x000fc800078e0202 */
[C---:B------:R-:W-:Y:S01]  /*29b10*/  IMAD.WIDE R20, R0.reuse, 0x2, R28 ;  /* 0x0000000200147825 */ /* 0x040fe200078e021c */
[----:B------:R-:W-:Y:S01]  /*29b20*/  IADD3 R0, R0, c[0x0][0x198], RZ ;  /* 0x0000660000007a10 */ /* 0x000fe20007ffe0ff */
[----:B------:R0:W-:Y:S01]  /*29b30*/  @P3 STG.E.U16 [R22.64], R24 ;  /* 0x0000001816003986 */ /* 0x0001e2000c101506 */
[----:B------:R-:W-:-:S03]  /*29b40*/  ISETP.LT.AND P6, PT, R6, c[0x0][0x178], !P6 ;  /* 0x00005e0006007a0c */ /* 0x000fc600077c1270 */
[----:B------:R1:W-:Y:S01]  /*29b50*/  @P0 STG.E.U16 [R20.64], R25 ;  /* 0x0000001914000986 */ /* 0x0003e2000c101506 */
[----:B------:R-:W-:Y:S01]  /*29b60*/  ISETP.LT.AND P0, PT, R7, c[0x0][0x178], !P5 ;  /* 0x00005e0007007a0c */ /* 0x000fe20006f01270 */
[C---:B0-----:R-:W-:Y:S01]  /*29b70*/  IMAD.WIDE R22, R0.reuse, 0x2, R2 ;  /* 0x0000000200167825 */ /* 0x041fe200078e0202 */
[----:B------:R-:W-:Y:S02]  /*29b80*/  IADD3 R24, R5, 0x8, RZ ;  /* 0x0000000805187810 */ /* 0x000fe40007ffe0ff */
[----:B-1----:R-:W-:Y:S02]  /*29b90*/  IADD3 R20, R0, c[0x0][0x198], RZ ;  /* 0x0000660000147a10 */ /* 0x002fe40007ffe0ff */
[----:B------:R-:W-:-:S03]  /*29ba0*/  ISETP.GE.AND P3, PT, R24, c[0x0][0x17c], PT ;  /* 0x00005f0018007a0c */ /* 0x000fc60003f66270 */
[----:B------:R-:W-:Y:S01]  /*29bb0*/  IMAD.WIDE R24, R20, 0x2, R2 ;  /* 0x0000000214187825 */ /* 0x000fe200078e0202 */
[----:B--2---:R0:W-:Y:S03]  /*29bc0*/  @P1 STG.E.U16 [R22.64], R26 ;  /* 0x0000001a16001986 */ /* 0x0041e6000c101506 */
[----:B0-----:R-:W-:Y:S01]  /*29bd0*/  IMAD.WIDE R22, R0, 0x2, R28 ;  /* 0x0000000200167825 */ /* 0x001fe200078e021c */
[----:B------:R-:W-:-:S04]  /*29be0*/  PRMT R0, R26, 0x7632, R0 ;  /* 0x000076321a007816 */ /* 0x000fc80000000000 */
[----:B------:R0:W-:Y:S01]  /*29bf0*/  @P6 STG.E.U16 [R22.64], R8 ;  /* 0x0000000816006986 */ /* 0x0001e2000c101506 */
[----:B----4-:R-:W-:-:S03]  /*29c00*/  PRMT R27, R8, 0x7632, R27 ;  /* 0x00007632081b7816 */ /* 0x010fc6000000001b */
[----:B------:R1:W-:Y:S01]  /*29c10*/  @P0 STG.E.U16 [R24.64], R0 ;  /* 0x0000000018000986 */ /* 0x0003e2000c101506 */
[----:B0-----:R-:W-:-:S04]  /*29c20*/  IADD3 R8, R5, 0xa, RZ ;  /* 0x0000000a05087810 */ /* 0x001fc80007ffe0ff */
[----:B------:R-:W-:Y:S02]  /*29c30*/  ISETP.GE.AND P0, PT, R8, c[0x0][0x17c], PT ;  /* 0x00005f0008007a0c */ /* 0x000fe40003f06270 */
[----:B------:R-:W2:Y:S01]  /*29c40*/  LDL.LU R8, [R1+0x180] ;  /* 0x0001800001087983 */ /* 0x000ea20000300800 */
[C---:B------:R-:W-:Y:S02]  /*29c50*/  ISETP.LT.AND P5, PT, R6.reuse, c[0x0][0x178], !P5 ;  /* 0x00005e0006007a0c */ /* 0x040fe40006fa1270 */
[----:B------:R-:W-:Y:S02]  /*29c60*/  ISETP.LT.AND P6, PT, R7, c[0x0][0x178], !P4 ;  /* 0x00005e0007007a0c */ /* 0x000fe400067c1270 */
[----:B------:R-:W-:Y:S02]  /*29c70*/  ISETP.LT.AND P4, PT, R6, c[0x0][0x178], !P4 ;  /* 0x00005e0006007a0c */ /* 0x000fe40006781270 */
[----:B------:R-:W-:Y:S02]  /*29c80*/  IADD3 R21, R5, 0x9, RZ ;  /* 0x0000000905157810 */ /* 0x000fe40007ffe0ff */
[----:B-1----:R-:W-:-:S02]  /*29c90*/  IADD3 R0, R20, c[0x0][0x198], RZ ;  /* 0x0000660014007a10 */ /* 0x002fc40007ffe0ff */
[----:B------:R-:W-:Y:S01]  /*29ca0*/  ISETP.GE.AND P1, PT, R21, c[0x0][0x17c], PT ;  /* 0x00005f0015007a0c */ /* 0x000fe20003f26270 */
[----:B------:R-:W-:-:S04]  /*29cb0*/  IMAD.WIDE R20, R20, 0x2, R28 ;  /* 0x0000000214147825 */ /* 0x000fc800078e021c */
[C---:B------:R-:W-:Y:S01]  /*29cc0*/  IMAD.WIDE R22, R0.reuse, 0x2, R2 ;  /* 0x0000000200167825 */ /* 0x040fe200078e0202 */
[----:B------:R0:W-:Y:S03]  /*29cd0*/  @P5 STG.E.U16 [R20.64], R27 ;  /* 0x0000001b14005986 */ /* 0x0001e6000c101506 */
[----:B------:R-:W-:Y:S01]  /*29ce0*/  IMAD.WIDE R24, R0, 0x2, R28 ;  /* 0x0000000200187825 */ /* 0x000fe200078e021c */
[----:B------:R-:W-:-:S04]  /*29cf0*/  IADD3 R26, R5, 0xb, RZ ;  /* 0x0000000b051a7810 */ /* 0x000fc80007ffe0ff */
[----:B------:R-:W-:Y:S02]  /*29d00*/  ISETP.GE.AND P5, PT, R26, c[0x0][0x17c], PT ;  /* 0x00005f001a007a0c */ /* 0x000fe40003fa6270 */
[----:B0-----:R-:W-:-:S04]  /*29d10*/  IADD3 R20, R0, c[0x0][0x198], RZ ;  /* 0x0000660000147a10 */ /* 0x001fc80007ffe0ff */
[C---:B------:R-:W-:Y:S01]  /*29d20*/  IADD3 R0, R20.reuse, c[0x0][0x198], RZ ;  /* 0x0000660014007a10 */ /* 0x040fe20007ffe0ff */
[----:B------:R-:W-:-:S04]  /*29d30*/  IMAD.WIDE R26, R20, 0x2, R2 ;  /* 0x00000002141a7825 */ /* 0x000fc800078e0202 */
[----:B------:R-:W-:Y:S01]  /*29d40*/  IMAD.WIDE R20, R20, 0x2, R28 ;  /* 0x0000000214147825 */ /* 0x000fe200078e021c */
[----:B--2---:R0:W-:Y:S04]  /*29d50*/  @P6 STG.E.U16 [R22.64], R8 ;  /* 0x0000000816006986 */ /* 0x0041e8000c101506 */
[----:B-----5:R1:W-:Y:S01]  /*29d60*/  @P4 STG.E.U16 [R24.64], R16 ;  /* 0x0000001018004986 */ /* 0x0203e2000c101506 */
[----:B------:R-:W-:Y:S02]  /*29d70*/  ISETP.LT.AND P4, PT, R7, c[0x0][0x178], !P2 ;  /* 0x00005e0007007a0c */ /* 0x000fe40005781270 */
[----:B------:R-:W-:Y:S02]  /*29d80*/  ISETP.LT.AND P2, PT, R6, c[0x0][0x178], !P2 ;  /* 0x00005e0006007a0c */ /* 0x000fe40005741270 */
[----:B---3--:R-:W-:-:S02]  /*29d90*/  PRMT R4, R8, 0x7632, R4 ;  /* 0x0000763208047816 */ /* 0x008fc40000000004 */
[----:B0-----:R-:W-:Y:S02]  /*29da0*/  IADD3 R8, R5, 0xc, RZ ;  /* 0x0000000c05087810 */ /* 0x001fe40007ffe0ff */
[----:B-1----:R-:W-:-:S05]  /*29db0*/  PRMT R16, R16, 0x7632, R16 ;  /* 0x0000763210107816 */ /* 0x002fca0000000010 */
[----:B------:R0:W-:Y:S01]  /*29dc0*/  @P4 STG.E.U16 [R26.64], R4 ;  /* 0x000000041a004986 */ /* 0x0001e2000c101506 */
[----:B------:R-:W-:-:S03]  /*29dd0*/  ISETP.GE.AND P4, PT, R8, c[0x0][0x17c], PT ;  /* 0x00005f0008007a0c */ /* 0x000fc60003f86270 */
[----:B------:R1:W-:Y:S04]  /*29de0*/  @P2 STG.E.U16 [R20.64], R16 ;  /* 0x0000001014002986 */ /* 0x0003e8000c101506 */
[----:B0-----:R-:W2:Y:S04]  /*29df0*/  LDL.LU R4, [R1+0xdf8] ;  /* 0x000df80001047983 */ /* 0x001ea80000300800 */
[----:B------:R-:W3:Y:S04]  /*29e00*/  LDL.LU R8, [R1+0x10] ;  /* 0x0000100001087983 */ /* 0x000ee80000300800 */
[----:B-1----:R-:W4:Y:S01]  /*29e10*/  LDL.LU R21, [R1+0x1d0] ;  /* 0x0001d00001157983 */ /* 0x002f220000300800 */
[----:B------:R-:W-:Y:S01]  /*29e20*/  ISETP.LT.AND P6, PT, R7, c[0x0][0x178], !P3 ;  /* 0x00005e0007007a0c */ /* 0x000fe20005fc1270 */
[----:B------:R-:W-:Y:S01]  /*29e30*/  IMAD.WIDE R22, R0, 0x2, R2 ;  /* 0x0000000200167825 */ /* 0x000fe200078e0202 */
[----:B------:R-:W-:-:S03]  /*29e40*/  ISETP.LT.AND P3, PT, R6, c[0x0][0x178], !P3 ;  /* 0x00005e0006007a0c */ /* 0x000fc60005f61270 */
[----:B------:R-:W-:-:S08]  /*29e50*/  IMAD.WIDE R24, R0, 0x2, R28 ;  /* 0x0000000200187825 */ /* 0x000fd000078e021c */
[----:B----4-:R0:W-:Y:S01]  /*29e60*/  @P6 STG.E.U16 [R22.64], R21 ;  /* 0x0000001516006986 */ /* 0x0101e2000c101506 */
[----:B------:R-:W-:Y:S02]  /*29e70*/  ISETP.LT.AND P6, PT, R7, c[0x0][0x178], !P1 ;  /* 0x00005e0007007a0c */ /* 0x000fe40004fc1270 */
[----:B------:R-:W-:Y:S02]  /*29e80*/  ISETP.LT.AND P1, PT, R6, c[0x0][0x178], !P1 ;  /* 0x00005e0006007a0c */ /* 0x000fe40004f21270 */
[----:B------:R-:W-:Y:S02]  /*29e90*/  PRMT R27, R21, 0x7632, R27 ;  /* 0x00007632151b7816 */ /* 0x000fe4000000001b */
[----:B0-----:R-:W-:Y:S02]  /*29ea0*/  IADD3 R22, R0, c[0x0][0x198], RZ ;  /* 0x0000660000167a10 */ /* 0x001fe40007ffe0ff */
[----:B---3--:R-:W-:Y:S02]  /*29eb0*/  PRMT R26, R8, 0x7632, R26 ;  /* 0x00007632081a7816 */ /* 0x008fe4000000001a */
[C---:B------:R-:W-:Y:S01]  /*29ec0*/  IADD3 R0, R22.reuse, c[0x0][0x198], RZ ;  /* 0x0000660016007a10 */ /* 0x040fe20007ffe0ff */
[C---:B------:R-:W-:Y:S01]  /*29ed0*/  IMAD.WIDE R20, R22.reuse, 0x2, R2 ;  /* 0x0000000216147825 */ /* 0x040fe200078e0202 */
[----:B------:R-:W-:Y:S03]  /*29ee0*/  @P3 STG.E.U16 [R24.64], R8 ;  /* 0x0000000818003986 */ /* 0x000fe6000c101506 */
[----:B------:R-:W-:Y:S01]  /*29ef0*/  IMAD.WIDE R22, R22, 0x2, R28 ;  /* 0x0000000216167825 */ /* 0x000fe200078e021c */
[----:B------:R0:W-:Y:S04]  /*29f00*/  @P6 STG.E.U16 [R20.64], R27 ;  /* 0x0000001b14006986 */ /* 0x0001e8000c101506 */
[----:B------:R1:W-:Y:S04]  /*29f10*/  @P1 STG.E.U16 [R22.64], R26 ;  /* 0x0000001a16001986 */ /* 0x0003e8000c101506 */
[----:B0-----:R-:W3:Y:S04]  /*29f20*/  LDL.LU R27, [R1+0x1a0] ;  /* 0x0001a000011b7983 */ /* 0x001ee80000300800 */
[----:B-1----:R-:W4:Y:S01]  /*29f30*/  LDL.LU R23, [R1+0x1c0] ;  /* 0x0001c00001177983 */ /* 0x002f220000300800 */
[----:B------:R-:W-:Y:S01]  /*29f40*/  ISETP.LT.AND P3, PT, R7, c[0x0][0x178], !P0 ;  /* 0x00005e0007007a0c */ /* 0x000fe20004761270 */
[----:B------:R-:W-:Y:S01]  /*29f50*/  IMAD.WIDE R24, R0, 0x2, R2 ;  /* 0x0000000200187825 */ /* 0x000fe200078e0202 */
[----:B------:R-:W-:-:S02]  /*29f60*/  ISETP.LT.AND P0, PT, R6, c[0x0][0x178], !P0 ;  /* 0x00005e0006007a0c */ /* 0x000fc40004701270 */
[----:B------:R-:W-:Y:S01]  /*29f70*/  ISETP.LT.AND P1, PT, R7, c[0x0][0x178], !P5 ;  /* 0x00005e0007007a0c */ /* 0x000fe20006f21270 */
[C---:B------:R-:W-:Y:S01]  /*29f80*/  IMAD.WIDE R20, R0.reuse, 0x2, R28 ;  /* 0x0000000200147825 */ /* 0x040fe200078e021c */
[C---:B------:R-:W-:Y:S02]  /*29f90*/  IADD3 R16, R5.reuse, 0xd, RZ ;  /* 0x0000000d05107810 */ /* 0x040fe40007ffe0ff */
[----:B------:R-:W-:Y:S02]  /*29fa0*/  IADD3 R0, R0, c[0x0][0x198], RZ ;  /* 0x0000660000007a10 */ /* 0x000fe40007ffe0ff */
[----:B------:R-:W-:Y:S02]  /*29fb0*/  IADD3 R8, R5, 0xe, RZ ;  /* 0x0000000e05087810 */ /* 0x000fe40007ffe0ff */
[----:B------:R-:W-:Y:S02]  /*29fc0*/  ISETP.LT.AND P5, PT, R6, c[0x0][0x178], !P5 ;  /* 0x00005e0006007a0c */ /* 0x000fe40006fa1270 */
[----:B------:R-:W-:-:S02]  /*29fd0*/  ISETP.GE.AND P2, PT, R16, c[0x0][0x17c], PT ;  /* 0x00005f0010007a0c */ /* 0x000fc40003f46270 */
[----:B------:R-:W-:Y:S02]  /*29fe0*/  ISETP.GE.AND P6, PT, R8, c[0x0][0x17c], PT ;  /* 0x00005f0008007a0c */ /* 0x000fe40003fc6270 */
[----:B------:R-:W-:Y:S01]  /*29ff0*/  IADD3 R8, R5, 0xf, RZ ;  /* 0x0000000f05087810 */ /* 0x000fe20007ffe0ff */
[----:B----4-:R0:W-:Y:S01]  /*2a000*/  @P3 STG.E.U16 [R24.64], R23 ;  /* 0x0000001718003986 */ /* 0x0101e2000c101506 */
[----:B------:R-:W-:-:S03]  /*2a010*/  PRMT R16, R23, 0x7632, R16 ;  /* 0x0000763217107816 */ /* 0x000fc60000000010 */
[----:B--2---:R1:W-:Y:S01]  /*2a020*/  @P0 STG.E.U16 [R20.64], R4 ;  /* 0x0000000414000986 */ /* 0x0043e2000c101506 */
[----:B------:R-:W-:-:S03]  /*2a030*/  ISETP.LT.AND P0, PT, R7, c[0x0][0x178], !P4 ;  /* 0x00005e0007007a0c */ /* 0x000fc60006701270 */
[----:B0-----:R-:W2:Y:S01]  /*2a040*/  LDL.LU R24, [R1+0x1e0] ;  /* 0x0001e00001187983 */ /* 0x001ea20000300800 */
[----:B------:R-:W-:-:S03]  /*2a050*/  IMAD.WIDE R22, R0, 0x2, R28 ;  /* 0x0000000200167825 */ /* 0x000fc600078e021c */
[----:B------:R-:W4:Y:S01]  /*2a060*/  LDL.LU R25, [R1+0x30] ;  /* 0x0000300001197983 */ /* 0x000f220000300800 */
[C---:B-1----:R-:W-:Y:S01]  /*2a070*/  IMAD.WIDE R20, R0.reuse, 0x2, R2 ;  /* 0x0000000200147825 */ /* 0x042fe200078e0202 */
[----:B------:R-:W-:Y:S02]  /*2a080*/  IADD3 R0, R0, c[0x0][0x198], RZ ;  /* 0x0000660000007a10 */ /* 0x000fe40007ffe0ff */
[----:B------:R-:W-:Y:S01]  /*2a090*/  ISETP.GE.AND P3, PT, R8, c[0x0][0x17c], PT ;  /* 0x00005f0008007a0c */ /* 0x000fe20003f66270 */
[----:B------:R-:W5:Y:S01]  /*2a0a0*/  LDL.LU R26, [R1+0x154] ;  /* 0x00015400011a7983 */ /* 0x000f620000300800 */
[----:B------:R-:W-:Y:S02]  /*2a0b0*/  PRMT R4, R4, 0x7632, R4 ;  /* 0x0000763204047816 */ /* 0x000fe40000000004 */
[----:B------:R-:W-:Y:S01]  /*2a0c0*/  IADD3 R8, R5, 0x10, RZ ;  /* 0x0000001005087810 */ /* 0x000fe20007ffe0ff */
[----:B------:R0:W-:Y:S03]  /*2a0d0*/  @P1 STG.E.U16 [R20.64], R16 ;  /* 0x0000001014001986 */ /* 0x0001e6000c101506 */
[----:B------:R-:W-:Y:S01]  /*2a0e0*/  ISETP.GE.AND P1, PT, R8, c[0x0][0x17c], PT ;  /* 0x00005f0008007a0c */ /* 0x000fe20003f26270 */
[----:B------:R-:W-:Y:S01]  /*2a0f0*/  @P5 STG.E.U16 [R22.64], R4 ;  /* 0x0000000416005986 */ /* 0x000fe2000c101506 */
[----:B---3--:R-:W-:Y:S01]  /*2a100*/  PRMT R8, R27, 0x7632, R8 ;  /* 0x000076321b087816 */ /* 0x008fe20000000008 */
[----:B0-----:R-:W-:-:S05]  /*2a110*/  IMAD.WIDE R20, R0, 0x2, R2 ;  /* 0x0000000200147825 */ /* 0x001fca00078e0202 */
[----:B------:R0:W-:Y:S04]  /*2a120*/  @P0 STG.E.U16 [R20.64], R27 ;  /* 0x0000001b14000986 */ /* 0x0001e8000c101506 */
[----:B0-----:R-:W3:Y:S01]  /*2a130*/  LDL.LU R27, [R1+0x24] ;  /* 0x00002400011b7983 */ /* 0x001ee20000300800 */
[----:B------:R-:W-:Y:S01]  /*2a140*/  ISETP.LT.AND P4, PT, R6, c[0x0][0x178], !P4 ;  /* 0x00005e0006007a0c */ /* 0x000fe20006781270 */
[----:B------:R-:W-:Y:S01]  /*2a150*/  IMAD.WIDE R22, R0, 0x2, R28 ;  /* 0x0000000200167825 */ /* 0x000fe200078e021c */
[----:B------:R-:W-:Y:S02]  /*2a160*/  ISETP.LT.AND P5, PT, R7, c[0x0][0x178], !P2 ;  /* 0x00005e0007007a0c */ /* 0x000fe400057a1270 */
[----:B------:R-:W-:Y:S02]  /*2a170*/  ISETP.LT.AND P2, PT, R6, c[0x0][0x178], !P2 ;  /* 0x00005e0006007a0c */ /* 0x000fe40005741270 */
[----:B------:R-:W-:-:S02]  /*2a180*/  IADD3 R0, R0, c[0x0][0x198], RZ ;  /* 0x0000660000007a10 */ /* 0x000fc40007ffe0ff */
[----:B------:R-:W-:-:S03]  /*2a190*/  IADD3 R4, R5, 0x11, RZ ;  /* 0x0000001105047810 */ /* 0x000fc60007ffe0ff */
[----:B------:R-:W-:Y:S02]  /*2a1a0*/  IMAD.WIDE R20, R0, 0x2, R2 ;  /* 0x0000000200147825 */ /* 0x000fe400078e0202 */
[----:B------:R0:W-:Y:S01]  /*2a1b0*/  @P4 STG.E.U16 [R22.64], R12 ;  /* 0x0000000c16004986 */ /* 0x0001e2000c101506 */
[----:B------:R-:W-:Y:S02]  /*2a1c0*/  ISETP.LT.AND P4, PT, R7, c[0x0][0x178], !P6 ;  /* 0x00005e0007007a0c */ /* 0x000fe40007781270 */
[----:B------:R-:W-:Y:S02]  /*2a1d0*/  ISETP.GE.AND P0, PT, R4, c[0x0][0x17c], PT ;  /* 0x00005f0004007a0c */ /* 0x000fe40003f06270 */
[----:B------:R-:W-:Y:S01]  /*2a1e0*/  PRMT R4, R12, 0x7632, R4 ;  /* 0x000076320c047816 */ /* 0x000fe20000000004 */
[----:B------:R1:W-:Y:S01]  /*2a1f0*/  @P5 STG.E.U16 [R20.64], R8 ;  /* 0x0000000814005986 */ /* 0x0003e2000c101506 */
[----:B------:R-:W-:Y:S01]  /*2a200*/  ISETP.LT.AND P6, PT, R6, c[0x0][0x178], !P6 ;  /* 0x00005e0006007a0c */ /* 0x000fe200077c1270 */
[C---:B0-----:R-:W-:Y:S01]  /*2a210*/  IMAD.WIDE R22, R0.reuse, 0x2, R28 ;  /* 0x0000000200167825 */ /* 0x041fe200078e021c */
[----:B------:R-:W-:-:S04]  /*2a220*/  IADD3 R0, R0, c[0x0][0x198], RZ ;  /* 0x0000660000007a10 */ /* 0x000fc80007ffe0ff */
[----:B------:R0:W-:Y:S01]  /*2a230*/  @P2 STG.E.U16 [R22.64], R4 ;  /* 0x0000000416002986 */ /* 0x0001e2000c101506 */
[----:B-1----:R-:W-:Y:S01]  /*2a240*/  IADD3 R8, R5, 0x12, RZ ;  /* 0x0000001205087810 */ /* 0x002fe20007ffe0ff */
[----:B------:R-:W-:Y:S01]  /*2a250*/  IMAD.WIDE R20, R0, 0x2, R2 ;  /* 0x0000000200147825 */ /* 0x000fe200078e0202 */
[----:B------:R-:W-:Y:S02]  /*2a260*/  ISETP.LT.AND P2, PT, R7, c[0x0][0x178], !P3 ;  /* 0x00005e0007007a0c */ /* 0x000fe40005f41270 */
[----:B------:R-:W-:Y:S02]  /*2a270*/  ISETP.GE.AND P5, PT, R8, c[0x0][0x17c], PT ;  /* 0x00005f0008007a0c */ /* 0x000fe40003fa6270 */
[----:B------:R-:W-:Y:S02]  /*2a280*/  IADD3 R8, R0, c[0x0][0x198], RZ ;  /* 0x0000660000087a10 */ /* 0x000fe40007ffe0ff */
[----:B------:R-:W-:-:S03]  /*2a290*/  ISETP.LT.AND P3, PT, R6, c[0x0][0x178], !P3 ;  /* 0x00005e0006007a0c */ /* 0x000fc60005f61270 */
[----:B0-----:R-:W-:Y:S01]  /*2a2a0*/  IMAD.WIDE R22, R8, 0x2, R2 ;  /* 0x0000000208167825 */ /* 0x001fe200078e0202 */
[----:B------:R-:W-:Y:S01]  /*2a2b0*/  IADD3 R4, R5, 0x13, RZ ;  /* 0x0000001305047810 */ /* 0x000fe20007ffe0ff */
[----:B--2---:R0:W-:Y:S02]  /*2a2c0*/  @P4 STG.E.U16 [R20.64], R24 ;  /* 0x0000001814004986 */ /* 0x0041e4000c101506 */
[----:B0-----:R-:W-:Y:S01]  /*2a2d0*/  IMAD.WIDE R20, R0, 0x2, R28 ;  /* 0x0000000200147825 */ /* 0x001fe200078e021c */
[----:B------:R-:W-:-:S04]  /*2a2e0*/  PRMT R0, R24, 0x7632, R0 ;  /* 0x0000763218007816 */ /* 0x000fc80000000000 */
[----:B----4-:R0:W-:Y:S01]  /*2a2f0*/  @P6 STG.E.U16 [R20.64], R25 ;  /* 0x0000001914006986 */ /* 0x0101e2000c101506 */
[----:B------:R-:W-:Y:S02]  /*2a300*/  ISETP.LT.AND P6, PT, R7, c[0x0][0x178], !P1 ;  /* 0x00005e0007007a0c */ /* 0x000fe40004fc1270 */
[----:B------:R-:W-:Y:S01]  /*2a310*/  ISETP.LT.AND P1, PT, R6, c[0x0][0x178], !P1 ;  /* 0x00005e0006007a0c */ /* 0x000fe20004f21270 */
[----:B------:R1:W-:Y:S01]  /*2a320*/  @P2 STG.E.U16 [R22.64], R0 ;  /* 0x0000000016002986 */ /* 0x0003e2000c101506 */
[----:B------:R-:W-:Y:S01]  /*2a330*/  PRMT R12, R25, 0x7632, R12 ;  /* 0x00007632190c7816 */ /* 0x000fe2000000000c */
[C---:B0-----:R-:W-:Y:S01]  /*2a340*/  IMAD.WIDE R20, R8.reuse, 0x2, R28 ;  /* 0x0000000208147825 */ /* 0x041fe200078e021c */
[----:B-1----:R-:W-:-:S04]  /*2a350*/  IADD3 R0, R8, c[0x0][0x198], RZ ;  /* 0x0000660008007a10 */ /* 0x002fc80007ffe0ff */
[----:B------:R0:W-:Y:S01]  /*2a360*/  @P3 STG.E.U16 [R20.64], R12 ;  /* 0x0000000c14003986 */ /* 0x0001e2000c101506 */
[----:B------:R-:W-:-:S04]  /*2a370*/  IMAD.WIDE R22, R0, 0x2, R2 ;  /* 0x0000000200167825 */ /* 0x000fc800078e0202 */
[----:B------:R-:W-:Y:S01]  /*2a380*/  IMAD.WIDE R24, R0, 0x2, R28 ;  /* 0x0000000200187825 */ /* 0x000fe200078e021c */
[----:B-----5:R-:W-:Y:S01]  /*2a390*/  @P6 STG.E.U16 [R22.64], R26 ;  /* 0x0000001a16006986 */ /* 0x020fe2000c101506 */
[----:B------:R-:W-:-:S03]  /*2a3a0*/  IADD3 R8, R5, 0x15, RZ ;  /* 0x0000001505087810 */ /* 0x000fc60007ffe0ff */
[----:B---3--:R1:W-:Y:S01]  /*2a3b0*/  @P1 STG.E.U16 [R24.64], R27 ;  /* 0x0000001b18001986 */ /* 0x0083e2000c101506 */
[----:B------:R-:W-:Y:S02]  /*2a3c0*/  ISETP.LT.AND P1, PT, R7, c[0x0][0x178], !P0 ;  /* 0x00005e0007007a0c */ /* 0x000fe40004721270 */
[----:B------:R-:W-:Y:S02]  /*2a3d0*/  IADD3 R16, R0, c[0x0][0x198], RZ ;  /* 0x0000660000107a10 */ /* 0x000fe40007ffe0ff */
[----:B------:R-:W-:Y:S02]  /*2a3e0*/  ISETP.GE.AND P4, PT, R4, c[0x0][0x17c], PT ;  /* 0x00005f0004007a0c */ /* 0x000fe40003f86270 */
[----:B------:R-:W-:Y:S02]  /*2a3f0*/  IADD3 R4, R5, 0x14, RZ ;  /* 0x0000001405047810 */ /* 0x000fe40007ffe0ff */
[----:B------:R-:W-:Y:S02]  /*2a400*/  ISETP.GE.AND P3, PT, R8, c[0x0][0x17c], PT ;  /* 0x00005f0008007a0c */ /* 0x000fe40003f66270 */
[----:B0-----:R-:W-:-:S02]  /*2a410*/  PRMT R12, R26, 0x7632, R12 ;  /* 0x000076321a0c7816 */ /* 0x001fc4000000000c */
[----:B------:R-:W-:Y:S01]  /*2a420*/  PRMT R8, R27, 0x7632, R8 ;  /* 0x000076321b087816 */ /* 0x000fe20000000008 */
[----:B-1----:R-:W-:Y:S01]  /*2a430*/  IMAD.WIDE R26, R16, 0x2, R2 ;  /* 0x00000002101a7825 */ /* 0x002fe200078e0202 */
[----:B------:R-:W-:Y:S02]  /*2a440*/  ISETP.GE.AND P2, PT, R4, c[0x0][0x17c], PT ;  /* 0x00005f0004007a0c */ /* 0x000fe40003f46270 */
[----:B------:R-:W-:Y:S01]  /*2a450*/  IADD3 R4, R5, 0x16, RZ ;  /* 0x0000001605047810 */ /* 0x000fe20007ffe0ff */
[C---:B------:R-:W-:Y:S01]  /*2a460*/  IMAD.WIDE R20, R16.reuse, 0x2, R28 ;  /* 0x0000000210147825 */ /* 0x040fe200078e021c */
[----:B------:R-:W-:Y:S01]  /*2a470*/  IADD3 R0, R16, c[0x0][0x198], RZ ;  /* 0x0000660010007a10 */ /* 0x000fe20007ffe0ff */
[----:B------:R-:W2:Y:S04]  /*2a480*/  LDL.LU R5, [R1+0xdf4] ;  /* 0x000df40001057983 */ /* 0x000ea80000300800 */
[----:B------:R-:W3:Y:S04]  /*2a490*/  LDL.LU R16, [R1+0x4] ;  /* 0x0000040001107983 */ /* 0x000ee80000300800 */
[----:B------:R0:W-:Y:S04]  /*2a4a0*/  @P1 STG.E.U16 [R26.64], R12 ;  /* 0x0000000c1a001986 */ /* 0x0001e8000c101506 */
[----:B0-----:R-:W4:Y:S04]  /*2a4b0*/  LDL.LU R27, [R1+0x174] ;  /* 0x00017400011b7983 */ /* 0x001f280000300800 */
[----:B------:R-:W5:Y:S01]  /*2a4c0*/  LDL R26, [R1+0x75c] ;  /* 0x00075c00011a7983 */ /* 0x000f620000100800 */
[----:B------:R-:W-:-:S02]  /*2a4d0*/  ISETP.LT.AND P0, PT, R6, c[0x0][0x178], !P0 ;  /* 0x00005e0006007a0c */ /* 0x000fc40004701270 */
[----:B------:R-:W-:Y:S02]  /*2a4e0*/  ISETP.LT.AND P6, PT, R7, c[0x0][0x178], !P5 ;  /* 0x00005e0007007a0c */ /* 0x000fe40006fc1270 */
[----:B------:R-:W-:Y:S01]  /*2a4f0*/  ISETP.LT.AND P5, PT, R6, c[0x0][0x178], !P5 ;  /* 0x00005e0006007a0c */ /* 0x000fe20006fa1270 */
[----:B------:R-:W-:-:S04]  /*2a500*/  IMAD.WIDE R22, R0, 0x2, R2 ;  /* 0x0000000200167825 */ /* 0x000fc800078e0202 */
[----:B------:R-:W-:Y:S01]  /*2a510*/  IMAD.WIDE R24, R0, 0x2, R28 ;  /* 0x0000000200187825 */ /* 0x000fe200078e021c */
[----:B------:R-:W-:-:S03]  /*2a520*/  ISETP.GE.AND P1, PT, R4, c[0x0][0x17c], PT ;  /* 0x00005f0004007a0c */ /* 0x000fc60003f26270 */
[----:B------:R-:W-:Y:S01]  /*2a530*/  @P0 STG.E.U16 [R20.64], R8 ;  /* 0x0000000814000986 */ /* 0x000fe2000c101506 */
[----:B---3--:R-:W-:-:S03]  /*2a540*/  PRMT R4, R16, 0x7632, R4 ;  /* 0x0000763210047816 */ /* 0x008fc60000000004 */
[----:B----4-:R0:W-:Y:S04]  /*2a550*/  @P6 STG.E.U16 [R22.64], R27 ;  /* 0x0000001b16006986 */ /* 0x0101e8000c101506 */
[----:B------:R5:W-:Y:S01]  /*2a560*/  @P5 STG.E.U16 [R24.64], R16 ;  /* 0x0000001018005986 */ /* 0x000be2000c101506 */
[----:B------:R-:W-:-:S03]  /*2a570*/  PRMT R12, R27, 0x7632, R12 ;  /* 0x000076321b0c7816 */ /* 0x000fc6000000000c */
[----:B0-----:R-:W3:Y:S01]  /*2a580*/  LDL.LU R27, [R1+0x184] ;  /* 0x00018400011b7983 */ /* 0x001ee20000300800 */
[----:B-----5:R-:W-:-:S04]  /*2a590*/  IADD3 R16, R26, 0x17, RZ ;  /* 0x000000171a107810 */ /* 0x020fc80007ffe0ff */
[----:B------:R-:W-:Y:S02]  /*2a5a0*/  ISETP.GE.AND P0, PT, R16, c[0x0][0x17c], PT ;  /* 0x00005f0010007a0c */ /* 0x000fe40003f06270 */
[----:B------:R-:W4:Y:S01]  /*2a5b0*/  LDL.LU R16, [R1+0x194] ;  /* 0x0001940001107983 */ /* 0x000f220000300800 */
[C---:B------:R-:W-:Y:S02]  /*2a5c0*/  ISETP.LT.AND P6, PT, R7.reuse, c[0x0][0x178], !P4 ;  /* 0x00005e0007007a0c */ /* 0x040fe400067c1270 */
[----:B------:R-:W-:Y:S02]  /*2a5d0*/  ISETP.LT.AND P4, PT, R6, c[0x0][0x178], !P4 ;  /* 0x00005e0006007a0c */ /* 0x000fe40006781270 */
[----:B------:R-:W-:Y:S02]  /*2a5e0*/  IADD3 R22, R0, c[0x0][0x198], RZ ;  /* 0x0000660000167a10 */ /* 0x000fe40007ffe0ff */
[----:B------:R-:W-:Y:S02]  /*2a5f0*/  ISETP.LT.AND P5, PT, R7, c[0x0][0x178], !P2 ;  /* 0x00005e0007007a0c */ /* 0x000fe400057a1270 */
[----:B------:R-:W-:Y:S01]  /*2a600*/  ISETP.LT.AND P2, PT, R6, c[0x0][0x178], !P2 ;  /* 0x00005e0006007a0c */ /* 0x000fe20005741270 */
[C---:B------:R-:W-:Y:S01]  /*2a610*/  IMAD.WIDE R20, R22.reuse, 0x2, R2 ;  /* 0x0000000216147825 */ /* 0x040fe200078e0202 */
[----:B------:R-:W-:-:S03]  /*2a620*/  IADD3 R0, R22, c[0x0][0x198], RZ ;  /* 0x0000660016007a10 */ /* 0x000fc60007ffe0ff */
[----:B------:R-:W-:Y:S01]  /*2a630*/  IMAD.WIDE R22, R22, 0x2, R28 ;  /* 0x0000000216167825 */ /* 0x000fe200078e021c */
[----:B------:R0:W-:Y:S03]  /*2a640*/  @P6 STG.E.U16 [R20.64], R12 ;  /* 0x0000000c14006986 */ /* 0x0001e6000c101506 */
[----:B------:R-:W-:Y:S01]  /*2a650*/  IMAD.WIDE R24, R0, 0x2, R2 ;  /* 0x0000000200187825 */ /* 0x000fe200078e0202 */
[----:B------:R1:W-:Y:S01]  /*2a660*/  @P4 STG.E.U16 [R22.64], R4 ;  /* 0x0000000416004986 */ /* 0x0003e2000c101506 */
[----:B------:R-:W-:Y:S02]  /*2a670*/  ISETP.LT.AND P4, PT, R7, c[0x0][0x178], !P3 ;  /* 0x00005e0007007a0c */ /* 0x000fe40005f81270 */
[----:B------:R-:W-:Y:S01]  /*2a680*/  IADD3 R8, R26, 0x18, RZ ;  /* 0x000000181a087810 */ /* 0x000fe20007ffe0ff */
[C---:B0-----:R-:W-:Y:S01]  /*2a690*/  IMAD.WIDE R20, R0.reuse, 0x2, R28 ;  /* 0x0000000200147825 */ /* 0x041fe200078e021c */
[----:B------:R-:W-:Y:S01]  /*2a6a0*/  IADD3 R0, R0, c[0x0][0x198], RZ ;  /* 0x0000660000007a10 */ /* 0x000fe20007ffe0ff */
[----:B-1----:R-:W5:Y:S01]  /*2a6b0*/  LDL.LU R22, [R1+0x1d4] ;  /* 0x0001d40001167983 */ /* 0x002f620000300800 */
[----:B------:R-:W-:-:S02]  /*2a6c0*/  IADD3 R4, R26, 0x19, RZ ;  /* 0x000000191a047810 */ /* 0x000fc40007ffe0ff */
[----:B------:R-:W-:Y:S01]  /*2a6d0*/  ISETP.LT.AND P3, PT, R6, c[0x0][0x178], !P3 ;  /* 0x00005e0006007a0c */ /* 0x000fe20005f61270 */
[----:B------:R-:W2:Y:S01]  /*2a6e0*/  LDL.LU R23, [R1+0x14] ;  /* 0x0000140001177983 */ /* 0x000ea20000300800 */
[----:B------:R-:W-:Y:S02]  /*2a6f0*/  ISETP.GE.AND P6, PT, R8, c[0x0][0x17c], PT ;  /* 0x00005f0008007a0c */ /* 0x000fe40003fc6270 */
[----:B------:R-:W-:Y:S01]  /*2a700*/  PRMT R12, R9, 0x7632, R12 ;  /* 0x00007632090c7816 */ /* 0x000fe2000000000c */
[----:B----4-:R-:W-:Y:S01]  /*2a710*/  @P5 STG.E.U16 [R24.64], R16 ;  /* 0x0000001018005986 */ /* 0x010fe2000c101506 */
[----:B------:R-:W-:-:S03]  /*2a720*/  ISETP.GE.AND P5, PT, R4, c[0x0][0x17c], PT ;  /* 0x00005f0004007a0c */ /* 0x000fc60003fa6270 */
[----:B------:R0:W-:Y:S01]  /*2a730*/  @P2 STG.E.U16 [R20.64], R9 ;  /* 0x0000000914002986 */ /* 0x0001e2000c101506 */
[----:B------:R-:W-:Y:S02]  /*2a740*/  ISETP.LT.AND P2, PT, R7, c[0x0][0x178], !P1 ;  /* 0x00005e0007007a0c */ /* 0x000fe40004f41270 */
[----:B------:R-:W-:Y:S01]  /*2a750*/  PRMT R4, R16, 0x7632, R4 ;  /* 0x0000763210047816 */ /* 0x000fe20000000004 */
[----:B0-----:R-:W-:-:S04]  /*2a760*/  IMAD.WIDE R8, R0, 0x2, R2 ;  /* 0x0000000200087825 */ /* 0x001fc800078e0202 */
[C---:B------:R-:W-:Y:S01]  /*2a770*/  IMAD.WIDE R20, R0.reuse, 0x2, R28 ;  /* 0x0000000200147825 */ /* 0x040fe200078e021c */
[----:B------:R-:W-:Y:S01]  /*2a780*/  IADD3 R0, R0, c[0x0][0x198], RZ ;  /* 0x0000660000007a10 */ /* 0x000fe20007ffe0ff */
[----:B------:R0:W-:Y:S04]  /*2a790*/  @P4 STG.E.U16 [R8.64], R4 ;  /* 0x0000000408004986 */ /* 0x0001e8000c101506 */
[----:B------:R3:W-:Y:S01]  /*2a7a0*/  @P3 STG.E.U16 [R20.64], R12 ;  /* 0x0000000c14003986 */ /* 0x0007e2000c101506 */
[----:B0-----:R-:W-:Y:S01]  /*2a7b0*/  IMAD.WIDE R8, R0, 0x2, R2 ;  /* 0x0000000200087825 */ /* 0x001fe200078e0202 */
[----:B---3--:R-:W-:-:S04]  /*2a7c0*/  PRMT R12, R27, 0x7632, R12 ;  /* 0x000076321b0c7816 */ /* 0x008fc8000000000c */
[----:B------:R0:W-:Y:S04]  /*2a7d0*/  @P2 STG.E.U16 [R8.64], R27 ;  /* 0x0000001b08002986 */ /* 0x0001e8000c101506 */
[----:B0-----:R-:W3:Y:S04]  /*2a7e0*/  LDL.LU R27, [R1+0x1c4] ;  /* 0x0001c400011b7983 */ /* 0x001ee80000300800 */
[----:B------:R-:W4:Y:S01]  /*2a7f0*/  LDL.LU R24, [R1+0x1a4] ;  /* 0x0001a40001187983 */ /* 0x000f220000300800 */
[----:B------:R-:W-:Y:S01]  /*2a800*/  ISETP.LT.AND P1, PT, R6, c[0x0][0x178], !P1 ;  /* 0x00005e0006007a0c */ /* 0x000fe20004f21270 */
[----:B------:R-:W-:Y:S01]  /*2a810*/  IMAD.WIDE R20, R0, 0x2, R28 ;  /* 0x0000000200147825 */ /* 0x000fe200078e021c */
[----:B------:R-:W-:-:S02]  /*2a820*/  ISETP.LT.AND P3, PT, R7, c[0x0][0x178], !P0 ;  /* 0x00005e0007007a0c */ /* 0x000fc40004761270 */
[----:B------:R-:W-:Y:S02]  /*2a830*/  ISETP.LT.AND P0, PT, R6, c[0x0][0x178], !P0 ;  /* 0x00005e0006007a0c */ /* 0x000fe40004701270 */
[C---:B------:R-:W-:Y:S02]  /*2a840*/  IADD3 R4, R26.reuse, 0x1b, RZ ;  /* 0x0000001b1a047810 */ /* 0x040fe40007ffe0ff */
[----:B------:R-:W-:Y:S02]  /*2a850*/  IADD3 R16, R26, 0x1a, RZ ;  /* 0x0000001a1a107810 */ /* 0x000fe40007ffe0ff */
[----:B------:R-:W-:Y:S02]  /*2a860*/  IADD3 R0, R0, c[0x0][0x198], RZ ;  /* 0x0000660000007a10 */ /* 0x000fe40007ffe0ff */
[----:B------:R-:W-:Y:S01]  /*2a870*/  ISETP.GE.AND P2, PT, R4, c[0x0][0x17c], PT ;  /* 0x00005f0004007a0c */ /* 0x000fe20003f46270 */
[----:B------:R0:W-:Y:S01]  /*2a880*/  @P1 STG.E.U16 [R20.64], R17 ;  /* 0x0000001114001986 */ /* 0x0001e2000c101506 */
[----:B------:R-:W-:Y:S01]  /*2a890*/  ISETP.LT.AND P1, PT, R7, c[0x0][0x178], !P6 ;  /* 0x00005e0007007a0c */ /* 0x000fe20007721270 */
[----:B------:R-:W-:Y:S01]  /*2a8a0*/  IMAD.WIDE R8, R0, 0x2, R2 ;  /* 0x0000000200087825 */ /* 0x000fe200078e0202 */
[----:B------:R-:W-:-:S02]  /*2a8b0*/  ISETP.GE.AND P4, PT, R16, c[0x0][0x17c], PT ;  /* 0x00005f0010007a0c */ /* 0x000fc40003f86270 */
[----:B------:R-:W-:Y:S02]  /*2a8c0*/  PRMT R4, R17, 0x7632, R4 ;  /* 0x0000763211047816 */ /* 0x000fe40000000004 */
[----:B------:R-:W-:Y:S01]  /*2a8d0*/  ISETP.LT.AND P6, PT, R6, c[0x0][0x178], !P6 ;  /* 0x00005e0006007a0c */ /* 0x000fe200077c1270 */
[C---:B0-----:R-:W-:Y:S01]  /*2a8e0*/  IMAD.WIDE R16, R0.reuse, 0x2, R28 ;  /* 0x0000000200107825 */ /* 0x041fe200078e021c */
[----:B------:R-:W-:Y:S01]  /*2a8f0*/  IADD3 R0, R0, c[0x0][0x198], RZ ;  /* 0x0000660000007a10 */ /* 0x000fe20007ffe0ff */
[----:B------:R0:W-:Y:S04]  /*2a900*/  @P3 STG.E.U16 [R8.64], R12 ;  /* 0x0000000c08003986 */ /* 0x0001e8000c101506 */
[----:B------:R1:W-:Y:S01]  /*2a910*/  @P0 STG.E.U16 [R16.64], R4 ;  /* 0x0000000410000986 */ /* 0x0003e2000c101506 */
[----:B------:R-:W-:-:S02]  /*2a920*/  ISETP.LT.AND P0, PT, R7, c[0x0][0x178], !P5 ;  /* 0x00005e0007007a0c */ /* 0x000fc40006f01270 */
[C---:B------:R-:W-:Y:S01]  /*2a930*/  IADD3 R20, R0.reuse, c[0x0][0x198], RZ ;  /* 0x0000660000147a10 */ /* 0x040fe20007ffe0ff */
[----:B0-----:R-:W-:-:S05]  /*2a940*/  IMAD.WIDE R8, R0, 0x2, R2 ;  /* 0x0000000200087825 */ /* 0x001fca00078e0202 */
[----:B-----5:R0:W-:Y:S01]  /*2a950*/  @P1 STG.E.U16 [R8.64], R22 ;  /* 0x0000001608001986 */ /* 0x0201e2000c101506 */
[----:B-1----:R-:W-:Y:S01]  /*2a960*/  IMAD.WIDE R16, R20, 0x2, R2 ;  /* 0x0000000214107825 */ /* 0x002fe200078e0202 */
[----:B------:R-:W-:Y:S02]  /*2a970*/  ISETP.LT.AND P5, PT, R6, c[0x0][0x178], !P5 ;  /* 0x00005e0006007a0c */ /* 0x000fe40006fa1270 */
[----:B------:R-:W-:Y:S01]  /*2a980*/  IADD3 R4, R26, 0x1d, RZ ;  /* 0x0000001d1a047810 */ /* 0x000fe20007ffe0ff */
[----:B0-----:R-:W-:Y:S01]  /*2a990*/  IMAD.WIDE R8, R0, 0x2, R28 ;  /* 0x0000000200087825 */ /* 0x001fe200078e021c */
[----:B------:R-:W-:-:S04]  /*2a9a0*/  PRMT R0, R22, 0x7632, R0 ;  /* 0x0000763216007816 */ /* 0x000fc80000000000 */
[----:B--2---:R0:W-:Y:S01]  /*2a9b0*/  @P6 STG.E.U16 [R8.64], R23 ;  /* 0x0000001708006986 */ /* 0x0041e2000c101506 */
[----:B------:R-:W-:Y:S02]  /*2a9c0*/  ISETP.LT.AND P6, PT, R7, c[0x0][0x178], !P4 ;  /* 0x00005e0007007a0c */ /* 0x000fe400067c1270 */
[----:B------:R-:W-:Y:S01]  /*2a9d0*/  ISETP.LT.AND P4, PT, R6, c[0x0][0x178], !P4 ;  /* 0x00005e0006007a0c */ /* 0x000fe20006781270 */
[----:B------:R1:W-:Y:S01]  /*2a9e0*/  @P0 STG.E.U16 [R16.64], R0 ;  /* 0x0000000010000986 */ /* 0x0003e2000c101506 */
[----:B------:R-:W-:Y:S02]  /*2a9f0*/  ISETP.GE.AND P1, PT, R4, c[0x0][0x17c], PT ;  /* 0x00005f0004007a0c */ /* 0x000fe40003f26270 */
[----:B------:R-:W-:Y:S01]  /*2aa00*/  PRMT R4, R23, 0x7632, R4 ;  /* 0x0000763217047816 */ /* 0x000fe20000000004 */
[C---:B0-----:R-:W-:Y:S01]  /*2aa10*/  IMAD.WIDE R8, R20.reuse, 0x2, R28 ;  /* 0x0000000214087825 */ /* 0x041fe200078e021c */
[----:B-1----:R-:W-:-:S04]  /*2aa20*/  IADD3 R0, R20, c[0x0][0x198], RZ ;  /* 0x0000660014007a10 */ /* 0x002fc80007ffe0ff */
[----:B------:R0:W-:Y:S01]  /*2aa30*/  @P5 STG.E.U16 [R8.64], R4 ;  /* 0x0000000408005986 */ /* 0x0001e2000c101506 */
[----:B------:R-:W-:-:S04]  /*2aa40*/  IMAD.WIDE R16, R0, 0x2, R2 ;  /* 0x0000000200107825 */ /* 0x000fc800078e0202 */
[----:B------:R-:W-:Y:S01]  /*2aa50*/  IMAD.WIDE R20, R0, 0x2, R28 ;  /* 0x0000000200147825 */ /* 0x000fe200078e021c */
[C---:B------:R-:W-:Y:S02]  /*2aa60*/  IADD3 R12, R26.reuse, 0x1c, RZ ;  /* 0x0000001c1a0c7810 */ /* 0x040fe40007ffe0ff */
[----:B------:R-:W-:Y:S02]  /*2aa70*/  IADD3 R22, R26, 0x1f, RZ ;  /* 0x0000001f1a167810 */ /* 0x000fe40007ffe0ff */
[----:B------:R-:W-:Y:S02]  /*2aa80*/  ISETP.GE.AND P3, PT, R12, c[0x0][0x17c], PT ;  /* 0x00005f000c007a0c */ /* 0x000fe40003f66270 */
[----:B------:R-:W-:Y:S02]  /*2aa90*/  IADD3 R12, R26, 0x1e, RZ ;  /* 0x0000001e1a0c7810 */ /* 0x000fe40007ffe0ff */
[----:B0-----:R-:W-:Y:S02]  /*2aaa0*/  IADD3 R8, R0, c[0x0][0x198], RZ ;  /* 0x0000660000087a10 */ /* 0x001fe40007ffe0ff */
[----:B------:R-:W-:-:S02]  /*2aab0*/  ISETP.GE.AND P5, PT, R22, c[0x0][0x17c], PT ;  /* 0x00005f0016007a0c */ /* 0x000fc40003fa6270 */
[----:B------:R-:W-:Y:S02]  /*2aac0*/  ISETP.GE.AND P0, PT, R12, c[0x0][0x17c], PT ;  /* 0x00005f000c007a0c */ /* 0x000fe40003f06270 */
[----:B------:R-:W-:Y:S02]  /*2aad0*/  PRMT R22, R5, 0x7632, R22 ;  /* 0x0000763205167816 */ /* 0x000fe40000000016 */
[----:B------:R-:W-:Y:S02]  /*2aae0*/  IADD3 R23, R26, 0x20, RZ ;  /* 0x000000201a177810 */ /* 0x000fe40007ffe0ff */
[----:B------:R-:W-:Y:S01]  /*2aaf0*/  IADD3 R0, R8, c[0x0][0x198], RZ ;  /* 0x0000660008007a10 */ /* 0x000fe20007ffe0ff */
[----:B---3--:R-:W-:Y:S04]  /*2ab00*/  @P6 STG.E.U16 [R16.64], R27 ;  /* 0x0000001b10006986 */ /* 0x008fe8000c101506 */
[----:B------:R0:W-:Y:S01]  /*2ab10*/  @P4 STG.E.U16 [R20.64], R5 ;  /* 0x0000000514004986 */ /* 0x0001e2000c101506 */
[----:B------:R-:W-:-:S02]  /*2ab20*/  ISETP.LT.AND P4, PT, R7, c[0x0][0x178], !P2 ;  /* 0x00005e0007007a0c */ /* 0x000fc40005781270 */
[----:B------:R-:W-:Y:S02]  /*2ab30*/  PRMT R12, R27, 0x7632, R12 ;  /* 0x000076321b0c7816 */ /* 0x000fe4000000000c */
[----:B------:R-:W-:Y:S02]  /*2ab40*/  ISETP.LT.AND P6, PT, R7, c[0x0][0x178], !P3 ;  /* 0x00005e0007007a0c */ /* 0x000fe40005fc1270 */
[----:B------:R-:W-:Y:S01]  /*2ab50*/  ISETP.LT.AND P2, PT, R6, c[0x0][0x178], !P2 ;  /* 0x00005e0006007a0c */ /* 0x000fe20005741270 */
[----:B0-----:R-:W-:Y:S01]  /*2ab60*/  IMAD.WIDE R4, R8, 0x2, R2 ;  /* 0x0000000208047825 */ /* 0x001fe200078e0202 */
[----:B------:R-:W-:Y:S02]  /*2ab70*/  ISETP.LT.AND P3, PT, R6, c[0x0][0x178], !P3 ;  /* 0x00005e0006007a0c */ /* 0x000fe40005f61270 */
[----:B------:R-:W2:Y:S04]  /*2ab80*/  LDL.LU R6, [R1+0xdf0] ;  /* 0x000df00001067983 */ /* 0x000ea80000300800 */
[----:B------:R-:W-:Y:S01]  /*2ab90*/  @P4 STG.E.U16 [R4.64], R12 ;  /* 0x0000000c04004986 */ /* 0x000fe2000c101506 */
[----:B------:R-:W-:-:S03]  /*2aba0*/  ISETP.GE.AND P4, PT, R23, c[0x0][0x17c], PT ;  /* 0x00005f0017007a0c */ /* 0x000fc60003f86270 */
[----:B------:R-:W3:Y:S04]  /*2abb0*/  LDL.LU R27, [R1+0x34] ;  /* 0x00003400011b7983 */ /* 0x000ee80000300800 */
[----:B------:R-:W5:Y:S01]  /*2abc0*/  LDL R23, [R1+0x764] ;  /* 0x0007640001177983 */ /* 0x000f620000100800 */
[----:B------:R-:W-:-:S05]  /*2abd0*/  IMAD.WIDE R8, R8, 0x2, R28 ;  /* 0x0000000208087825 */ /* 0x000fca00078e021c */
[----:B------:R0:W-:Y:S04]  /*2abe0*/  @P2 STG.E.U16 [R8.64], R22 ;  /* 0x0000001608002986 */ /* 0x0001e8000c101506 */
[----:B0-----:R-:W2:Y:S01]  /*2abf0*/  LDL.LU R22, [R1+0x1e4] ;  /* 0x0001e40001167983 */ /* 0x001ea20000300800 */
[----:B------:R-:W-:-:S04]  /*2ac00*/  IMAD.WIDE R16, R0, 0x2, R2 ;  /* 0x0000000200107825 */ /* 0x000fc800078e0202 */
[----:B------:R-:W-:Y:S01]  /*2ac10*/  IMAD.WIDE R20, R0, 0x2, R28 ;  /* 0x0000000200147825 */ /* 0x000fe200078e021c */
[----:B----4-:R0:W-:Y:S04]  /*2ac20*/  @P6 STG.E.U16 [R16.64], R24 ;  /* 0x0000001810006986 */ /* 0x0101e8000c101506 */
[----:B------:R1:W-:Y:S01]  /*2ac30*/  @P3 STG.E.U16 [R20.64], R13 ;  /* 0x0000000d14003986 */ /* 0x0003e2000c101506 */
[----:B0-----:R-:W-:-:S03]  /*2ac40*/  PRMT R16, R24, 0x7632, R16 ;  /* 0x0000763218107816 */ /* 0x001fc60000000010 */
[----:B-1----:R-:W4:Y:S04]  /*2ac50*/  LDL.LU R21, [R1+0x158] ;  /* 0x0001580001157983 */ /* 0x002f280000300800 */
[----:B------:R-:W4:Y:S01]  /*2ac60*/  LDL.LU R24, [R1+0x28] ;  /* 0x0000280001187983 */ /* 0x000f220000300800 */
[C---:B------:R-:W-:Y:S02]  /*2ac70*/  ISETP.LT.AND P6, PT, R7.reuse, c[0x0][0x178], !P1 ;  /* 0x00005e0007007a0c */ /* 0x040fe40004fc1270 */
[----:B------:R-:W-:Y:S02]  /*2ac80*/  IADD3 R8, R0, c[0x0][0x198], RZ ;  /* 0x0000660000087a10 */ /* 0x000fe40007ffe0ff */
[----:B------:R-:W-:Y:S02]  /*2ac90*/  ISETP.LT.AND P3, PT, R7, c[0x0][0x178], !P0 ;  /* 0x00005e0007007a0c */ /* 0x000fe40004761270 */
[----:B------:R-:W-:Y:S01]  /*2aca0*/  IADD3 R12, R26, 0x21, RZ ;  /* 0x000000211a0c7810 */ /* 0x000fe20007ffe0ff */
[C---:B------:R-:W-:Y:S01]  /*2acb0*/  IMAD.WIDE R4, R8.reuse, 0x2, R2 ;  /* 0x0000000208047825 */ /* 0x040fe200078e0202 */
[----:B------:R-:W-:-:S02]  /*2acc0*/  IADD3 R20, R8, c[0x0][0x198], RZ ;  /* 0x0000660008147a10 */ /* 0x000fc40007ffe0ff */
[----:B------:R-:W-:Y:S01]  /*2acd0*/  PRMT R17, R13, 0x7632, R17 ;  /* 0x000076320d117816 */ /* 0x000fe20000000011 */
[----:B------:R-:W-:Y:S01]  /*2ace0*/  IMAD.WIDE R8, R8, 0x2, R28 ;  /* 0x0000000208087825 */ /* 0x000fe200078e021c */
[----:B------:R-:W-:Y:S01]  /*2acf0*/  ISETP.GE.AND P2, PT, R12, c[0x0][0x17c], PT ;  /* 0x00005f000c007a0c */ /* 0x000fe20003f46270 */
[----:B------:R0:W-:Y:S02]  /*2ad00*/  @P6 STG.E.U16 [R4.64], R16 ;  /* 0x0000001004006986 */ /* 0x0001e4000c101506 */
[----:B------:R-:W-:-:S04]  /*2ad10*/  IMAD.WIDE R12, R20, 0x2, R2 ;  /* 0x00000002140c7825 */ /* 0x000fc800078e0202 */
[----:B0-----:R-:W-:Y:S01]  /*2ad20*/  IMAD.WIDE R4, R20, 0x2, R28 ;  /* 0x0000000214047825 */ /* 0x001fe200078e021c */
[----:B------:R-:W-:-:S04]  /*2ad30*/  IADD3 R0, R26, 0x22, RZ ;  /* 0x000000221a007810 */ /* 0x000fc80007ffe0ff */
[----:B------:R-:W-:Y:S02]  /*2ad40*/  ISETP.GE.AND P6, PT, R0, c[0x0][0x17c], PT ;  /* 0x00005f0000007a0c */ /* 0x000fe40003fc6270 */
[----:B------:R-:W-:Y:S02]  /*2ad50*/  IADD3 R0, R26, 0x23, RZ ;  /* 0x000000231a007810 */ /* 0x000fe40007ffe0ff */
[C---:B-----5:R-:W-:Y:S02]  /*2ad60*/  ISETP.LT.AND P1, PT, R23.reuse, c[0x0][0x178], !P1 ;  /* 0x00005e0017007a0c */ /* 0x060fe40004f21270 */
[----:B------:R-:W-:-:S11]  /*2ad70*/  ISETP.LT.AND P0, PT, R23, c[0x0][0x178], !P0 ;  /* 0x00005e0017007a0c */ /* 0x000fd60004701270 */
[----:B------:R-:W-:Y:S04]  /*2ad80*/  @P1 STG.E.U16 [R8.64], R17 ;  /* 0x0000001108001986 */ /* 0x000fe8000c101506 */
[----:B--2---:R0:W-:Y:S04]  /*2ad90*/  @P3 STG.E.U16 [R12.64], R22 ;  /* 0x000000160c003986 */ /* 0x0041e8000c101506 */
[----:B---3--:R1:W-:Y:S01]  /*2ada0*/  @P0 STG.E.U16 [R4.64], R27 ;  /* 0x0000001b04000986 */ /* 0x0083e2000c101506 */
[----:B0-----:R-:W-:-:S03]  /*2adb0*/  PRMT R13, R27, 0x7632, R13 ;  /* 0x000076321b0d7816 */ /* 0x001fc6000000000d */
[----:B-1----:R-:W2:Y:S01]  /*2adc0*/  LDL.LU R27, [R1+0x178] ;  /* 0x00017800011b7983 */ /* 0x002ea20000300800 */
[----:B------:R-:W-:Y:S02]  /*2add0*/  ISETP.LT.AND P1, PT, R7, c[0x0][0x178], !P5 ;  /* 0x00005e0007007a0c */ /* 0x000fe40006f21270 */
[----:B------:R-:W-:Y:S02]  /*2ade0*/  ISETP.LT.AND P5, PT, R23, c[0x0][0x178], !P5 ;  /* 0x00005e0017007a0c */ /* 0x000fe40006fa1270 */
[----:B------:R-:W-:Y:S02]  /*2adf0*/  ISETP.GE.AND P3, PT, R0, c[0x0][0x17c], PT ;  /* 0x00005f0000007a0c */ /* 0x000fe40003f66270 */
[----:B------:R-:W-:Y:S02]  /*2ae00*/  IADD3 R0, R20, c[0x0][0x198], RZ ;  /* 0x0000660014007a10 */ /* 0x000fe40007ffe0ff */
[----:B------:R-:W-:Y:S02]  /*2ae10*/  ISETP.LT.AND P0, PT, R7, c[0x0][0x178], !P4 ;  /* 0x00005e0007007a0c */ /* 0x000fe40006701270 */
[----:B------:R-:W-:Y:S01]  /*2ae20*/  PRMT R12, R22, 0x7632, R12 ;  /* 0x00007632160c7816 */ /* 0x000fe2000000000c */
[----:B------:R-:W-:Y:S01]  /*2ae30*/  IMAD.WIDE R8, R0, 0x2, R2 ;  /* 0x0000000200087825 */ /* 0x000fe200078e0202 */
[----:B------:R-:W3:Y:S01]  /*2ae40*/  LDL.LU R22, [R1+0x8] ;  /* 0x0000080001167983 */ /* 0x000ee20000300800 */
[----:B------:R-:W-:-:S02]  /*2ae50*/  ISETP.LT.AND P4, PT, R23, c[0x0][0x178], !P4 ;  /* 0x00005e0017007a0c */ /* 0x000fc40006781270 */
[C-C-:B------:R-:W-:Y:S01]  /*2ae60*/  IMAD.WIDE R4, R0.reuse, 0x2, R28.reuse ;  /* 0x0000000200047825 */ /* 0x140fe200078e021c */
[----:B------:R-:W-:Y:S01]  /*2ae70*/  IADD3 R0, R0, c[0x0][0x198], RZ ;  /* 0x0000660000007a10 */ /* 0x000fe20007ffe0ff */
[----:B------:R0:W-:Y:S04]  /*2ae80*/  @P1 STG.E.U16 [R8.64], R12 ;  /* 0x0000000c08001986 */ /* 0x0001e8000c101506 */
[----:B------:R1:W-:Y:S01]  /*2ae90*/  @P5 STG.E.U16 [R4.64], R13 ;  /* 0x0000000d04005986 */ /* 0x0003e2000c101506 */
[----:B0-----:R-:W-:Y:S01]  /*2aea0*/  IADD3 R12, R26, 0x25, RZ ;  /* 0x000000251a0c7810 */ /* 0x001fe20007ffe0ff */
[----:B------:R-:W-:-:S04]  /*2aeb0*/  IMAD.WIDE R8, R0, 0x2, R28 ;  /* 0x0000000200087825 */ /* 0x000fc800078e021c */
[----:B-1----:R-:W-:-:S05]  /*2aec0*/  IMAD.WIDE R4, R0, 0x2, R2 ;  /* 0x0000000200047825 */ /* 0x002fca00078e0202 */
[----:B----4-:R-:W-:Y:S01]  /*2aed0*/  @P0 STG.E.U16 [R4.64], R21 ;  /* 0x0000001504000986 */ /* 0x010fe2000c101506 */
[----:B------:R-:W-:Y:S02]  /*2aee0*/  ISETP.GE.AND P0, PT, R12, c[0x0][0x17c], PT ;  /* 0x00005f000c007a0c */ /* 0x000fe40003f06270 */
[----:B------:R-:W-:Y:S01]  /*2aef0*/  PRMT R12, R24, 0x7632, R12 ;  /* 0x00007632180c7816 */ /* 0x000fe2000000000c */
[----:B------:R0:W-:Y:S04]  /*2af00*/  @P4 STG.E.U16 [R8.64], R24 ;  /* 0x0000001808004986 */ /* 0x0001e8000c101506 */
[----:B0-----:R-:W4:Y:S01]  /*2af10*/  LDL.LU R24, [R1+0x198] ;  /* 0x0001980001187983 */ /* 0x001f220000300800 */
[----:B------:R-:W-:Y:S02]  /*2af20*/  ISETP.LT.AND P5, PT, R7, c[0x0][0x178], !P2 ;  /* 0x00005e0007007a0c */ /* 0x000fe400057a1270 */
[----:B------:R-:W-:-:S02]  /*2af30*/  IADD3 R0, R0, c[0x0][0x198], RZ ;  /* 0x0000660000007a10 */ /* 0x000fc40007ffe0ff */
[----:B------:R-:W-:Y:S02]  /*2af40*/  ISETP.LT.AND P2, PT, R23, c[0x0][0x178], !P2 ;  /* 0x00005e0017007a0c */ /* 0x000fe40005741270 */
[----:B------:R-:W-:Y:S01]  /*2af50*/  ISETP.LT.AND P4, PT, R7, c[0x0][0x178], !P6 ;  /* 0x00005e0007007a0c */ /* 0x000fe20007781270 */
[----:B------:R-:W-:Y:S01]  /*2af60*/  IMAD.WIDE R4, R0, 0x2, R2 ;  /* 0x0000000200047825 */ /* 0x000fe200078e0202 */
[----:B------:R-:W-:-:S03]  /*2af70*/  PRMT R13, R21, 0x7632, R13 ;  /* 0x00007632150d7816 */ /* 0x000fc6000000000d */
[C---:B------:R-:W-:Y:S01]  /*2af80*/  IMAD.WIDE R8, R0.reuse, 0x2, R28 ;  /* 0x0000000200087825 */ /* 0x040fe200078e021c */
[----:B------:R-:W-:Y:S01]  /*2af90*/  IADD3 R0, R0, c[0x0][0x198], RZ ;  /* 0x0000660000007a10 */ /* 0x000fe20007ffe0ff */
[----:B------:R0:W-:Y:S04]  /*2afa0*/  @P5 STG.E.U16 [R4.64], R13 ;  /* 0x0000000d04005986 */ /* 0x0001e8000c101506 */
[----:B------:R1:W-:Y:S01]  /*2afb0*/  @P2 STG.E.U16 [R8.64], R12 ;  /* 0x0000000c08002986 */ /* 0x0003e2000c101506 */
[C---:B0-----:R-:W-:Y:S01]  /*2afc0*/  IMAD.WIDE R4, R0.reuse, 0x2, R2 ;  /* 0x0000000200047825 */ /* 0x041fe200078e0202 */
[----:B-1----:R-:W-:Y:S02]  /*2afd0*/  IADD3 R12, R0, c[0x0][0x198], RZ ;  /* 0x00006600000c7a10 */ /* 0x002fe40007ffe0ff */
[----:B------:R-:W-:-:S02]  /*2afe0*/  ISETP.LT.AND P6, PT, R23, c[0x0][0x178], !P6 ;  /* 0x00005e0017007a0c */ /* 0x000fc400077c1270 */
[----:B------:R-:W-:Y:S02]  /*2aff0*/  ISETP.LT.AND P2, PT, R7, c[0x0][0x178], !P3 ;  /* 0x00005e0007007a0c */ /* 0x000fe40005f41270 */
[C---:B------:R-:W-:Y:S02]  /*2b000*/  IADD3 R16, R26.reuse, 0x24, RZ ;  /* 0x000000241a107810 */ /* 0x040fe40007ffe0ff */
[----:B------:R-:W-:Y:S02]  /*2b010*/  IADD3 R8, R26, 0x27, RZ ;  /* 0x000000271a087810 */ /* 0x000fe40007ffe0ff */
[----:B------:R-:W-:Y:S02]  /*2b020*/  ISETP.GE.AND P1, PT, R16, c[0x0][0x17c], PT ;  /* 0x00005f0010007a0c */ /* 0x000fe40003f26270 */
[----:B------:R-:W-:Y:S02]  /*2b030*/  ISETP.LT.AND P3, PT, R23, c[0x0][0x178], !P3 ;  /* 0x00005e0017007a0c */ /* 0x000fe40005f61270 */
[----:B------:R-:W-:-:S04]  /*2b040*/  IADD3 R13, R26, 0x26, RZ ;  /* 0x000000261a0d7810 */ /* 0x000fc80007ffe0ff */
[----:B------:R-:W-:Y:S01]  /*2b050*/  ISETP.GE.AND P5, PT, R13, c[0x0][0x17c], PT ;  /* 0x00005f000d007a0c */ /* 0x000fe20003fa6270 */
[----:B--2---:R0:W-:Y:S02]  /*2b060*/  @P4 STG.E.U16 [R4.64], R27 ;  /* 0x0000001b04004986 */ /* 0x0041e4000c101506 */
[----:B0-----:R-:W-:Y:S01]  /*2b070*/  IMAD.WIDE R4, R0, 0x2, R28 ;  /* 0x0000000200047825 */ /* 0x001fe200078e021c */
[----:B------:R-:W-:Y:S02]  /*2b080*/  PRMT R0, R27, 0x7632, R0 ;  /* 0x000076321b007816 */ /* 0x000fe40000000000 */
[----:B------:R-:W2:Y:S01]  /*2b090*/  LDL.LU R27, [R1+0x188] ;  /* 0x00018800011b7983 */ /* 0x000ea20000300800 */
[----:B------:R-:W-:Y:S01]  /*2b0a0*/  ISETP.GE.AND P4, PT, R8, c[0x0][0x17c], PT ;  /* 0x00005f0008007a0c */ /* 0x000fe20003f86270 */
[----:B------:R-:W-:Y:S02]  /*2b0b0*/  IMAD.WIDE R8, R12, 0x2, R2 ;  /* 0x000000020c087825 */ /* 0x000fe400078e0202 */
[----:B---3--:R0:W-:Y:S01]  /*2b0c0*/  @P6 STG.E.U16 [R4.64], R22 ;  /* 0x0000001604006986 */ /* 0x0081e2000c101506 */
[----:B------:R-:W-:-:S02]  /*2b0d0*/  ISETP.LT.AND P6, PT, R7, c[0x0][0x178], !P1 ;  /* 0x00005e0007007a0c */ /* 0x000fc40004fc1270 */
[----:B------:R-:W-:Y:S01]  /*2b0e0*/  ISETP.LT.AND P1, PT, R23, c[0x0][0x178], !P1 ;  /* 0x00005e0017007a0c */ /* 0x000fe20004f21270 */
[----:B------:R1:W-:Y:S01]  /*2b0f0*/  @P2 STG.E.U16 [R8.64], R0 ;  /* 0x0000000008002986 */ /* 0x0003e2000c101506 */
[----:B------:R-:W-:Y:S01]  /*2b100*/  PRMT R16, R22, 0x7632, R16 ;  /* 0x0000763216107816 */ /* 0x000fe20000000010 */
[C---:B0-----:R-:W-:Y:S02]  /*2b110*/  IMAD.WIDE R4, R12.reuse, 0x2, R28 ;  /* 0x000000020c047825 */ /* 0x041fe400078e021c */
[----:B------:R-:W3:Y:S01]  /*2b120*/  LDL.LU R22, [R1+0x1d8] ;  /* 0x0001d80001167983 */ /* 0x000ee20000300800 */
[----:B-1----:R-:W-:-:S03]  /*2b130*/  IADD3 R0, R12, c[0x0][0x198], RZ ;  /* 0x000066000c007a10 */ /* 0x002fc60007ffe0ff */
[----:B------:R-:W-:Y:S02]  /*2b140*/  @P3 STG.E.U16 [R4.64], R16 ;  /* 0x0000001004003986 */ /* 0x000fe4000c101506 */
[----:B------:R-:W-:-:S04]  /*2b150*/  IMAD.WIDE R8, R0, 0x2, R2 ;  /* 0x0000000200087825 */ /* 0x000fc800078e0202 */
[----:B------:R-:W-:Y:S01]  /*2b160*/  IMAD.WIDE R12, R0, 0x2, R28 ;  /* 0x00000002000c7825 */ /* 0x000fe200078e021c */
[----:B----4-:R-:W-:Y:S04]  /*2b170*/  @P6 STG.E.U16 [R8.64], R24 ;  /* 0x0000001808006986 */ /* 0x010fe8000c101506 */
[----:B------:R0:W-:Y:S02]  /*2b180*/  @P1 STG.E.U16 [R12.64], R10 ;  /* 0x0000000a0c001986 */ /* 0x0001e4000c101506 */
[----:B0-----:R-:W-:Y:S02]  /*2b190*/  PRMT R10, R24, 0x7632, R10 ;  /* 0x00007632180a7816 */ /* 0x001fe4000000000a */
[----:B------:R-:W4:Y:S01]  /*2b1a0*/  LDL.LU R24, [R1+0x18] ;  /* 0x0000180001187983 */ /* 0x000f220000300800 */
[----:B------:R-:W-:-:S02]  /*2b1b0*/  ISETP.LT.AND P1, PT, R7, c[0x0][0x178], !P0 ;  /* 0x00005e0007007a0c */ /* 0x000fc40004721270 */
[----:B------:R-:W-:Y:S02]  /*2b1c0*/  ISETP.LT.AND P0, PT, R23, c[0x0][0x178], !P0 ;  /* 0x00005e0017007a0c */ /* 0x000fe40004701270 */
[----:B------:R-:W-:Y:S02]  /*2b1d0*/  IADD3 R8, R0, c[0x0][0x198], RZ ;  /* 0x0000660000087a10 */ /* 0x000fe40007ffe0ff */
[----:B------:R-:W-:Y:S02]  /*2b1e0*/  ISETP.LT.AND P6, PT, R7, c[0x0][0x178], !P5 ;  /* 0x00005e0007007a0c */ /* 0x000fe40006fc1270 */
[----:B------:R-:W-:Y:S02]  /*2b1f0*/  IADD3 R20, R26, 0x29, RZ ;  /* 0x000000291a147810 */ /* 0x000fe40007ffe0ff */
[C---:B------:R-:W-:Y:S01]  /*2b200*/  IADD3 R0, R8.reuse, c[0x0][0x198], RZ ;  /* 0x0000660008007a10 */ /* 0x040fe20007ffe0ff */
[----:B------:R-:W-:Y:S01]  /*2b210*/  IMAD.WIDE R4, R8, 0x2, R2 ;  /* 0x0000000208047825 */ /* 0x000fe200078e0202 */
[----:B------:R-:W-:-:S02]  /*2b220*/  ISETP.GE.AND P3, PT, R20, c[0x0][0x17c], PT ;  /* 0x00005f0014007a0c */ /* 0x000fc40003f66270 */
[----:B------:R-:W-:Y:S01]  /*2b230*/  PRMT R20, R10, 0x7632, R20 ;  /* 0x000076320a147816 */ /* 0x000fe20000000014 */
[----:B------:R-:W-:Y:S01]  /*2b240*/  IMAD.WIDE R8, R8, 0x2, R28 ;  /* 0x0000000208087825 */ /* 0x000fe200078e021c */
[----:B------:R-:W-:Y:S03]  /*2b250*/  @P1 STG.E.U16 [R4.64], R10 ;  /* 0x0000000a04001986 */ /* 0x000fe6000c101506 */
[----:B------:R-:W-:Y:S01]  /*2b260*/  IMAD.WIDE R12, R0, 0x2, R2 ;  /* 0x00000002000c7825 */ /* 0x000fe200078e0202 */
[----:B------:R0:W-:Y:S01]  /*2b270*/  @P0 STG.E.U16 [R8.64], R20 ;  /* 0x0000001408000986 */ /* 0x0001e2000c101506 */
[----:B------:R-:W-:Y:S02]  /*2b280*/  ISETP.LT.AND P5, PT, R23, c[0x0][0x178], !P5 ;  /* 0x00005e0017007a0c */ /* 0x000fe40006fa1270 */
[----:B------:R-:W-:-:S04]  /*2b290*/  IADD3 R17, R26, 0x28, RZ ;  /* 0x000000281a117810 */ /* 0x000fc80007ffe0ff */
[----:B------:R-:W-:Y:S01]  /*2b2a0*/  ISETP.GE.AND P2, PT, R17, c[0x0][0x17c], PT ;  /* 0x00005f0011007a0c */ /* 0x000fe20003f46270 */
[C---:B------:R-:W-:Y:S01]  /*2b2b0*/  IMAD.WIDE R16, R0.reuse, 0x2, R28 ;  /* 0x0000000200107825 */ /* 0x040fe200078e021c */
[----:B0-----:R-:W-:-:S04]  /*2b2c0*/  IADD3 R8, R0, c[0x0][0x198], RZ ;  /* 0x0000660000087a10 */ /* 0x001fc80007ffe0ff */
[C---:B------:R-:W-:Y:S01]  /*2b2d0*/  IADD3 R0, R8.reuse, c[0x0][0x198], RZ ;  /* 0x0000660008007a10 */ /* 0x040fe20007ffe0ff */
[----:B------:R-:W-:-:S04]  /*2b2e0*/  IMAD.WIDE R4, R8, 0x2, R2 ;  /* 0x0000000208047825 */ /* 0x000fc800078e0202 */
[----:B------:R-:W-:Y:S01]  /*2b2f0*/  IMAD.WIDE R8, R8, 0x2, R28 ;  /* 0x0000000208087825 */ /* 0x000fe200078e021c */
[----:B--2---:R0:W-:Y:S01]  /*2b300*/  @P6 STG.E.U16 [R12.64], R27 ;  /* 0x0000001b0c006986 */ /* 0x0041e2000c101506 */
[----:B------:R-:W-:-:S03]  /*2b310*/  PRMT R10, R27, 0x7632, R10 ;  /* 0x000076321b0a7816 */ /* 0x000fc6000000000a */
[----:B0-----:R-:W2:Y:S01]  /*2b320*/  LDL.LU R27, [R1+0x1c8] ;  /* 0x0001c800011b7983 */ /* 0x001ea20000300800 */
[----:B------:R-:W-:Y:S02]  /*2b330*/  ISETP.LT.AND P6, PT, R7, c[0x0][0x178], !P4 ;  /* 0x00005e0007007a0c */ /* 0x000fe400067c1270 */
[----:B------:R-:W-:Y:S01]  /*2b340*/  ISETP.LT.AND P4, PT, R23, c[0x0][0x178], !P4 ;  /* 0x00005e0017007a0c */ /* 0x000fe20006781270 */
[----:B------:R0:W-:Y:S01]  /*2b350*/  @P5 STG.E.U16 [R16.64], R18 ;  /* 0x0000001210005986 */ /* 0x0001e2000c101506 */
[----:B------:R-:W-:Y:S02]  /*2b360*/  ISETP.LT.AND P5, PT, R7, c[0x0][0x178], !P2 ;  /* 0x00005e0007007a0c */ /* 0x000fe400057a1270 */
[----:B------:R-:W-:Y:S02]  /*2b370*/  ISETP.LT.AND P2, PT, R23, c[0x0][0x178], !P2 ;  /* 0x00005e0017007a0c */ /* 0x000fe40005741270 */
[----:B------:R-:W-:-:S04]  /*2b380*/  IADD3 R12, R26, 0x2b, RZ ;  /* 0x0000002b1a0c7810 */ /* 0x000fc80007ffe0ff */
[----:B------:R-:W-:Y:S01]  /*2b390*/  ISETP.GE.AND P0, PT, R12, c[0x0][0x17c], PT ;  /* 0x00005f000c007a0c */ /* 0x000fe20003f06270 */
[----:B------:R-:W-:Y:S01]  /*2b3a0*/  IMAD.WIDE R12, R0, 0x2, R2 ;  /* 0x00000002000c7825 */ /* 0x000fe200078e0202 */
[----:B------:R1:W-:Y:S01]  /*2b3b0*/  @P6 STG.E.U16 [R4.64], R10 ;  /* 0x0000000a04006986 */ /* 0x0003e2000c101506 */
[----:B0-----:R-:W-:-:S05]  /*2b3c0*/  PRMT R18, R18, 0x7632, R18 ;  /* 0x0000763212127816 */ /* 0x001fca0000000012 */
[----:B------:R-:W-:Y:S01]  /*2b3d0*/  @P4 STG.E.U16 [R8.64], R18 ;  /* 0x0000001208004986 */ /* 0x000fe2000c101506 */
[----:B-1----:R-:W-:-:S03]  /*2b3e0*/  IMAD.WIDE R4, R0, 0x2, R28 ;  /* 0x0000000200047825 */ /* 0x002fc600078e021c */
[----:B---3--:R0:W-:Y:S04]  /*2b3f0*/  @P5 STG.E.U16 [R12.64], R22 ;  /* 0x000000160c005986 */ /* 0x0081e8000c101506 */
[----:B----4-:R1:W-:Y:S01]  /*2b400*/  @P2 STG.E.U16 [R4.64], R24 ;  /* 0x0000001804002986 */ /* 0x0103e2000c101506 */
[----:B0-----:R-:W-:-:S03]  /*2b410*/  PRMT R12, R24, 0x7632, R12 ;  /* 0x00007632180c7816 */ /* 0x001fc6000000000c */
[----:B-1----:R-:W3:Y:S01]  /*2b420*/  LDL.LU R24, [R1+0x1a8] ;  /* 0x0001a80001187983 */ /* 0x002ee20000300800 */
[C---:B------:R-:W-:Y:S02]  /*2b430*/  IADD3 R21, R26.reuse, 0x2a, RZ ;  /* 0x0000002a1a157810 */ /* 0x040fe40007ffe0ff */
[----:B------:R-:W-:Y:S02]  /*2b440*/  ISETP.LT.AND P4, PT, R7, c[0x0][0x178], !P3 ;  /* 0x00005e0007007a0c */ /* 0x000fe40005f81270 */
[----:B------:R-:W-:Y:S02]  /*2b450*/  ISETP.LT.AND P3, PT, R23, c[0x0][0x178], !P3 ;  /* 0x00005e0017007a0c */ /* 0x000fe40005f61270 */
[----:B------:R-:W-:Y:S02]  /*2b460*/  ISETP.GE.AND P1, PT, R21, c[0x0][0x17c], PT ;  /* 0x00005f0015007a0c */ /* 0x000fe40003f26270 */
[----:B------:R-:W-:Y:S02]  /*2b470*/  IADD3 R8, R26, 0x2d, RZ ;  /* 0x0000002d1a087810 */ /* 0x000fe40007ffe0ff */
[----:B------:R-:W-:-:S02]  /*2b480*/  IADD3 R0, R0, c[0x0][0x198], RZ ;  /* 0x0000660000007a10 */ /* 0x000fc40007ffe0ff */
[----:B------:R-:W-:Y:S02]  /*2b490*/  ISETP.LT.AND P2, PT, R7, c[0x0][0x178], !P1 ;  /* 0x00005e0007007a0c */ /* 0x000fe40004f41270 */
[----:B------:R-:W-:Y:S01]  /*2b4a0*/  ISETP.GE.AND P5, PT, R8, c[0x0][0x17c], PT ;  /* 0x00005f0008007a0c */ /* 0x000fe20003fa6270 */
[----:B------:R-:W-:Y:S01]  /*2b4b0*/  IMAD.WIDE R4, R0, 0x2, R2 ;  /* 0x0000000200047825 */ /* 0x000fe200078e0202 */
[----:B------:R-:W-:Y:S02]  /*2b4c0*/  ISETP.LT.AND P1, PT, R23, c[0x0][0x178], !P1 ;  /* 0x00005e0017007a0c */ /* 0x000fe40004f21270 */
[----:B------:R-:W-:Y:S01]  /*2b4d0*/  PRMT R10, R22, 0x7632, R10 ;  /* 0x00007632160a7816 */ /* 0x000fe2000000000a */
[C---:B------:R-:W-:Y:S01]  /*2b4e0*/  IMAD.WIDE R8, R0.reuse, 0x2, R28 ;  /* 0x0000000200087825 */ /* 0x040fe200078e021c */
[----:B------:R-:W-:Y:S01]  /*2b4f0*/  IADD3 R0, R0, c[0x0][0x198], RZ ;  /* 0x0000660000007a10 */ /* 0x000fe20007ffe0ff */
[----:B------:R-:W4:Y:S04]  /*2b500*/  LDL.LU R22, [R1+0x1e8] ;  /* 0x0001e80001167983 */ /* 0x000f280000300800 */
[----:B------:R0:W-:Y:S04]  /*2b510*/  @P4 STG.E.U16 [R4.64], R10 ;  /* 0x0000000a04004986 */ /* 0x0001e8000c101506 */
[----:B------:R1:W-:Y:S01]  /*2b520*/  @P3 STG.E.U16 [R8.64], R12 ;  /* 0x0000000c08003986 */ /* 0x0003e2000c101506 */
[----:B0-----:R-:W-:-:S04]  /*2b530*/  IMAD.WIDE R4, R0, 0x2, R2 ;  /* 0x0000000200047825 */ /* 0x001fc800078e0202 */
[----:B-1----:R-:W-:Y:S01]  /*2b540*/  IMAD.WIDE R8, R0, 0x2, R28 ;  /* 0x0000000200087825 */ /* 0x002fe200078e021c */
[----:B------:R-:W-:Y:S02]  /*2b550*/  IADD3 R16, R26, 0x2c, RZ ;  /* 0x0000002c1a107810 */ /* 0x000fe40007ffe0ff */
[----:B------:R-:W-:Y:S02]  /*2b560*/  ISETP.LT.AND P3, PT, R7, c[0x0][0x178], !P0 ;  /* 0x00005e0007007a0c */ /* 0x000fe40004761270 */
[----:B------:R-:W-:Y:S02]  /*2b570*/  ISETP.GE.AND P6, PT, R16, c[0x0][0x17c], PT ;  /* 0x00005f0010007a0c */ /* 0x000fe40003fc6270 */
[----:B------:R-:W-:Y:S02]  /*2b580*/  IADD3 R0, R0, c[0x0][0x198], RZ ;  /* 0x0000660000007a10 */ /* 0x000fe40007ffe0ff */
[----:B------:R-:W-:Y:S02]  /*2b590*/  ISETP.LT.AND P0, PT, R23, c[0x0][0x178], !P0 ;  /* 0x00005e0017007a0c */ /* 0x000fe40004701270 */
[----:B------:R-:W-:Y:S01]  /*2b5a0*/  IADD3 R10, R26, 0x2f, RZ ;  /* 0x0000002f1a0a7810 */ /* 0x000fe20007ffe0ff */
[----:B--2---:R-:W-:Y:S04]  /*2b5b0*/  @P2 STG.E.U16 [R4.64], R27 ;  /* 0x0000001b04002986 */ /* 0x004fe8000c101506 */
[----:B------:R0:W-:Y:S02]  /*2b5c0*/  @P1 STG.E.U16 [R8.64], R6 ;  /* 0x0000000608001986 */ /* 0x0001e4000c101506 */
[----:B0-----:R-:W-:-:S02]  /*2b5d0*/  PRMT R6, R27, 0x7632, R6 ;  /* 0x000076321b067816 */ /* 0x001fc40000000006 */
[----:B------:R-:W2:Y:S01]  /*2b5e0*/  LDL.LU R27, [R1+0x38] ;  /* 0x00003800011b7983 */ /* 0x000ea20000300800 */
[----:B------:R-:W-:Y:S01]  /*2b5f0*/  ISETP.LT.AND P1, PT, R7, c[0x0][0x178], !P6 ;  /* 0x00005e0007007a0c */ /* 0x000fe20007721270 */
[----:B------:R-:W-:Y:S01]  /*2b600*/  IMAD.WIDE R4, R0, 0x2, R2 ;  /* 0x0000000200047825 */ /* 0x000fe200078e0202 */
[----:B------:R-:W-:Y:S01]  /*2b610*/  ISETP.GE.AND P2, PT, R10, c[0x0][0x17c], PT ;  /* 0x00005f000a007a0c */ /* 0x000fe20003f46270 */
[----:B------:R-:W5:Y:S02]  /*2b620*/  LDL.LU R21, [R1+0x15c] ;  /* 0x00015c0001157983 */ /* 0x000f640000300800 */
[C---:B------:R-:W-:Y:S01]  /*2b630*/  IMAD.WIDE R8, R0.reuse, 0x2, R28 ;  /* 0x0000000200087825 */ /* 0x040fe200078e021c */
[----:B------:R-:W-:Y:S01]  /*2b640*/  IADD3 R0, R0, c[0x0][0x198], RZ ;  /* 0x0000660000007a10 */ /* 0x000fe20007ffe0ff */
[----:B------:R0:W-:Y:S01]  /*2b650*/  @P3 STG.E.U16 [R4.64], R6 ;  /* 0x0000000604003986 */ /* 0x0001e2000c101506 */
[----:B------:R-:W-:-:S05]  /*2b660*/  PRMT R10, R6, 0x7632, R10 ;  /* 0x00007632060a7816 */ /* 0x000fca000000000a */
[----:B------:R-:W-:Y:S01]  /*2b670*/  @P0 STG.E.U16 [R8.64], R10 ;  /* 0x0000000a08000986 */ /* 0x000fe2000c101506 */
[----:B0-----:R-:W-:Y:S01]  /*2b680*/  IMAD.WIDE R4, R0, 0x2, R2 ;  /* 0x0000000200047825 */ /* 0x001fe200078e0202 */
[----:B------:R-:W-:-:S04]  /*2b690*/  IADD3 R6, R26, 0x30, RZ ;  /* 0x000000301a067810 */ /* 0x000fc80007ffe0ff */
[----:B------:R-:W-:Y:S02]  /*2b6a0*/  ISETP.GE.AND P3, PT, R6, c[0x0][0x17c], PT ;  /* 0x00005f0006007a0c */ /* 0x000fe40003f66270 */
[C---:B------:R-:W-:Y:S01]  /*2b6b0*/  IADD3 R6, R0.reuse, c[0x0][0x198], RZ ;  /* 0x0000660000067a10 */ /* 0x040fe20007ffe0ff */
[----:B---3--:R0:W-:Y:S02]  /*2b6c0*/  @P1 STG.E.U16 [R4.64], R24 ;  /* 0x0000001804001986 */ /* 0x0081e4000c101506 */
[----:B0-----:R-:W-:Y:S01]  /*2b6d0*/  IMAD.WIDE R4, R0, 0x2, R28 ;  /* 0x0000000200047825 */ /* 0x001fe200078e021c */
[----:B------:R-:W-:Y:S02]  /*2b6e0*/  PRMT R0, R24, 0x7632, R0 ;  /* 0x0000763218007816 */ /* 0x000fe40000000000 */
[----:B------:R-:W3:Y:S01]  /*2b6f0*/  LDL.LU R24, [R1+0x2c] ;  /* 0x00002c0001187983 */ /* 0x000ee20000300800 */
[----:B------:R-:W-:Y:S02]  /*2b700*/  ISETP.LT.AND P6, PT, R23, c[0x0][0x178], !P6 ;  /* 0x00005e0017007a0c */ /* 0x000fe400077c1270 */
[----:B------:R-:W-:-:S02]  /*2b710*/  ISETP.LT.AND P0, PT, R7, c[0x0][0x178], !P5 ;  /* 0x00005e0007007a0c */ /* 0x000fc40006f01270 */
[C---:B------:R-:W-:Y:S02]  /*2b720*/  IADD3 R13, R26.reuse, 0x2e, RZ ;  /* 0x0000002e1a0d7810 */ /* 0x040fe40007ffe0ff */
[----:B------:R-:W-:Y:S02]  /*2b730*/  IADD3 R8, R26, 0x31, RZ ;  /* 0x000000311a087810 */ /* 0x000fe40007ffe0ff */
[----:B------:R-:W-:Y:S02]  /*2b740*/  ISETP.GE.AND P4, PT, R13, c[0x0][0x17c], PT ;  /* 0x00005f000d007a0c */ /* 0x000fe40003f86270 */
[----:B------:R-:W-:Y:S01]  /*2b750*/  ISETP.GE.AND P1, PT, R8, c[0x0][0x17c], PT ;  /* 0x00005f0008007a0c */ /* 0x000fe20003f26270 */
[----:B------:R-:W-:Y:S01]  /*2b760*/  IMAD.WIDE R8, R6, 0x2, R2 ;  /* 0x0000000206087825 */ /* 0x000fe200078e0202 */
[----:B------:R-:W-:Y:S01]  /*2b770*/  ISETP.LT.AND P5, PT, R23, c[0x0][0x178], !P5 ;  /* 0x00005e0017007a0c */ /* 0x000fe20006fa1270 */
[----:B------:R0:W-:Y:S01]  /*2b780*/  @P6 STG.E.U16 [R4.64], R14 ;  /* 0x0000000e04006986 */ /* 0x0001e2000c101506 */
[----:B------:R-:W-:-:S03]  /*2b790*/  ISETP.LT.AND P6, PT, R7, c[0x0][0x178], !P4 ;  /* 0x00005e0007007a0c */ /* 0x000fc600067c1270 */
[----:B------:R1:W-:Y:S01]  /*2b7a0*/  @P0 STG.E.U16 [R8.64], R0 ;  /* 0x0000000008000986 */ /* 0x0003e2000c101506 */
[----:B------:R-:W-:Y:S02]  /*2b7b0*/  ISETP.LT.AND P4, PT, R23, c[0x0][0x178], !P4 ;  /* 0x00005e0017007a0c */ /* 0x000fe40006781270 */
[----:B0-----:R-:W-:Y:S01]  /*2b7c0*/  PRMT R14, R14, 0x7632, R14 ;  /* 0x000076320e0e7816 */ /* 0x001fe2000000000e */
[C---:B------:R-:W-:Y:S01]  /*2b7d0*/  IMAD.WIDE R4, R6.reuse, 0x2, R28 ;  /* 0x0000000206047825 */ /* 0x040fe200078e021c */
[----:B-1----:R-:W-:Y:S02]  /*2b7e0*/  IADD3 R0, R6, c[0x0][0x198], RZ ;  /* 0x0000660006007a10 */ /* 0x002fe40007ffe0ff */
[----:B------:R-:W-:-:S03]  /*2b7f0*/  IADD3 R6, R26, 0x33, RZ ;  /* 0x000000331a067810 */ /* 0x000fc60007ffe0ff */
[----:B------:R-:W-:Y:S01]  /*2b800*/  IMAD.WIDE R8, R0, 0x2, R2 ;  /* 0x0000000200087825 */ /* 0x000fe200078e0202 */
[----:B------:R-:W-:Y:S01]  /*2b810*/  @P5 STG.E.U16 [R4.64], R14 ;  /* 0x0000000e04005986 */ /* 0x000fe2000c101506 */
[----:B------:R-:W-:Y:S02]  /*2b820*/  ISETP.GE.AND P5, PT, R6, c[0x0][0x17c], PT ;  /* 0x00005f0006007a0c */ /* 0x000fe40003fa6270 */
[----:B----4-:R-:W-:Y:S01]  /*2b830*/  PRMT R6, R22, 0x7632, R6 ;  /* 0x0000763216067816 */ /* 0x010fe20000000006 */
[----:B------:R0:W-:Y:S01]  /*2b840*/  @P6 STG.E.U16 [R8.64], R22 ;  /* 0x0000001608006986 */ /* 0x0001e2000c101506 */
[----:B------:R-:W-:Y:S01]  /*2b850*/  IADD3 R10, R26, 0x32, RZ ;  /* 0x000000321a0a7810 */ /* 0x000fe20007ffe0ff */
[----:B------:R-:W-:-:S03]  /*2b860*/  IMAD.WIDE R12, R0, 0x2, R28 ;  /* 0x00000002000c7825 */ /* 0x000fc600078e021c */
[----:B------:R-:W-:Y:S01]  /*2b870*/  ISETP.GE.AND P0, PT, R10, c[0x0][0x17c], PT ;  /* 0x00005f000a007a0c */ /* 0x000fe20003f06270 */
[----:B0-----:R-:W4:Y:S01]  /*2b880*/  LDL.LU R22, [R1+0x17c] ;  /* 0x00017c0001167983 */ /* 0x001f220000300800 */
[----:B------:R-:W-:Y:S02]  /*2b890*/  IADD3 R8, R0, c[0x0][0x198], RZ ;  /* 0x0000660000087a10 */ /* 0x000fe40007ffe0ff */
[----:B------:R-:W-:Y:S02]  /*2b8a0*/  ISETP.LT.AND P6, PT, R7, c[0x0][0x178], !P3 ;  /* 0x00005e0007007a0c */ /* 0x000fe40005fc1270 */
[----:B------:R-:W-:Y:S01]  /*2b8b0*/  ISETP.LT.AND P3, PT, R23, c[0x0][0x178], !P3 ;  /* 0x00005e0017007a0c */ /* 0x000fe20005f61270 */
[C---:B------:R-:W-:Y:S01]  /*2b8c0*/  IMAD.WIDE R4, R8.reuse, 0x2, R2 ;  /* 0x0000000208047825 */ /* 0x040fe200078e0202 */
[----:B------:R-:W-:-:S03]  /*2b8d0*/  IADD3 R0, R8, c[0x0][0x198], RZ ;  /* 0x0000660008007a10 */ /* 0x000fc60007ffe0ff */
[----:B------:R-:W-:Y:S01]  /*2b8e0*/  IMAD.WIDE R8, R8, 0x2, R28 ;  /* 0x0000000208087825 */ /* 0x000fe200078e021c */
[----:B--2---:R0:W-:Y:S01]  /*2b8f0*/  @P4 STG.E.U16 [R12.64], R27 ;  /* 0x0000001b0c004986 */ /* 0x0041e2000c101506 */
[----:B------:R-:W-:-:S03]  /*2b900*/  PRMT R10, R27, 0x7632, R10 ;  /* 0x000076321b0a7816 */ /* 0x000fc6000000000a */
[----:B0-----:R-:W2:Y:S01]  /*2b910*/  LDL.LU R27, [R1+0xc] ;  /* 0x00000c00011b7983 */ /* 0x001ea20000300800 */
[----:B------:R-:W-:Y:S02]  /*2b920*/  ISETP.LT.AND P4, PT, R7, c[0x0][0x178], !P2 ;  /* 0x00005e0007007a0c */ /* 0x000fe40005781270 */
[----:B------:R-:W-:Y:S01]  /*2b930*/  ISETP.LT.AND P2, PT, R23, c[0x0][0x178], !P2 ;  /* 0x00005e0017007a0c */ /* 0x000fe20005741270 */
[----:B------:R-:W-:-:S10]  /*2b940*/  IMAD.WIDE R12, R0, 0x2, R2 ;  /* 0x00000002000c7825 */ /* 0x000fd400078e0202 */
[----:B------:R0:W-:Y:S04]  /*2b950*/  @P4 STG.E.U16 [R4.64], R6 ;  /* 0x0000000604004986 */ /* 0x0001e8000c101506 */
[----:B------:R-:W-:Y:S04]  /*2b960*/  @P2 STG.E.U16 [R8.64], R10 ;  /* 0x0000000a08002986 */ /* 0x000fe8000c101506 */
[----:B-----5:R1:W-:Y:S01]  /*2b970*/  @P6 STG.E.U16 [R12.64], R21 ;  /* 0x000000150c006986 */ /* 0x0203e2000c101506 */
[C---:B0-----:R-:W-:Y:S01]  /*2b980*/  IMAD.WIDE R4, R0.reuse, 0x2, R28 ;  /* 0x0000000200047825 */ /* 0x041fe200078e021c */
[----:B-1----:R-:W-:-:S02]  /*2b990*/  IADD3 R12, R0, c[0x0][0x198], RZ ;  /* 0x00006600000c7a10 */ /* 0x002fc40007ffe0ff */
[----:B---3--:R-:W-:Y:S02]  /*2b9a0*/  PRMT R0, R24, 0x7632, R0 ;  /* 0x0000763218007816 */ /* 0x008fe40000000000 */
[----:B------:R0:W-:Y:S04]  /*2b9b0*/  @P3 STG.E.U16 [R4.64], R24 ;  /* 0x0000001804003986 */ /* 0x0001e8000c101506 */
[----:B0-----:R-:W3:Y:S01]  /*2b9c0*/  LDL.LU R24, [R1+0x19c] ;  /* 0x00019c0001187983 */ /* 0x001ee20000300800 */
[----:B------:R-:W-:Y:S02]  /*2b9d0*/  ISETP.LT.AND P6, PT, R7, c[0x0][0x178], !P1 ;  /* 0x00005e0007007a0c */ /* 0x000fe40004fc1270 */
[----:B------:R-:W-:Y:S02]  /*2b9e0*/  ISETP.LT.AND P1, PT, R23, c[0x0][0x178], !P1 ;  /* 0x00005e0017007a0c */ /* 0x000fe40004f21270 */
[----:B------:R-:W-:Y:S01]  /*2b9f0*/  ISETP.LT.AND P3, PT, R7, c[0x0][0x178], !P0 ;  /* 0x00005e0007007a0c */ /* 0x000fe20004761270 */
[----:B------:R-:W-:Y:S01]  /*2ba00*/  IMAD.WIDE R8, R12, 0x2, R2 ;  /* 0x000000020c087825 */ /* 0x000fe200078e0202 */
[----:B------:R-:W-:-:S02]  /*2ba10*/  PRMT R10, R21, 0x7632, R10 ;  /* 0x00007632150a7816 */ /* 0x000fc4000000000a */
[C---:B------:R-:W-:Y:S01]  /*2ba20*/  IADD3 R6, R12.reuse, c[0x0][0x198], RZ ;  /* 0x000066000c067a10 */ /* 0x040fe20007ffe0ff */
[----:B------:R-:W-:Y:S01]  /*2ba30*/  IMAD.WIDE R4, R12, 0x2, R28 ;  /* 0x000000020c047825 */ /* 0x000fe200078e021c */
[----:B------:R-:W-:-:S03]  /*2ba40*/  ISETP.LT.AND P0, PT, R23, c[0x0][0x178], !P0 ;  /* 0x00005e0017007a0c */ /* 0x000fc60004701270 */
[----:B------:R0:W-:Y:S04]  /*2ba50*/  @P6 STG.E.U16 [R8.64], R10 ;  /* 0x0000000a08006986 */ /* 0x0001e8000c101506 */
[----:B------:R1:W-:Y:S01]  /*2ba60*/  @P1 STG.E.U16 [R4.64], R0 ;  /* 0x0000000004001986 */ /* 0x0003e2000c101506 */
[----:B0-----:R-:W-:Y:S01]  /*2ba70*/  IMAD.WIDE R8, R6, 0x2, R2 ;  /* 0x0000000206087825 */ /* 0x001fe200078e0202 */
[----:B------:R-:W-:-:S03]  /*2ba80*/  IADD3 R10, R26, 0x37, RZ ;  /* 0x000000371a0a7810 */ /* 0x000fc60007ffe0ff */
[----:B-1----:R-:W-:Y:S01]  /*2ba90*/  IMAD.WIDE R4, R6, 0x2, R28 ;  /* 0x0000000206047825 */ /* 0x002fe200078e021c */
[C---:B------:R-:W-:Y:S02]  /*2baa0*/  IADD3 R14, R26.reuse, 0x34, RZ ;  /* 0x000000341a0e7810 */ /* 0x040fe40007ffe0ff */
[----:B------:R-:W-:Y:S01]  /*2bab0*/  IADD3 R16, R26, 0x35, RZ ;  /* 0x000000351a107810 */ /* 0x000fe20007ffe0ff */
[----:B----4-:R0:W-:Y:S01]  /*2bac0*/  @P3 STG.E.U16 [R8.64], R22 ;  /* 0x0000001608003986 */ /* 0x0101e2000c101506 */
[----:B------:R-:W-:Y:S02]  /*2bad0*/  ISETP.LT.AND P3, PT, R7, c[0x0][0x178], !P5 ;  /* 0x00005e0007007a0c */ /* 0x000fe40006f61270 */
[----:B------:R-:W-:Y:S02]  /*2bae0*/  ISETP.LT.AND P5, PT, R23, c[0x0][0x178], !P5 ;  /* 0x00005e0017007a0c */ /* 0x000fe40006fa1270 */
[----:B------:R-:W-:Y:S02]  /*2baf0*/  ISETP.GE.AND P1, PT, R10, c[0x0][0x17c], PT ;  /* 0x00005f000a007a0c */ /* 0x000fe40003f26270 */
[----:B------:R-:W-:-:S02]  /*2bb00*/  PRMT R0, R22, 0x7632, R0 ;  /* 0x0000763216007816 */ /* 0x000fc40000000000 */
[----:B0-----:R-:W-:Y:S02]  /*2bb10*/  IADD3 R8, R6, c[0x0][0x198], RZ ;  /* 0x0000660006087a10 */ /* 0x001fe40007ffe0ff */
[----:B------:R-:W-:Y:S02]  /*2bb20*/  ISETP.GE.AND P4, PT, R14, c[0x0][0x17c], PT ;  /* 0x00005f000e007a0c */ /* 0x000fe40003f86270 */
[----:B------:R-:W-:Y:S02]  /*2bb30*/  IADD3 R6, R8, c[0x0][0x198], RZ ;  /* 0x0000660008067a10 */ /* 0x000fe40007ffe0ff */
[----:B------:R-:W-:Y:S02]  /*2bb40*/  ISETP.GE.AND P2, PT, R16, c[0x0][0x17c], PT ;  /* 0x00005f0010007a0c */ /* 0x000fe40003f46270 */
[C---:B------:R-:W-:Y:S02]  /*2bb50*/  IADD3 R16, R26.reuse, 0x39, RZ ;  /* 0x000000391a107810 */ /* 0x040fe40007ffe0ff */
[----:B------:R-:W-:-:S04]  /*2bb60*/  IADD3 R13, R26, 0x36, RZ ;  /* 0x000000361a0d7810 */ /* 0x000fc80007ffe0ff */
[----:B------:R-:W-:Y:S01]  /*2bb70*/  ISETP.GE.AND P6, PT, R13, c[0x0][0x17c], PT ;  /* 0x00005f000d007a0c */ /* 0x000fe20003fc6270 */
[----:B------:R-:W-:Y:S01]  /*2bb80*/  IMAD.WIDE R12, R6, 0x2, R2 ;  /* 0x00000002060c7825 */ /* 0x000fe200078e0202 */
[----:B--2---:R0:W-:Y:S01]  /*2bb90*/  @P0 STG.E.U16 [R4.64], R27 ;  /* 0x0000001b04000986 */ /* 0x0041e2000c101506 */
[----:B------:R-:W-:Y:S02]  /*2bba0*/  PRMT R10, R27, 0x7632, R10 ;  /* 0x000076321b0a7816 */ /* 0x000fe4000000000a */
[----:B------:R-:W-:Y:S02]  /*2bbb0*/  ISETP.LT.AND P0, PT, R7, c[0x0][0x178], !P4 ;  /* 0x00005e0007007a0c */ /* 0x000fe40006701270 */
[----:B------:R-:W2:Y:S01]  /*2bbc0*/  LDL.LU R7, [R1+0xdec] ;  /* 0x000dec0001077983 */ /* 0x000ea20000300800 */
[----:B0-----:R-:W-:-:S03]  /*2bbd0*/  IMAD.WIDE R4, R8, 0x2, R2 ;  /* 0x0000000208047825 */ /* 0x001fc600078e0202 */
[----:B------:R-:W4:Y:S01]  /*2bbe0*/  LDL.LU R27, [R1+0x18c] ;  /* 0x00018c00011b7983 */ /* 0x000f220000300800 */
[----:B------:R-:W-:-:S03]  /*2bbf0*/  IMAD.WIDE R8, R8, 0x2, R28 ;  /* 0x0000000208087825 */ /* 0x000fc600078e021c */
[----:B------:R-:W-:Y:S04]  /*2bc00*/  @P3 STG.E.U16 [R4.64], R0 ;  /* 0x0000000004003986 */ /* 0x000fe8000c101506 */
[----:B------:R0:W-:Y:S01]  /*2bc10*/  @P5 STG.E.U16 [R8.64], R10 ;  /* 0x0000000a08005986 */ /* 0x0001e2000c101506 */
[----:B------:R-:W-:-:S03]  /*2bc20*/  ISETP.GE.AND P5, PT, R16, c[0x0][0x17c], PT ;  /* 0x00005f0010007a0c */ /* 0x000fc60003fa6270 */
[----:B------:R-:W5:Y:S04]  /*2bc30*/  LDL R16, [R1+0x760] ;  /* 0x0007600001107983 */ /* 0x000f680000100800 */
[----:B------:R-:W2:Y:S04]  /*2bc40*/  LDL.LU R22, [R1+0x1dc] ;  /* 0x0001dc0001167983 */ /* 0x000ea80000300800 */
[----:B---3--:R1:W-:Y:S01]  /*2bc50*/  @P0 STG.E.U16 [R12.64], R24 ;  /* 0x000000180c000986 */ /* 0x0083e2000c101506 */
[----:B0-----:R-:W-:-:S03]  /*2bc60*/  PRMT R10, R24, 0x7632, R10 ;  /* 0x00007632180a7816 */ /* 0x001fc6000000000a */
[----:B-1----:R-:W3:Y:S01]  /*2bc70*/  LDL.LU R24, [R1+0x1c] ;  /* 0x00001c0001187983 */ /* 0x002ee20000300800 */
[----:B------:R-:W-:Y:S01]  /*2bc80*/  ISETP.LT.AND P4, PT, R23, c[0x0][0x178], !P4 ;  /* 0x00005e0017007a0c */ /* 0x000fe20006781270 */
[C---:B------:R-:W-:Y:S01]  /*2bc90*/  IMAD.WIDE R4, R6.reuse, 0x2, R28 ;  /* 0x0000000206047825 */ /* 0x040fe200078e021c */
[----:B------:R-:W-:-:S04]  /*2bca0*/  IADD3 R12, R6, c[0x0][0x198], RZ ;  /* 0x00006600060c7a10 */ /* 0x000fc80007ffe0ff */
[C---:B------:R-:W-:Y:S01]  /*2bcb0*/  IADD3 R6, R12.reuse, c[0x0][0x198], RZ ;  /* 0x000066000c067a10 */ /* 0x040fe20007ffe0ff */
[----:B------:R-:W-:-:S06]  /*2bcc0*/  IMAD.WIDE R8, R12, 0x2, R2 ;  /* 0x000000020c087825 */ /* 0x000fcc00078e0202 */
[----:B------:R0:W-:Y:S01]  /*2bcd0*/  @P4 STG.E.U16 [R4.64], R11 ;  /* 0x0000000b04004986 */ /* 0x0001e2000c101506 */
[----:B------:R-:W-:Y:S02]  /*2bce0*/  PRMT R0, R11, 0x7632, R0 ;  /* 0x000076320b007816 */ /* 0x000fe40000000000 */
[----:B------:R-:W-:Y:S01]  /*2bcf0*/  IADD3 R14, R26, 0x38, RZ ;  /* 0x000000381a0e7810 */ /* 0x000fe20007ffe0ff */
[----:B0-----:R-:W-:-:S03]  /*2bd00*/  IMAD.WIDE R4, R12, 0x2, R28 ;  /* 0x000000020c047825 */ /* 0x001fc600078e021c */
[----:B------:R-:W-:Y:S02]  /*2bd10*/  ISETP.GE.AND P3, PT, R14, c[0x0][0x17c], PT ;  /* 0x00005f000e007a0c */ /* 0x000fe40003f66270 */
[----:B------:R-:W-:Y:S02]  /*2bd20*/  IADD3 R11, R26, 0x3a, RZ ;  /* 0x0000003a1a0b7810 */ /* 0x000fe40007ffe0ff */
[----:B------:R-:W-:Y:S02]  /*2bd30*/  PRMT R12, R19, 0x7632, R12 ;  /* 0x00007632130c7816 */ /* 0x000fe4000000000c */
[C---:B-----5:R-:W-:Y:S02]  /*2bd40*/  ISETP.LT.AND P0, PT, R16.reuse, c[0x0][0x178], !P2 ;  /* 0x00005e0010007a0c */ /* 0x060fe40005701270 */
[----:B------:R-:W-:Y:S02]  /*2bd50*/  ISETP.LT.AND P2, PT, R23, c[0x0][0x178], !P2 ;  /* 0x00005e0017007a0c */ /* 0x000fe40005741270 */
[----:B------:R-:W-:-:S02]  /*2bd60*/  ISETP.LT.AND P4, PT, R16, c[0x0][0x178], !P6 ;  /* 0x00005e0010007a0c */ /* 0x000fc40007781270 */
[----:B------:R-:W-:-:S07]  /*2bd70*/  ISETP.LT.AND P6, PT, R23, c[0x0][0x178], !P6 ;  /* 0x00005e0017007a0c */ /* 0x000fce00077c1270 */
[----:B------:R0:W-:Y:S04]  /*2bd80*/  @P0 STG.E.U16 [R8.64], R10 ;  /* 0x0000000a08000986 */ /* 0x0001e8000c101506 */
[----:B------:R1:W-:Y:S01]  /*2bd90*/  @P2 STG.E.U16 [R4.64], R0 ;  /* 0x0000000004002986 */ /* 0x0003e2000c101506 */
[----:B0-----:R-:W-:-:S04]  /*2bda0*/  IMAD.WIDE R8, R6, 0x2, R2 ;  /* 0x0000000206087825 */ /* 0x001fc800078e0202 */
[----:B-1----:R-:W-:Y:S01]  /*2bdb0*/  IMAD.WIDE R4, R6, 0x2, R28 ;  /* 0x0000000206047825 */ /* 0x002fe200078e021c */
[----:B----4-:R0:W-:Y:S01]  /*2bdc0*/  @P4 STG.E.U16 [R8.64], R27 ;  /* 0x0000001b08004986 */ /* 0x0101e2000c101506 */
[C---:B------:R-:W-:Y:S02]  /*2bdd0*/  ISETP.LT.AND P4, PT, R16.reuse, c[0x0][0x178], !P1 ;  /* 0x00005e0010007a0c */ /* 0x040fe40004f81270 */
[----:B------:R-:W-:Y:S01]  /*2bde0*/  PRMT R0, R27, 0x7632, R0 ;  /* 0x000076321b007816 */ /* 0x000fe20000000000 */
[----:B------:R1:W-:Y:S01]  /*2bdf0*/  @P6 STG.E.U16 [R4.64], R19 ;  /* 0x0000001304006986 */ /* 0x0003e2000c101506 */
[----:B------:R-:W-:Y:S02]  /*2be00*/  ISETP.LT.AND P1, PT, R23, c[0x0][0x178], !P1 ;  /* 0x00005e0017007a0c */ /* 0x000fe40004f21270 */
[----:B------:R-:W-:Y:S01]  /*2be10*/  ISETP.LT.AND P6, PT, R16, c[0x0][0x178], !P3 ;  /* 0x00005e0010007a0c */ /* 0x000fe20005fc1270 */
[----:B0-----:R-:W4:Y:S01]  /*2be20*/  LDL.LU R27, [R1+0x1cc] ;  /* 0x0001cc00011b7983 */ /* 0x001f220000300800 */
[----:B------:R-:W-:-:S02]  /*2be30*/  IADD3 R8, R6, c[0x0][0x198], RZ ;  /* 0x0000660006087a10 */ /* 0x000fc40007ffe0ff */
[----:B------:R-:W-:Y:S02]  /*2be40*/  ISETP.LT.AND P3, PT, R23, c[0x0][0x178], !P3 ;  /* 0x00005e0017007a0c */ /* 0x000fe40005f61270 */
[----:B------:R-:W-:Y:S01]  /*2be50*/  IADD3 R10, R26, 0x3b, RZ ;  /* 0x0000003b1a0a7810 */ /* 0x000fe20007ffe0ff */
[C---:B-1----:R-:W-:Y:S01]  /*2be60*/  IMAD.WIDE R4, R8.reuse, 0x2, R2 ;  /* 0x0000000208047825 */ /* 0x042fe200078e0202 */
[C---:B------:R-:W-:Y:S02]  /*2be70*/  IADD3 R6, R8.reuse, c[0x0][0x198], RZ ;  /* 0x0000660008067a10 */ /* 0x040fe40007ffe0ff */
[----:B------:R-:W-:Y:S01]  /*2be80*/  ISETP.GE.AND P0, PT, R11, c[0x0][0x17c], PT ;  /* 0x00005f000b007a0c */ /* 0x000fe20003f06270 */
[----:B------:R-:W-:Y:S01]  /*2be90*/  IMAD.WIDE R8, R8, 0x2, R28 ;  /* 0x0000000208087825 */ /* 0x000fe200078e021c */
[----:B------:R-:W-:Y:S01]  /*2bea0*/  ISETP.GE.AND P2, PT, R10, c[0x0][0x17c], PT ;  /* 0x00005f000a007a0c */ /* 0x000fe20003f46270 */
[----:B------:R0:W-:Y:S02]  /*2beb0*/  @P4 STG.E.U16 [R4.64], R0 ;  /* 0x0000000004004986 */ /* 0x0001e4000c101506 */
[----:B------:R-:W-:-:S02]  /*2bec0*/  IMAD.WIDE R10, R6, 0x2, R2 ;  /* 0x00000002060a7825 */ /* 0x000fc400078e0202 */
[----:B------:R-:W-:Y:S04]  /*2bed0*/  @P1 STG.E.U16 [R8.64], R12 ;  /* 0x0000000c08001986 */ /* 0x000fe8000c101506 */
[----:B--2---:R-:W-:Y:S01]  /*2bee0*/  @P6 STG.E.U16 [R10.64], R22 ;  /* 0x000000160a006986 */ /* 0x004fe2000c101506 */
[----:B0-----:R-:W-:Y:S01]  /*2bef0*/  IMAD.WIDE R4, R6, 0x2, R28 ;  /* 0x0000000206047825 */ /* 0x001fe200078e021c */
[----:B---3--:R-:W-:-:S04]  /*2bf00*/  PRMT R0, R24, 0x7632, R0 ;  /* 0x0000763218007816 */ /* 0x008fc80000000000 */
[----:B------:R0:W-:Y:S04]  /*2bf10*/  @P3 STG.E.U16 [R4.64], R24 ;  /* 0x0000001804003986 */ /* 0x0001e8000c101506 */
[----:B0-----:R-:W2:Y:S04]  /*2bf20*/  LDL.LU R24, [R1+0x1ac] ;  /* 0x0001ac0001187983 */ /* 0x001ea80000300800 */
[----:B------:R-:W3:Y:S01]  /*2bf30*/  LDL.LU R17, [R1+0x1ec] ;  /* 0x0001ec0001117983 */ /* 0x000ee20000300800 */
[----:B------:R-:W-:Y:S02]  /*2bf40*/  ISETP.LT.AND P6, PT, R16, c[0x0][0x178], !P5 ;  /* 0x00005e0010007a0c */ /* 0x000fe40006fc1270 */
[----:B------:R-:W-:Y:S01]  /*2bf50*/  IADD3 R11, R6, c[0x0][0x198], RZ ;  /* 0x00006600060b7a10 */ /* 0x000fe20007ffe0ff */
[----:B------:R-:W0:Y:S01]  /*2bf60*/  S2R R21, SR_TID.X ;  /* 0x0000000000157919 */ /* 0x000e220000002100 */
[----:B------:R-:W-:-:S02]  /*2bf70*/  ISETP.LT.AND P5, PT, R23, c[0x0][0x178], !P5 ;  /* 0x00005e0017007a0c */ /* 0x000fc40006fa1270 */
[----:B------:R-:W-:Y:S01]  /*2bf80*/  ISETP.LT.AND P3, PT, R16, c[0x0][0x178], !P0 ;  /* 0x00005e0010007a0c */ /* 0x000fe20004761270 */
[C---:B------:R-:W-:Y:S01]  /*2bf90*/  IMAD.WIDE R8, R11.reuse, 0x2, R2 ;  /* 0x000000020b087825 */ /* 0x040fe200078e0202 */
[----:B------:R-:W-:Y:S01]  /*2bfa0*/  PRMT R10, R22, 0x7632, R10 ;  /* 0x00007632160a7816 */ /* 0x000fe2000000000a */
[----:B------:R-:W5:Y:S01]  /*2bfb0*/  LDL.LU R20, [R1+0x3c] ;  /* 0x00003c0001147983 */ /* 0x000f620000300800 */
[----:B------:R-:W-:Y:S02]  /*2bfc0*/  IADD3 R6, R11, c[0x0][0x198], RZ ;  /* 0x000066000b067a10 */ /* 0x000fe40007ffe0ff */
[----:B------:R-:W-:Y:S01]  /*2bfd0*/  ISETP.LT.AND P0, PT, R23, c[0x0][0x178], !P0 ;  /* 0x00005e0017007a0c */ /* 0x000fe20004701270 */
[----:B------:R-:W-:Y:S01]  /*2bfe0*/  IMAD.WIDE R4, R11, 0x2, R28 ;  /* 0x000000020b047825 */ /* 0x000fe200078e021c */
[----:B------:R1:W-:Y:S01]  /*2bff0*/  @P6 STG.E.U16 [R8.64], R10 ;  /* 0x0000000a08006986 */ /* 0x0003e2000c101506 */
[----:B------:R-:W-:-:S03]  /*2c000*/  IADD3 R13, R26, 0x3c, RZ ;  /* 0x0000003c1a0d7810 */ /* 0x000fc60007ffe0ff */
[----:B------:R0:W-:Y:S01]  /*2c010*/  @P5 STG.E.U16 [R4.64], R0 ;  /* 0x0000000004005986 */ /* 0x0001e2000c101506 */
[----:B------:R-:W-:Y:S01]  /*2c020*/  ISETP.GE.AND P4, PT, R13, c[0x0][0x17c], PT ;  /* 0x00005f000d007a0c */ /* 0x000fe20003f86270 */
[----:B-1----:R-:W-:-:S04]  /*2c030*/  IMAD.WIDE R8, R6, 0x2, R2 ;  /* 0x0000000206087825 */ /* 0x002fc800078e0202 */
[----:B0-----:R-:W-:Y:S01]  /*2c040*/  IMAD.WIDE R4, R6, 0x2, R28 ;  /* 0x0000000206047825 */ /* 0x001fe200078e021c */
[----:B------:R-:W-:Y:S02]  /*2c050*/  IADD3 R10, R26, 0x3f, RZ ;  /* 0x0000003f1a0a7810 */ /* 0x000fe40007ffe0ff */
[----:B------:R-:W-:Y:S02]  /*2c060*/  IADD3 R6, R6, c[0x0][0x198], RZ ;  /* 0x0000660006067a10 */ /* 0x000fe40007ffe0ff */
[----:B------:R-:W-:Y:S02]  /*2c070*/  ISETP.GE.AND P5, PT, R10, c[0x0][0x17c], PT ;  /* 0x00005f000a007a0c */ /* 0x000fe40003fa6270 */
[----:B------:R-:W-:Y:S02]  /*2c080*/  IADD3 R10, R6, c[0x0][0x198], RZ ;  /* 0x00006600060a7a10 */ /* 0x000fe40007ffe0ff */
[----:B------:R-:W-:Y:S02]  /*2c090*/  PRMT R11, R7, 0x7632, R11 ;  /* 0x00007632070b7816 */ /* 0x000fe4000000000b */
[----:B------:R-:W-:Y:S01]  /*2c0a0*/  IADD3 R14, R26, 0x3d, RZ ;  /* 0x0000003d1a0e7810 */ /* 0x000fe20007ffe0ff */
[----:B------:R-:W-:Y:S03]  /*2c0b0*/  STL [R1+0xde8], R18 ;  /* 0x000de81201007387 */ /* 0x000fe60000100800 */
[----:B------:R-:W-:-:S02]  /*2c0c0*/  ISETP.GE.AND P1, PT, R14, c[0x0][0x17c], PT ;  /* 0x00005f000e007a0c */ /* 0x000fc40003f26270 */
[C---:B------:R-:W-:Y:S01]  /*2c0d0*/  IADD3 R13, R26.reuse, 0x41, RZ ;  /* 0x000000411a0d7810 */ /* 0x040fe20007ffe0ff */
[----:B------:R-:W0:Y:S01]  /*2c0e0*/  S2R R22, SR_TID.X ;  /* 0x0000000000167919 */ /* 0x000e220000002100 */
[----:B------:R-:W-:-:S04]  /*2c0f0*/  IADD3 R12, R26, 0x3e, RZ ;  /* 0x0000003e1a0c7810 */ /* 0x000fc80007ffe0ff */
[----:B------:R-:W-:Y:S02]  /*2c100*/  ISETP.GE.AND P6, PT, R12, c[0x0][0x17c], PT ;  /* 0x00005f000c007a0c */ /* 0x000fe40003fc6270 */
[----:B------:R-:W-:Y:S02]  /*2c110*/  IADD3 R12, R26, 0x40, RZ ;  /* 0x000000401a0c7810 */ /* 0x000fe40007ffe0ff */
[----:B----4-:R-:W-:Y:S01]  /*2c120*/  PRMT R0, R27, 0x7632, R0 ;  /* 0x000076321b007816 */ /* 0x010fe20000000000 */
[----:B------:R1:W-:Y:S01]  /*2c130*/  @P3 STG.E.U16 [R8.64], R27 ;  /* 0x0000001b08003986 */ /* 0x0003e2000c101506 */
[C---:B------:R-:W-:Y:S02]  /*2c140*/  ISETP.LT.AND P3, PT, R16.reuse, c[0x0][0x178], !P2 ;  /* 0x00005e0010007a0c */ /* 0x040fe40005761270 */
[----:B------:R-:W-:Y:S01]  /*2c150*/  ISETP.LT.AND P2, PT, R23, c[0x0][0x178], !P2 ;  /* 0x00005e0017007a0c */ /* 0x000fe20005741270 */
[----:B------:R4:W-:Y:S01]  /*2c160*/  @P0 STG.E.U16 [R4.64], R7 ;  /* 0x0000000704000986 */ /* 0x0009e2000c101506 */
[----:B------:R-:W-:-:S03]  /*2c170*/  ISETP.LT.AND P0, PT, R16, c[0x0][0x178], !P4 ;  /* 0x00005e0010007a0c */ /* 0x000fc60006701270 */
[----:B-1----:R-:W1:Y:S01]  /*2c180*/  S2R R27, SR_TID.X ;  /* 0x00000000001b7919 */ /* 0x002e620000002100 */
[----:B------:R-:W-:-:S04]  /*2c190*/  IMAD.WIDE R8, R10, 0x2, R2 ;  /* 0x000000020a087825 */ /* 0x000fc800078e0202 */
[----:B----4-:R-:W-:-:S04]  /*2c1a0*/  IMAD.WIDE R4, R6, 0x2, R2 ;  /* 0x0000000206047825 */ /* 0x010fc800078e0202 */
[----:B------:R-:W-:Y:S01]  /*2c1b0*/  IMAD.WIDE R6, R6, 0x2, R28 ;  /* 0x0000000206067825 */ /* 0x000fe200078e021c */
[----:B------:R-:W-:Y:S04]  /*2c1c0*/  @P3 STG.E.U16 [R4.64], R0 ;  /* 0x0000000004003986 */ /* 0x000fe8000c101506 */
[----:B------:R-:W-:Y:S04]  /*2c1d0*/  @P2 STG.E.U16 [R6.64], R11 ;  /* 0x0000000b06002986 */ /* 0x000fe8000c101506 */
[----:B--2---:R2:W-:Y:S01]  /*2c1e0*/  @P0 STG.E.U16 [R8.64], R24 ;  /* 0x0000001808000986 */ /* 0x0045e2000c101506 */
[----:B-1----:R-:W-:-:S02]  /*2c1f0*/  LOP3.LUT R19, R27, 0x7f, RZ, 0xc0, !PT ;  /* 0x0000007f1b137812 */ /* 0x002fc400078ec0ff */
[----:B--2---:R-:W-:Y:S01]  /*2c200*/  PRMT R9, R24, 0x7632, R9 ;  /* 0x0000763218097816 */ /* 0x004fe20000000009 */
[----:B------:R-:W-:-:S05]  /*2c210*/  IMAD.SHL.U32 R24, R21, 0x800, RZ ;  /* 0x0000080015187824 */ /* 0x000fca00078e00ff */
[----:B------:R-:W-:Y:S01]  /*2c220*/  LOP3.LUT R24, R24, 0x3000, RZ, 0xc0, !PT ;  /* 0x0000300018187812 */ /* 0x000fe200078ec0ff */
[----:B---3--:R-:W-:Y:S04]  /*2c230*/  STL.64 [R1+0xde0], R16 ;  /* 0x000de01001007387 */ /* 0x008fe80000100a00 */
[----:B------:R-:W-:Y:S01]  /*2c240*/  IMAD R24, R19, 0x10, R24 ;  /* 0x0000001013187824 */ /* 0x000fe200078e0218 */
[----:B------:R-:W-:-:S04]  /*2c250*/  ISETP.LT.AND P0, PT, R16, c[0x0][0x178], !P1 ;  /* 0x00005e0010007a0c */ /* 0x000fc80004f01270 */
[----:B------:R-:W1:Y:S01]  /*2c260*/  LDS.128 R16, [R24] ;  /* 0x0000000018107984 */ /* 0x000e620000000c00 */
[----:B------:R-:W-:-:S03]  /*2c270*/  ISETP.GE.AND P2, PT, R13, c[0x0][0x17c], PT ;  /* 0x00005f000d007a0c */ /* 0x000fc60003f46270 */
[----:B-1----:R-:W-:Y:S01]  /*2c280*/  STL [R1+0x24], R17 ;  /* 0x0000241101007387 */ /* 0x002fe20000100800 */
[----:B------:R-:W-:-:S03]  /*2c290*/  IMAD.MOV.U32 R13, RZ, RZ, R16 ;  /* 0x000000ffff0d7224 */ /* 0x000fc600078e0010 */
[----:B------:R1:W-:Y:S04]  /*2c2a0*/  STL.64 [R1+0x28], R18 ;  /* 0x0000281201007387 */ /* 0x0003e80000100a00 */
[----:B-1----:R-:W2:Y:S04]  /*2c2b0*/  LDL.LU R18, [R1+0xde8] ;  /* 0x000de80001127983 */ /* 0x002ea80000300800 */
[----:B------:R-:W3:Y:S01]  /*2c2c0*/  LDL.LU.64 R16, [R1+0xde0] ;  /* 0x000de00001107983 */ /* 0x000ee20000300a00 */
[----:B------:R-:W-:Y:S02]  /*2c2d0*/  ISETP.GE.AND P3, PT, R12, c[0x0][0x17c], PT ;  /* 0x00005f000c007a0c */ /* 0x000fe40003f66270 */
[C---:B0-----:R-:W-:Y:S01]  /*2c2e0*/  LOP3.LUT R12, R22.reuse, 0x7f, RZ, 0xc0, !PT ;  /* 0x0000007f160c7812 */ /* 0x041fe200078ec0ff */
[----:B------:R-:W-:Y:S01]  /*2c2f0*/  IMAD.SHL.U32 R22, R22, 0x800, RZ ;  /* 0x0000080016167824 */ /* 0x000fe200078e00ff */
[----:B------:R-:W-:-:S04]  /*2c300*/  ISETP.LT.AND P4, PT, R23, c[0x0][0x178], !P4 ;  /* 0x00005e0017007a0c */ /* 0x000fc80006781270 */
[----:B------:R-:W-:Y:S01]  /*2c310*/  LOP3.LUT R22, R22, 0x3000, RZ, 0xc0, !PT ;  /* 0x0000300016167812 */ /* 0x000fe200078ec0ff */
[----:B------:R-:W-:-:S04]  /*2c320*/  IMAD.WIDE R4, R10, 0x2, R28 ;  /* 0x000000020a047825 */ /* 0x000fc800078e021c */
[----:B------:R-:W-:Y:S01]  /*2c330*/  IMAD R22, R12, 0x10, R22 ;  /* 0x000000100c167824 */ /* 0x000fe200078e0216 */
[----:B------:R-:W-:Y:S04]  /*2c340*/  STL [R1+0xddc], R14 ;  /* 0x000ddc0e01007387 */ /* 0x000fe80000100800 */
[----:B------:R-:W-:Y:S01]  /*2c350*/  LOP3.LUT R22, R22, 0x20, RZ, 0x3c, !PT ;  /* 0x0000002016167812 */ /* 0x000fe200078e3cff */
[----:B------:R-:W-:Y:S01]  /*2c360*/  @P4 STG.E.U16 [R4.64], R15 ;  /* 0x0000000f04004986 */ /* 0x000fe2000c101506 */
[----:B------:R-:W-:-:S03]  /*2c370*/  PRMT R8, R15, 0x7632, R8 ;  /* 0x000076320f087816 */ /* 0x000fc60000000008 */
[----:B------:R-:W-:Y:S04]  /*2c380*/  STL [R1+0xdd8], R13 ;  /* 0x000dd80d01007387 */ /* 0x000fe80000100800 */
[----:B------:R-:W0:Y:S04]  /*2c390*/  LDS.128 R12, [R22] ;  /* 0x00000000160c7984 */ /* 0x000e280000000c00 */
[----:B------:R-:W4:Y:S04]  /*2c3a0*/  LDL.LU R27, [R1+0x40] ;  /* 0x00004000011b7983 */ /* 0x000f280000300800 */
[----:B0-----:R-:W-:Y:S04]  /*2c3b0*/  STL [R1+0x34], R13 ;  /* 0x0000340d01007387 */ /* 0x001fe80000100800 */
[----:B------:R0:W-:Y:S04]  /*2c3c0*/  STL.64 [R1+0x38], R14 ;  /* 0x0000380e01007387 */ /* 0x0001e80000100a00 */
[----:B0-----:R-:W4:Y:S01]  /*2c3d0*/  LDL.LU R14, [R1+0xddc] ;  /* 0x000ddc00010e7983 */ /* 0x001f220000300800 */
[----:B------:R-:W-:-:S02]  /*2c3e0*/  ISETP.LT.AND P1, PT, R23, c[0x0][0x178], !P1 ;  /* 0x00005e0017007a0c */ /* 0x000fc40004f21270 */
[----:B------:R-:W-:Y:S01]  /*2c3f0*/  IADD3 R6, R10, c[0x0][0x198], RZ ;  /* 0x000066000a067a10 */ /* 0x000fe20007ffe0ff */
[----:B------:R-:W2:Y:S03]  /*2c400*/  LDL.LU R13, [R1+0xdd8] ;  /* 0x000dd800010d7983 */ /* 0x000ea60000300800 */
[C---:B------:R-:W-:Y:S01]  /*2c410*/  IADD3 R0, R6.reuse, c[0x0][0x198], RZ ;  /* 0x0000660006007a10 */ /* 0x040fe20007ffe0ff */
[----:B------:R-:W-:Y:S01]  /*2c420*/  IMAD.WIDE R4, R6, 0x2, R2 ;  /* 0x0000000206047825 */ /* 0x000fe200078e0202 */
[----:B-----5:R-:W-:Y:S01]  /*2c430*/  PRMT R11, R20, 0x7632, R11 ;  /* 0x00007632140b7816 */ /* 0x020fe2000000000b */
[----:B------:R-:W5:Y:S02]  /*2c440*/  LDL.LU R22, [R1+0x60] ;  /* 0x0000600001167983 */ /* 0x000f640000300800 */
[----:B------:R-:W-:Y:S02]  /*2c450*/  IMAD.WIDE R6, R6, 0x2, R28 ;  /* 0x0000000206067825 */ /* 0x000fe400078e021c */
[----:B------:R0:W-:Y:S04]  /*2c460*/  @P0 STG.E.U16 [R4.64], R9 ;  /* 0x0000000904000986 */ /* 0x0001e8000c101506 */
[----:B------:R1:W-:Y:S01]  /*2c470*/  @P1 STG.E.U16 [R6.64], R8 ;  /* 0x0000000806001986 */ /* 0x0003e2000c101506 */
[----:B0-----:R-:W-:-:S04]  /*2c480*/  IMAD.WIDE R4, R0, 0x2, R2 ;  /* 0x0000000200047825 */ /* 0x001fc800078e0202 */
[----:B-1----:R-:W-:Y:S01]  /*2c490*/  IMAD.WIDE R6, R0, 0x2, R28 ;  /* 0x0000000200067825 */ /* 0x002fe200078e021c */
[----:B------:R-:W-:-:S04]  /*2c4a0*/  IADD3 R10, R26, 0x42, RZ ;  /* 0x000000421a0a7810 */ /* 0x000fc80007ffe0ff */
[----:B------:R-:W-:Y:S02]  /*2c4b0*/  ISETP.GE.AND P0, PT, R10, c[0x0][0x17c], PT ;  /* 0x00005f000a007a0c */ /* 0x000fe40003f06270 */
[----:B------:R-:W-:-:S04]  /*2c4c0*/  IADD3 R9, R26, 0x43, RZ ;  /* 0x000000431a097810 */ /* 0x000fc80007ffe0ff */
[----:B------:R-:W-:Y:S02]  /*2c4d0*/  ISETP.GE.AND P1, PT, R9, c[0x0][0x17c], PT ;  /* 0x00005f0009007a0c */ /* 0x000fe40003f26270 */
[----:B---3--:R-:W-:Y:S02]  /*2c4e0*/  ISETP.LT.AND P4, PT, R16, c[0x0][0x178], !P6 ;  /* 0x00005e0010007a0c */ /* 0x008fe40007781270 */
[----:B------:R-:W-:-:S11]  /*2c4f0*/  ISETP.LT.AND P6, PT, R23, c[0x0][0x178], !P6 ;  /* 0x00005e0017007a0c */ /* 0x000fd600077c1270 */
[----:B------:R-:W-:Y:S04]  /*2c500*/  @P4 STG.E.U16 [R4.64], R17 ;  /* 0x0000001104004986 */ /* 0x000fe8000c101506 */
[----:B------:R0:W-:Y:S04]  /*2c510*/  @P6 STG.E.U16 [R6.64], R20 ;  /* 0x0000001406006986 */ /* 0x0001e8000c101506 */
[----:B0-----:R-:W0:Y:S01]  /*2c520*/  S2R R20, SR_TID.X ;  /* 0x0000000000147919 */ /* 0x001e220000002100 */
[----:B------:R-:W-:Y:S02]  /*2c530*/  ISETP.LT.AND P4, PT, R16, c[0x0][0x178], !P5 ;  /* 0x00005e0010007a0c */ /* 0x000fe40006f81270 */
[----:B------:R-:W-:-:S02]  /*2c540*/  IADD3 R6, R0, c[0x0][0x198], RZ ;  /* 0x0000660000067a10 */ /* 0x000fc40007ffe0ff */
[----:B------:R-:W-:Y:S02]  /*2c550*/  ISETP.LT.AND P5, PT, R23, c[0x0][0x178], !P5 ;  /* 0x00005e0017007a0c */ /* 0x000fe40006fa1270 */
[----:B------:R-:W-:Y:S01]  /*2c560*/  PRMT R10, R17, 0x7632, R10 ;  /* 0x00007632110a7816 */ /* 0x000fe2000000000a */
[C---:B------:R-:W-:Y:S01]  /*2c570*/  IMAD.WIDE R4, R6.reuse, 0x2, R2 ;  /* 0x0000000206047825 */ /* 0x040fe200078e0202 */
[----:B------:R-:W-:Y:S02]  /*2c580*/  IADD3 R0, R6, c[0x0][0x198], RZ ;  /* 0x0000660006007a10 */ /* 0x000fe40007ffe0ff */
[C---:B0-----:R-:W-:Y:S01]  /*2c590*/  LOP3.LUT R15, R20.reuse, 0x7f, RZ, 0xc0, !PT ;  /* 0x0000007f140f7812 */ /* 0x041fe200078ec0ff */
[----:B------:R-:W-:-:S05]  /*2c5a0*/  IMAD.SHL.U32 R20, R20, 0x800, RZ ;  /* 0x0000080014147824 */ /* 0x000fca00078e00ff */
[----:B------:R-:W-:Y:S01]  /*2c5b0*/  LOP3.LUT R20, R20, 0x3000, RZ, 0xc0, !PT ;  /* 0x0000300014147812 */ /* 0x000fe200078ec0ff */
[----:B------:R-:W-:Y:S01]  /*2c5c0*/  IMAD.WIDE R6, R6, 0x2, R28 ;  /* 0x0000000206067825 */ /* 0x000fe200078e021c */
[----:B------:R0:W-:Y:S03]  /*2c5d0*/  @P4 STG.E.U16 [R4.64], R10 ;  /* 0x0000000a04004986 */ /* 0x0001e6000c101506 */
[----:B------:R-:W-:Y:S01]  /*2c5e0*/  IMAD R20, R15, 0x10, R20 ;  /* 0x000000100f147824 */ /* 0x000fe200078e0214 */
[----:B------:R-:W-:Y:S04]  /*2c5f0*/  @P5 STG.E.U16 [R6.64], R11 ;  /* 0x0000000b06005986 */ /* 0x000fe8000c101506 */
[----:B------:R-:W-:-:S02]  /*2c600*/  LOP3.LUT R20, R20, 0x40, RZ, 0x3c, !PT ;  /* 0x0000004014147812 */ /* 0x000fc400078e3cff */
[----:B0-----:R-:W-:-:S04]  /*2c610*/  IADD3 R4, R26, 0x45, RZ ;  /* 0x000000451a047810 */ /* 0x001fc80007ffe0ff */
[----:B------:R-:W-:Y:S02]  /*2c620*/  ISETP.GE.AND P5, PT, R4, c[0x0][0x17c], PT ;  /* 0x00005f0004007a0c */ /* 0x000fe40003fa6270 */
[----:B------:R-:W0:Y:S01]  /*2c630*/  LDS.128 R4, [R20] ;  /* 0x0000000014047984 */ /* 0x000e220000000c00 */
[----:B------:R-:W-:Y:S01]  /*2c640*/  ISETP.LT.AND P6, PT, R16, c[0x0][0x178], !P3 ;  /* 0x00005e0010007a0c */ /* 0x000fe20005fc1270 */
[----:B------:R-:W-:Y:S02]  /*2c650*/  IMAD.WIDE R8, R0, 0x2, R2 ;  /* 0x0000000200087825 */ /* 0x000fe400078e0202 */
[----:B0-----:R0:W-:Y:S04]  /*2c660*/  STL [R1+0xd98], R7 ;  /* 0x000d980701007387 */ /* 0x0011e80000100800 */
[----:B0-----:R-:W3:Y:S01]  /*2c670*/  LDL R7, [R1+0x760] ;  /* 0x0007600001077983 */ /* 0x001ee20000100800 */
[----:B----4-:R-:W-:-:S05]  /*2c680*/  PRMT R14, R27, 0x7632, R14 ;  /* 0x000076321b0e7816 */ /* 0x010fca000000000e */
[----:B------:R0:W-:Y:S04]  /*2c690*/  @P6 STG.E.U16 [R8.64], R27 ;  /* 0x0000001b08006986 */ /* 0x0001e8000c101506 */
[----:B0-----:R-:W4:Y:S01]  /*2c6a0*/  LDL.LU R27, [R1+0x80] ;  /* 0x00008000011b7983 */ /* 0x001f220000300800 */
[----:B------:R-:W-:Y:S01]  /*2c6b0*/  ISETP.LT.AND P3, PT, R23, c[0x0][0x178], !P3 ;  /* 0x00005e0017007a0c */ /* 0x000fe20005f61270 */
[----:B------:R-:W-:Y:S01]  /*2c6c0*/  IMAD.WIDE R10, R0, 0x2, R28 ;  /* 0x00000002000a7825 */ /* 0x000fe200078e021c */
[C---:B------:R-:W-:Y:S02]  /*2c6d0*/  LOP3.LUT R15, R21.reuse, 0x7f, RZ, 0xc0, !PT ;  /* 0x0000007f150f7812 */ /* 0x040fe400078ec0ff */
[----:B------:R-:W-:Y:S01]  /*2c6e0*/  ISETP.LT.AND P6, PT, R16, c[0x0][0x178], !P2 ;  /* 0x00005e0010007a0c */ /* 0x000fe200057c1270 */
[----:B------:R-:W-:Y:S01]  /*2c6f0*/  IMAD.SHL.U32 R21, R21, 0x800, RZ ;  /* 0x0000080015157824 */ /* 0x000fe200078e00ff */
[----:B------:R-:W-:-:S02]  /*2c700*/  IADD3 R8, R0, c[0x0][0x198], RZ ;  /* 0x0000660000087a10 */ /* 0x000fc40007ffe0ff */
[----:B------:R-:W-:Y:S01]  /*2c710*/  ISETP.LT.AND P2, PT, R23, c[0x0][0x178], !P2 ;  /* 0x00005e0017007a0c */ /* 0x000fe20005741270 */
[----:B------:R-:W-:Y:S01]  /*2c720*/  IMAD.MOV.U32 R17, RZ, RZ, R12 ;  /* 0x000000ffff117224 */ /* 0x000fe200078e000c */
[----:B------:R-:W-:-:S03]  /*2c730*/  LOP3.LUT R21, R21, 0x3000, RZ, 0xc0, !PT ;  /* 0x0000300015157812 */ /* 0x000fc600078ec0ff */
[----:B--2---:R0:W-:Y:S01]  /*2c740*/  @P3 STG.E.U16 [R10.64], R13 ;  /* 0x0000000d0a003986 */ /* 0x0041e2000c101506 */
[----:B------:R-:W-:Y:S01]  /*2c750*/  IADD3 R12, R26, 0x44, RZ ;  /* 0x000000441a0c7810 */ /* 0x000fe20007ffe0ff */
[----:B------:R-:W-:Y:S01]  /*2c760*/  IMAD R21, R15, 0x10, R21 ;  /* 0x000000100f157824 */ /* 0x000fe200078e0215 */
[----:B------:R-:W-:Y:S02]  /*2c770*/  IADD3 R0, R8, c[0x0][0x198], RZ ;  /* 0x0000660008007a10 */ /* 0x000fe40007ffe0ff */
[----:B------:R-:W-:Y:S02]  /*2c780*/  ISETP.GE.AND P4, PT, R12, c[0x0][0x17c], PT ;  /* 0x00005f000c007a0c */ /* 0x000fe40003f86270 */
[----:B------:R-:W-:Y:S01]  /*2c790*/  PRMT R12, R13, 0x7632, R12 ;  /* 0x000076320d0c7816 */ /* 0x000fe2000000000c */
[----:B0-----:R-:W-:Y:S01]  /*2c7a0*/  IMAD.WIDE R10, R8, 0x2, R2 ;  /* 0x00000002080a7825 */ /* 0x001fe200078e0202 */
[----:B------:R-:W-:-:S03]  /*2c7b0*/  LOP3.LUT R21, R21, 0x60, RZ, 0x3c, !PT ;  /* 0x0000006015157812 */ /* 0x000fc600078e3cff */
[----:B------:R-:W-:Y:S01]  /*2c7c0*/  IMAD.WIDE R8, R8, 0x2, R28 ;  /* 0x0000000208087825 */ /* 0x000fe200078e021c */
[----:B------:R0:W-:Y:S01]  /*2c7d0*/  @P6 STG.E.U16 [R10.64], R14 ;  /* 0x0000000e0a006986 */ /* 0x0001e2000c101506 */
[----:B------:R-:W-:Y:S02]  /*2c7e0*/  ISETP.LT.AND P6, PT, R23, c[0x0][0x178], !P0 ;  /* 0x00005e0017007a0c */ /* 0x000fe400047c1270 */
[----:B------:R-:W-:Y:S01]  /*2c7f0*/  IADD3 R13, R26, 0x46, RZ ;  /* 0x000000461a0d7810 */ /* 0x000fe20007ffe0ff */
[----:B------:R1:W-:Y:S01]  /*2c800*/  @P2 STG.E.U16 [R8.64], R12 ;  /* 0x0000000c08002986 */ /* 0x0003e2000c101506 */
[C---:B------:R-:W-:Y:S01]  /*2c810*/  IADD3 R16, R0.reuse, c[0x0][0x198], RZ ;  /* 0x0000660000107a10 */ /* 0x040fe20007ffe0ff */
[----:B0-----:R-:W-:Y:S01]  /*2c820*/  IMAD.WIDE R10, R0, 0x2, R2 ;  /* 0x00000002000a7825 */ /* 0x001fe200078e0202 */
[----:B------:R-:W-:Y:S02]  /*2c830*/  IADD3 R14, R26, 0x47, RZ ;  /* 0x000000471a0e7810 */ /* 0x000fe40007ffe0ff */
[----:B------:R-:W-:-:S02]  /*2c840*/  PRMT R18, R17, 0x7632, R18 ;  /* 0x0000763211127816 */ /* 0x000fc40000000012 */
[C---:B---3--:R-:W-:Y:S02]  /*2c850*/  ISETP.LT.AND P3, PT, R7.reuse, c[0x0][0x178], !P0 ;  /* 0x00005e0007007a0c */ /* 0x048fe40004761270 */
[----:B------:R-:W-:Y:S02]  /*2c860*/  ISETP.LT.AND P2, PT, R7, c[0x0][0x178], !P1 ;  /* 0x00005e0007007a0c */ /* 0x000fe40004f41270 */
[----:B------:R-:W-:Y:S01]  /*2c870*/  ISETP.GE.AND P0, PT, R13, c[0x0][0x17c], PT ;  /* 0x00005f000d007a0c */ /* 0x000fe20003f06270 */
[----:B-1----:R-:W-:Y:S01]  /*2c880*/  IMAD.WIDE R12, R0, 0x2, R28 ;  /* 0x00000002000c7825 */ /* 0x002fe200078e021c */
[----:B-----5:R-:W-:-:S07]  /*2c890*/  PRMT R0, R22, 0x7632, R0 ;  /* 0x0000763216007816 */ /* 0x020fce0000000000 */
[----:B------:R-:W-:Y:S04]  /*2c8a0*/  @P3 STG.E.U16 [R10.64], R22 ;  /* 0x000000160a003986 */ /* 0x000fe8000c101506 */
[----:B------:R-:W0:Y:S01]  /*2c8b0*/  LDS.128 R8, [R21] ;  /* 0x0000000015087984 */ /* 0x000e220000000c00 */
[----:B------:R-:W-:Y:S01]  /*2c8c0*/  ISETP.GE.AND P3, PT, R14, c[0x0][0x17c], PT ;  /* 0x00005f000e007a0c */ /* 0x000fe20003f66270 */
[----:B------:R-:W-:Y:S01]  /*2c8d0*/  IMAD.WIDE R14, R16, 0x2, R2 ;  /* 0x00000002100e7825 */ /* 0x000fe200078e0202 */
[----:B------:R-:W-:Y:S01]  /*2c8e0*/  ISETP.LT.AND P1, PT, R23, c[0x0][0x178], !P1 ;  /* 0x00005e0017007a0c */ /* 0x000fe20004f21270 */
[----:B------:R1:W-:Y:S01]  /*2c8f0*/  @P6 STG.E.U16 [R12.64], R17 ;  /* 0x000000110c006986 */ /* 0x0003e2000c101506 */
[----:B------:R-:W-:-:S03]  /*2c900*/  ISETP.LT.AND P6, PT, R7, c[0x0][0x178], !P4 ;  /* 0x00005e0007007a0c */ /* 0x000fc600067c1270 */
[----:B------:R2:W-:Y:S01]  /*2c910*/  @P2 STG.E.U16 [R14.64], R0 ;  /* 0x000000000e002986 */ /* 0x0005e2000c101506 */
[C---:B-1----:R-:W-:Y:S01]  /*2c920*/  IMAD.WIDE R12, R16.reuse, 0x2, R28 ;  /* 0x00000002100c7825 */ /* 0x042fe200078e021c */
[----:B--2---:R-:W-:-:S06]  /*2c930*/  IADD3 R0, R16, c[0x0][0x198], RZ ;  /* 0x0000660010007a10 */ /* 0x004fcc0007ffe0ff */
[----:B------:R-:W-:Y:S01]  /*2c940*/  @P1 STG.E.U16 [R12.64], R18 ;  /* 0x000000120c001986 */ /* 0x000fe2000c101506 */
[----:B------:R-:W-:-:S05]  /*2c950*/  IMAD.WIDE R14, R0, 0x2, R2 ;  /* 0x00000002000e7825 */ /* 0x000fca00078e0202 */
[----:B----4-:R-:W-:Y:S04]  /*2c960*/  @P6 STG.E.U16 [R14.64], R27 ;  /* 0x0000001b0e006986 */ /* 0x010fe8000c101506 */
[----:B------:R-:W1:Y:S04]  /*2c970*/  LDS.128 R12, [R24+0x800] ;  /* 0x00080000180c7984 */ /* 0x000e680000000c00 */
[----:B0-----:R0:W-:Y:S04]  /*2c980*/  STL.64 [R1+0xda0], R10 ;  /* 0x000da00a01007387 */ /* 0x0011e80000100a00 */
[----:B0-----:R-:W2:Y:S04]  /*2c990*/  LDL.LU R10, [R1+0x90] ;  /* 0x00009000010a7983 */ /* 0x001ea80000300800 */
[----:B-1----:R0:W-:Y:S04]  /*2c9a0*/  STL.64 [R1+0xda8], R14 ;  /* 0x000da80e01007387 */ /* 0x0021e80000100a00 */
[----:B0-----:R-:W3:Y:S01]  /*2c9b0*/  LDL R15, [R1+0x764] ;  /* 0x00076400010f7983 */ /* 0x001ee20000100800 */
[----:B------:R-:W-:-:S03]  /*2c9c0*/  PRMT R25, R27, 0x7632, R25 ;  /* 0x000076321b197816 */ /* 0x000fc60000000019 */
[----:B------:R-:W4:Y:S01]  /*2c9d0*/  LDL.LU R27, [R1+0xc0] ;  /* 0x0000c000011b7983 */ /* 0x000f220000300800 */
[----:B------:R-:W-:Y:S01]  /*2c9e0*/  ISETP.LT.AND P4, PT, R23, c[0x0][0x178], !P4 ;  /* 0x00005e0017007a0c */ /* 0x000fe20006781270 */
[C---:B------:R-:W-:Y:S02]  /*2c9f0*/  IMAD.WIDE R16, R0.reuse, 0x2, R28 ;  /* 0x0000000200107825 */ /* 0x040fe400078e021c */
[----:B------:R-:W0:Y:S01]  /*2ca00*/  S2R R11, SR_TID.X ;  /* 0x00000000000b7919 */ /* 0x000e220000002100 */
[----:B------:R-:W-:Y:S02]  /*2ca10*/  IADD3 R18, R0, c[0x0][0x198], RZ ;  /* 0x0000660000127a10 */ /* 0x000fe40007ffe0ff */
[----:B------:R-:W-:Y:S02]  /*2ca20*/  ISETP.LT.AND P6, PT, R7, c[0x0][0x178], !P0 ;  /* 0x00005e0007007a0c */ /* 0x000fe400047c1270 */
[----:B------:R-:W-:-:S05]  /*2ca30*/  IADD3 R19, R26, 0x48, RZ ;  /* 0x000000481a137810 */ /* 0x000fca0007ffe0ff */
[----:B------:R1:W-:Y:S01]  /*2ca40*/  @P4 STG.E.U16 [R16.64], R4 ;  /* 0x0000000410004986 */ /* 0x0003e2000c101506 */
[----:B------:R-:W-:Y:S02]  /*2ca50*/  ISETP.LT.AND P4, PT, R7, c[0x0][0x178], !P5 ;  /* 0x00005e0007007a0c */ /* 0x000fe40006f81270 */
[----:B------:R-:W-:Y:S02]  /*2ca60*/  ISETP.LT.AND P5, PT, R23, c[0x0][0x178], !P5 ;  /* 0x00005e0017007a0c */ /* 0x000fe40006fa1270 */
[----:B------:R-:W-:Y:S02]  /*2ca70*/  IADD3 R20, R26, 0x49, RZ ;  /* 0x000000491a147810 */ /* 0x000fe40007ffe0ff */
[----:B------:R-:W-:Y:S02]  /*2ca80*/  IADD3 R0, R18, c[0x0][0x198], RZ ;  /* 0x0000660012007a10 */ /* 0x000fe40007ffe0ff */
[----:B------:R-:W-:Y:S02]  /*2ca90*/  ISETP.GE.AND P2, PT, R19, c[0x0][0x17c], PT ;  /* 0x00005f0013007a0c */ /* 0x000fe40003f46270 */
[----:B------:R-:W-:Y:S01]  /*2caa0*/  ISETP.GE.AND P1, PT, R20, c[0x0][0x17c], PT ;  /* 0x00005f0014007a0c */ /* 0x000fe20003f26270 */
[----:B-1----:R-:W-:Y:S01]  /*2cab0*/  IMAD.WIDE R16, R18, 0x2, R2 ;  /* 0x0000000212107825 */ /* 0x002fe200078e0202 */
[----:B------:R-:W-:-:S03]  /*2cac0*/  PRMT R4, R4, 0x7632, R4 ;  /* 0x0000763204047816 */ /* 0x000fc60000000004 */
[----:B------:R-:W-:Y:S01]  /*2cad0*/  IMAD.WIDE R18, R18, 0x2, R28 ;  /* 0x0000000212127825 */ /* 0x000fe200078e021c */
[----:B------:R1:W-:Y:S03]  /*2cae0*/  @P4 STG.E.U16 [R16.64], R25 ;  /* 0x0000001910004986 */ /* 0x0003e6000c101506 */
[C---:B------:R-:W-:Y:S01]  /*2caf0*/  IMAD.WIDE R20, R0.reuse, 0x2, R2 ;  /* 0x0000000200147825 */ /* 0x040fe200078e0202 */
[----:B------:R5:W-:Y:S03]  /*2cb00*/  @P5 STG.E.U16 [R18.64], R4 ;  /* 0x0000000412005986 */ /* 0x000be6000c101506 */
[----:B------:R-:W-:Y:S01]  /*2cb10*/  IMAD.WIDE R22, R0, 0x2, R28 ;  /* 0x0000000200167825 */ /* 0x000fe200078e021c */
[----:B------:R-:W-:-:S04]  /*2cb20*/  IADD3 R24, R26, 0x4a, RZ ;  /* 0x0000004a1a187810 */ /* 0x000fc80007ffe0ff */
[----:B------:R-:W-:Y:S02]  /*2cb30*/  ISETP.GE.AND P4, PT, R24, c[0x0][0x17c], PT ;  /* 0x00005f0018007a0c */ /* 0x000fe40003f86270 */
[----:B-1----:R-:W-:Y:S02]  /*2cb40*/  PRMT R25, R8, 0x7632, R25 ;  /* 0x0000763208197816 */ /* 0x002fe40000000019 */
[----:B------:R-:W-:Y:S02]  /*2cb50*/  IADD3 R24, R26, 0x4c, RZ ;  /* 0x0000004c1a187810 */ /* 0x000fe40007ffe0ff */
[----:B------:R-:W-:Y:S01]  /*2cb60*/  ISETP.LT.AND P5, PT, R7, c[0x0][0x178], !P2 ;  /* 0x00005e0007007a0c */ /* 0x000fe200057a1270 */
[----:B--2---:R0:W-:Y:S01]  /*2cb70*/  @P6 STG.E.U16 [R20.64], R10 ;  /* 0x0000000a14006986 */ /* 0x0041e2000c101506 */
[----:B-----5:R-:W-:Y:S02]  /*2cb80*/  PRMT R4, R10, 0x7632, R4 ;  /* 0x000076320a047816 */ /* 0x020fe40000000004 */
[C---:B0-----:R-:W-:Y:S01]  /*2cb90*/  LOP3.LUT R10, R11.reuse, 0x7f, RZ, 0xc0, !PT ;  /* 0x0000007f0b0a7812 */ /* 0x041fe200078ec0ff */
[----:B------:R-:W-:-:S05]  /*2cba0*/  IMAD.SHL.U32 R11, R11, 0x800, RZ ;  /* 0x000008000b0b7824 */ /* 0x000fca00078e00ff */
[----:B------:R-:W-:-:S05]  /*2cbb0*/  LOP3.LUT R11, R11, 0x3000, RZ, 0xc0, !PT ;  /* 0x000030000b0b7812 */ /* 0x000fca00078ec0ff */
[----:B------:R-:W-:-:S05]  /*2cbc0*/  IMAD R11, R10, 0x10, R11 ;  /* 0x000000100a0b7824 */ /* 0x000fca00078e020b */
[----:B------:R-:W-:-:S05]  /*2cbd0*/  LOP3.LUT R11, R11, 0x20, RZ, 0x3c, !PT ;  /* 0x000000200b0b7812 */ /* 0x000fca00078e3cff */
[----:B------:R-:W0:Y:S01]  /*2cbe0*/  LDS.128 R16, [R11+0x800] ;  /* 0x000800000b107984 */ /* 0x000e220000000c00 */
[----:B---3--:R-:W-:Y:S02]  /*2cbf0*/  ISETP.LT.AND P0, PT, R15, c[0x0][0x178], !P0 ;  /* 0x00005e000f007a0c */ /* 0x008fe40004701270 */
[----:B------:R-:W-:-:S11]  /*2cc00*/  IADD3 R20, R0, c[0x0][0x198], RZ ;  /* 0x0000660000147a10 */ /* 0x000fd60007ffe0ff */
[----:B------:R1:W-:Y:S01]  /*2cc10*/  @P0 STG.E.U16 [R22.64], R8 ;  /* 0x0000000816000986 */ /* 0x0003e2000c101506 */
[----:B------:R-:W-:Y:S01]  /*2cc20*/  ISETP.LT.AND P0, PT, R7, c[0x0][0x178], !P3 ;  /* 0x00005e0007007a0c */ /* 0x000fe20005f01270 */
[----:B-1----:R-:W-:Y:S01]  /*2cc30*/  IMAD.WIDE R22, R20, 0x2, R2 ;  /* 0x0000000214167825 */ /* 0x002fe200078e0202 */
[----:B------:R-:W-:-:S11]  /*2cc40*/  IADD3 R8, R26, 0x4b, RZ ;  /* 0x0000004b1a087810 */ /* 0x000fd60007ffe0ff */
[----:B------:R1:W-:Y:S01]  /*2cc50*/  @P0 STG.E.U16 [R22.64], R4 ;  /* 0x0000000416000986 */ /* 0x0003e2000c101506 */
[C---:B------:R-:W-:Y:S02]  /*2cc60*/  ISETP.LT.AND P3, PT, R15.reuse, c[0x0][0x178], !P3 ;  /* 0x00005e000f007a0c */ /* 0x040fe40005f61270 */
[----:B-1----:R-:W-:Y:S02]  /*2cc70*/  IADD3 R4, R26, 0x4d, RZ ;  /* 0x0000004d1a047810 */ /* 0x002fe40007ffe0ff */
[----:B------:R-:W1:Y:S04]  /*2cc80*/  S2R R26, SR_TID.X ;  /* 0x00000000001a7919 */ /* 0x000e680000002100 */
[----:B0-----:R0:W-:Y:S01]  /*2cc90*/  STL.64 [R1+0xdb0], R18 ;  /* 0x000db01201007387 */ /* 0x0011e20000100a00 */
[C---:B------:R-:W-:Y:S01]  /*2cca0*/  IADD3 R0, R20.reuse, c[0x0][0x198], RZ ;  /* 0x0000660014007a10 */ /* 0x040fe20007ffe0ff */
[----:B------:R-:W-:Y:S01]  /*2ccb0*/  IMAD.WIDE R20, R20, 0x2, R28 ;  /* 0x0000000214147825 */ /* 0x000fe200078e021c */
[----:B------:R-:W-:Y:S01]  /*2ccc0*/  ISETP.LT.AND P2, PT, R15, c[0x0][0x178], !P2 ;  /* 0x00005e000f007a0c */ /* 0x000fe20005741270 */
[----:B------:R-:W2:Y:S04]  /*2ccd0*/  LDL.LU R10, [R1+0xb0] ;  /* 0x0000b000010a7983 */ /* 0x000ea80000300800 */
[----:B0-----:R-:W0:Y:S01]  /*2cce0*/  S2R R19, SR_TID.X ;  /* 0x0000000000137919 */ /* 0x001e220000002100 */
[----:B------:R-:W-:-:S03]  /*2ccf0*/  IMAD.WIDE R22, R0, 0x2, R2 ;  /* 0x0000000200167825 */ /* 0x000fc600078e0202 */
[----:B------:R3:W-:Y:S01]  /*2cd00*/  @P3 STG.E.U16 [R20.64], R25 ;  /* 0x0000001914003986 */ /* 0x0007e2000c101506 */
[----:B------:R-:W-:Y:S01]  /*2cd10*/  ISETP.LT.AND P3, PT, R7, c[0x0][0x178], !P1 ;  /* 0x00005e0007007a0c */ /* 0x000fe20004f61270 */
[----:B-1----:R-:W-:Y:S01]  /*2cd20*/  IMAD.SHL.U32 R11, R26, 0x800, RZ ;  /* 0x000008001a0b7824 */ /* 0x002fe200078e00ff */
[----:B------:R-:W-:Y:S01]  /*2cd30*/  ISETP.GE.AND P6, PT, R8, c[0x0][0x17c], PT ;  /* 0x00005f0008007a0c */ /* 0x000fe20003fc6270 */
[----:B----4-:R1:W-:Y:S01]  /*2cd40*/  @P5 STG.E.U16 [R22.64], R27 ;  /* 0x0000001b16005986 */ /* 0x0103e2000c101506 */
[----:B------:R-:W-:Y:S01]  /*2cd50*/  LOP3.LUT R14, R26, 0x7f, RZ, 0xc0, !PT ;  /* 0x0000007f1a0e7812 */ /* 0x000fe200078ec0ff */
[C---:B---3--:R-:W-:Y:S01]  /*2cd60*/  IMAD.WIDE R20, R0.reuse, 0x2, R28 ;  /* 0x0000000200147825 */ /* 0x048fe200078e021c */
[----:B------:R-:W-:Y:S02]  /*2cd70*/  IADD3 R0, R0, c[0x0][0x198], RZ ;  /* 0x0000660000007a10 */ /* 0x000fe40007ffe0ff */
[----:B------:R-:W-:Y:S02]  /*2cd80*/  PRMT R8, R27, 0x7632, R8 ;  /* 0x000076321b087816 */ /* 0x000fe40000000008 */
[----:B------:R-:W-:Y:S01]  /*2cd90*/  LOP3.LUT R11, R11, 0x3000, RZ, 0xc0, !PT ;  /* 0x000030000b0b7812 */ /* 0x000fe200078ec0ff */
[----:B-1----:R-:W-:Y:S01]  /*2cda0*/  IMAD.WIDE R26, R0, 0x2, R2 ;  /* 0x00000002001a7825 */ /* 0x002fe200078e0202 */
[----:B------:R-:W-:Y:S03]  /*2cdb0*/  @P2 STG.E.U16 [R20.64], R12 ;  /* 0x0000000c14002986 */ /* 0x000fe6000c101506 */
[----:B------:R-:W-:Y:S01]  /*2cdc0*/  IMAD R11, R14, 0x10, R11 ;  /* 0x000000100e0b7824 */ /* 0x000fe200078e020b */
[----:B------:R1:W-:Y:S01]  /*2cdd0*/  @P3 STG.E.U16 [R26.64], R8 ;  /* 0x000000081a003986 */ /* 0x0003e2000c101506 */
[----:B0-----:R-:W-:-:S03]  /*2cde0*/  LOP3.LUT R14, R19, 0x7f, RZ, 0xc0, !PT ;  /* 0x0000007f130e7812 */ /* 0x001fc600078ec0ff */
[----:B------:R-:W-:Y:S02]  /*2cdf0*/  LOP3.LUT R11, R11, 0x40, RZ, 0x3c, !PT ;  /* 0x000000400b0b7812 */ /* 0x000fe400078e3cff */
[----:B------:R-:W-:-:S03]  /*2ce00*/  ISETP.LT.AND P1, PT, R15, c[0x0][0x178], !P1 ;  /* 0x00005e000f007a0c */ /* 0x000fc60004f21270 */
[----:B------:R0:W3:Y:S01]  /*2ce10*/  LDS.128 R20, [R11+0x800] ;  /* 0x000800000b147984 */ /* 0x0000e20000000c00 */
[----:B-1----:R-:W-:-:S05]  /*2ce20*/  IMAD.SHL.U32 R27, R19, 0x800, RZ ;  /* 0x00000800131b7824 */ /* 0x002fca00078e00ff */
[----:B------:R-:W-:Y:S01]  /*2ce30*/  LOP3.LUT R27, R27, 0x3000, RZ, 0xc0, !PT ;  /* 0x000030001b1b7812 */ /* 0x000fe200078ec0ff */
[----:B0-----:R-:W4:Y:S04]  /*2ce40*/  LDL.LU R11, [R1+0xa0] ;  /* 0x0000a000010b7983 */ /* 0x001f280000300800 */
[----:B------:R-:W-:Y:S01]  /*2ce50*/  IMAD R27, R14, 0x10, R27 ;  /* 0x000000100e1b7824 */ /* 0x000fe200078e021b */
[----:B------:R-:W-:Y:S01]  /*2ce60*/  ISETP.GE.AND P0, PT, R24, c[0x0][0x17c], PT ;  /* 0x00005f0018007a0c */ /* 0x000fe20003f06270 */
[----:B------:R-:W-:Y:S01]  /*2ce70*/  IMAD.WIDE R24, R0, 0x2, R28 ;  /* 0x0000000200187825 */ /* 0x000fe200078e021c */
[----:B------:R-:W-:Y:S02]  /*2ce80*/  PRMT R12, R12, 0x7632, R12 ;  /* 0x000076320c0c7816 */ /* 0x000fe4000000000c */
[----:B------:R-:W-:-:S03]  /*2ce90*/  LOP3.LUT R27, R27, 0x60, RZ, 0x3c, !PT ;  /* 0x000000601b1b7812 */ /* 0x000fc600078e3cff */
[----:B------:R-:W-:Y:S04]  /*2cea0*/  @P1 STG.E.U16 [R24.64], R12 ;  /* 0x0000000c18001986 */ /* 0x000fe8000c101506 */
[----:B------:R-:W0:Y:S04]  /*2ceb0*/  LDS.128 R24, [R27+0x800] ;  /* 0x000800001b187984 */ /* 0x000e280000000c00 */
[----:B---3--:R1:W-:Y:S04]  /*2cec0*/  STL [R1+0xd94], R23 ;  /* 0x000d941701007387 */ /* 0x0083e80000100800 */
[----:B-1----:R-:W3:Y:S04]  /*2ced0*/  LDL.LU R23, [R1+0x75c] ;  /* 0x00075c0001177983 */ /* 0x002ee80000300800 */
[----:B0-----:R0:W-:Y:S04]  /*2cee0*/  STL [R1+0xd90], R27 ;  /* 0x000d901b01007387 */ /* 0x0011e80000100800 */
[----:B0-----:R-:W5:Y:S01]  /*2cef0*/  LDL.LU R27, [R1+0x764] ;  /* 0x00076400011b7983 */ /* 0x001f620000300800 */
[----:B------:R-:W-:-:S02]  /*2cf00*/  ISETP.LT.AND P2, PT, R7, c[0x0][0x178], !P4 ;  /* 0x00005e0007007a0c */ /* 0x000fc40006741270 */
[----:B------:R-:W-:Y:S02]  /*2cf10*/  ISETP.LT.AND P4, PT, R15, c[0x0][0x178], !P4 ;  /* 0x00005e000f007a0c */ /* 0x000fe40006781270 */
[----:B------:R-:W-:Y:S02]  /*2cf20*/  IADD3 R0, R0, c[0x0][0x198], RZ ;  /* 0x0000660000007a10 */ /* 0x000fe40007ffe0ff */
[----:B------:R-:W-:Y:S02]  /*2cf30*/  ISETP.LT.AND P1, PT, R7, c[0x0][0x178], !P6 ;  /* 0x00005e0007007a0c */ /* 0x000fe40007721270 */
[----:B------:R-:W-:Y:S01]  /*2cf40*/  ISETP.GE.AND P5, PT, R4, c[0x0][0x17c], PT ;  /* 0x00005f0004007a0c */ /* 0x000fe20003fa6270 */
[----:B------:R-:W-:Y:S01]  /*2cf50*/  IMAD.WIDE R18, R0, 0x2, R2 ;  /* 0x0000000200127825 */ /* 0x000fe200078e0202 */
[----:B------:R-:W-:-:S03]  /*2cf60*/  ISETP.LT.AND P6, PT, R15, c[0x0][0x178], !P6 ;  /* 0x00005e000f007a0c */ /* 0x000fc600077c1270 */
[C---:B------:R-:W-:Y:S01]  /*2cf70*/  IMAD.WIDE R14, R0.reuse, 0x2, R28 ;  /* 0x00000002000e7825 */ /* 0x040fe200078e021c */
[----:B------:R-:W-:Y:S02]  /*2cf80*/  IADD3 R0, R0, c[0x0][0x198], RZ ;  /* 0x0000660000007a10 */ /* 0x000fe40007ffe0ff */
[----:B------:R-:W-:Y:S01]  /*2cf90*/  PRMT R12, R16, 0x7632, R12 ;  /* 0x00007632100c7816 */ /* 0x000fe2000000000c */
[----:B------:R-:W-:Y:S04]  /*2cfa0*/  STL.64 [R1+0xdc8], R16 ;  /* 0x000dc81001007387 */ /* 0x000fe80000100a00 */
[----:B--2---:R0:W-:Y:S01]  /*2cfb0*/  @P2 STG.E.U16 [R18.64], R10 ;  /* 0x0000000a12002986 */ /* 0x0041e2000c101506 */
[----:B------:R-:W-:-:S03]  /*2cfc0*/  PRMT R8, R10, 0x7632, R8 ;  /* 0x000076320a087816 */ /* 0x000fc60000000008 */
[----:B------:R1:W-:Y:S01]  /*2cfd0*/  @P4 STG.E.U16 [R14.64], R16 ;  /* 0x000000100e004986 */ /* 0x0003e2000c101506 */
[C---:B------:R-:W-:Y:S01]  /*2cfe0*/  ISETP.LT.AND P4, PT, R7.reuse, c[0x0][0x178], !P0 ;  /* 0x00005e0007007a0c */ /* 0x040fe20004781270 */
[C---:B0-----:R-:W-:Y:S02]  /*2cff0*/  IMAD.WIDE R18, R0.reuse, 0x2, R2 ;  /* 0x0000000200127825 */ /* 0x041fe400078e0202 */
[----:B------:R-:W2:Y:S02]  /*2d000*/  LDL.LU R10, [R1+0x50] ;  /* 0x00005000010a7983 */ /* 0x000ea40000300800 */
[----:B-1----:R-:W-:Y:S02]  /*2d010*/  IMAD.WIDE R14, R0, 0x2, R28 ;  /* 0x00000002000e7825 */ /* 0x002fe400078e021c */
[----:B------:R-:W-:Y:S04]  /*2d020*/  @P1 STG.E.U16 [R18.64], R8 ;  /* 0x0000000812001986 */ /* 0x000fe8000c101506 */
[----:B------:R0:W-:Y:S01]  /*2d030*/  @P6 STG.E.U16 [R14.64], R12 ;  /* 0x0000000c0e006986 */ /* 0x0001e2000c101506 */
[----:B------:R-:W-:-:S02]  /*2d040*/  ISETP.LT.AND P6, PT, R7, c[0x0][0x178], !P5 ;  /* 0x00005e0007007a0c */ /* 0x000fc40006fc1270 */
[----:B---3--:R-:W-:-:S04]  /*2d050*/  IADD3 R4, R23, 0x4e, RZ ;  /* 0x0000004e17047810 */ /* 0x008fc80007ffe0ff */
[----:B------:R-:W-:Y:S02]  /*2d060*/  ISETP.GE.AND P3, PT, R4, c[0x0][0x17c], PT ;  /* 0x00005f0004007a0c */ /* 0x000fe40003f66270 */
[----:B------:R-:W-:-:S04]  /*2d070*/  IADD3 R4, R23, 0x4f, RZ ;  /* 0x0000004f17047810 */ /* 0x000fc80007ffe0ff */
[----:B------:R-:W-:Y:S02]  /*2d080*/  ISETP.GE.AND P2, PT, R4, c[0x0][0x17c], PT ;  /* 0x00005f0004007a0c */ /* 0x000fe40003f46270 */
[----:B------:R-:W-:Y:S02]  /*2d090*/  IADD3 R4, R0, c[0x0][0x198], RZ ;  /* 0x0000660000047a10 */ /* 0x000fe40007ffe0ff */
[----:B------:R-:W-:-:S03]  /*2d0a0*/  IADD3 R0, R23, 0x50, RZ ;  /* 0x0000005017007810 */ /* 0x000fc60007ffe0ff */
[----:B0-----:R-:W-:Y:S01]  /*2d0b0*/  IMAD.WIDE R14, R4, 0x2, R2 ;  /* 0x00000002040e7825 */ /* 0x001fe200078e0202 */
[----:B------:R-:W-:Y:S02]  /*2d0c0*/  ISETP.GE.AND P1, PT, R0, c[0x0][0x17c], PT ;  /* 0x00005f0000007a0c */ /* 0x000fe40003f26270 */
[C---:B------:R-:W-:Y:S02]  /*2d0d0*/  IADD3 R0, R4.reuse, c[0x0][0x198], RZ ;  /* 0x0000660004007a10 */ /* 0x040fe40007ffe0ff */
[----:B-----5:R-:W-:Y:S01]  /*2d0e0*/  ISETP.LT.AND P0, PT, R27, c[0x0][0x178], !P0 ;  /* 0x00005e001b007a0c */ /* 0x020fe20004701270 */
[----:B----4-:R0:W-:Y:S01]  /*2d0f0*/  @P4 STG.E.U16 [R14.64], R11 ;  /* 0x0000000b0e004986 */ /* 0x0101e2000c101506 */
[----:B------:R-:W-:Y:S01]  /*2d100*/  IMAD.WIDE R16, R4, 0x2, R28 ;  /* 0x0000000204107825 */ /* 0x000fe200078e021c */
[----:B------:R-:W-:-:S03]  /*2d110*/  PRMT R4, R11, 0x7632, R4 ;  /* 0x000076320b047816 */ /* 0x000fc60000000004 */
[----:B0-----:R-:W-:-:S07]  /*2d120*/  IMAD.WIDE R14, R0, 0x2, R2 ;  /* 0x00000002000e7825 */ /* 0x001fce00078e0202 */
[----:B------:R-:W-:Y:S04]  /*2d130*/  @P0 STG.E.U16 [R16.64], R20 ;  /* 0x0000001410000986 */ /* 0x000fe8000c101506 */
[----:B------:R0:W-:Y:S04]  /*2d140*/  @P6 STG.E.U16 [R14.64], R4 ;  /* 0x000000040e006986 */ /* 0x0001e8000c101506 */
[----:B0-----:R-:W3:Y:S04]  /*2d150*/  LDL.LU R14, [R1+0x44] ;  /* 0x00004400010e7983 */ /* 0x001ee80000300800 */
[----:B------:R-:W4:Y:S04]  /*2d160*/  LDL.LU R11, [R1+0x24] ;  /* 0x00002400010b7983 */ /* 0x000f280000300800 */
[----:B------:R0:W-:Y:S04]  /*2d170*/  STL.64 [R1+0xdd0], R20 ;  /* 0x000dd01401007387 */ /* 0x0001e80000100a00 */
[----:B------:R-:W5:Y:S01]  /*2d180*/  LDL.LU R15, [R1+0x64] ;  /* 0x00006400010f7983 */ /* 0x000f620000300800 */
[----:B------:R-:W-:-:S02]  /*2d190*/  ISETP.LT.AND P5, PT, R27, c[0x0][0x178], !P5 ;  /* 0x00005e001b007a0c */ /* 0x000fc40006fa1270 */
[----:B------:R-:W-:Y:S02]  /*2d1a0*/  ISETP.LT.AND P0, PT, R7, c[0x0][0x178], !P3 ;  /* 0x00005e0007007a0c */ /* 0x000fe40005f01270 */
[----:B------:R-:W-:Y:S02]  /*2d1b0*/  IADD3 R4, R0, c[0x0][0x198], RZ ;  /* 0x0000660000047a10 */ /* 0x000fe40007ffe0ff */
[----:B------:R-:W-:Y:S01]  /*2d1c0*/  PRMT R12, R20, 0x7632, R12 ;  /* 0x00007632140c7816 */ /* 0x000fe2000000000c */
[----:B0-----:R-:W-:Y:S01]  /*2d1d0*/  IMAD.WIDE R20, R0, 0x2, R28 ;  /* 0x0000000200147825 */ /* 0x001fe200078e021c */
[----:B------:R-:W-:-:S03]  /*2d1e0*/  ISETP.LT.AND P3, PT, R27, c[0x0][0x178], !P3 ;  /* 0x00005e001b007a0c */ /* 0x000fc60005f61270 */
[C---:B------:R-:W-:Y:S01]  /*2d1f0*/  IMAD.WIDE R18, R4.reuse, 0x2, R2 ;  /* 0x0000000204127825 */ /* 0x040fe200078e0202 */
[----:B------:R-:W-:Y:S01]  /*2d200*/  IADD3 R0, R23, 0x53, RZ ;  /* 0x0000005317007810 */ /* 0x000fe20007ffe0ff */
[----:B------:R0:W-:Y:S02]  /*2d210*/  @P5 STG.E.U16 [R20.64], R12 ;  /* 0x0000000c14005986 */ /* 0x0001e4000c101506 */
[C---:B------:R-:W-:Y:S01]  /*2d220*/  IMAD.WIDE R16, R4.reuse, 0x2, R28 ;  /* 0x0000000204107825 */ /* 0x040fe200078e021c */
[----:B------:R-:W-:Y:S02]  /*2d230*/  IADD3 R4, R4, c[0x0][0x198], RZ ;  /* 0x0000660004047a10 */ /* 0x000fe40007ffe0ff */
[----:B------:R-:W-:Y:S02]  /*2d240*/  ISETP.GE.AND P5, PT, R0, c[0x0][0x17c], PT ;  /* 0x00005f0000007a0c */ /* 0x000fe40003fa6270 */
[C---:B------:R-:W-:Y:S01]  /*2d250*/  IADD3 R0, R4.reuse, c[0x0][0x198], RZ ;  /* 0x0000660004007a10 */ /* 0x040fe20007ffe0ff */
[----:B0-----:R-:W-:Y:S01]  /*2d260*/  IMAD.WIDE R20, R4, 0x2, R2 ;  /* 0x0000000204147825 */ /* 0x001fe200078e0202 */
[----:B--2---:R0:W-:Y:S01]  /*2d270*/  @P0 STG.E.U16 [R18.64], R10 ;  /* 0x0000000a12000986 */ /* 0x0041e2000c101506 */
[----:B------:R-:W-:-:S02]  /*2d280*/  ISETP.LT.AND P0, PT, R7, c[0x0][0x178], !P2 ;  /* 0x00005e0007007a0c */ /* 0x000fc40005701270 */
[----:B------:R-:W-:Y:S01]  /*2d290*/  ISETP.LT.AND P2, PT, R27, c[0x0][0x178], !P2 ;  /* 0x00005e001b007a0c */ /* 0x000fe20005741270 */
[----:B------:R1:W-:Y:S01]  /*2d2a0*/  @P3 STG.E.U16 [R16.64], R24 ;  /* 0x0000001810003986 */ /* 0x0003e2000c101506 */
[----:B------:R-:W-:Y:S01]  /*2d2b0*/  PRMT R12, R10, 0x7632, R12 ;  /* 0x000076320a0c7816 */ /* 0x000fe2000000000c */
[----:B0-----:R-:W-:Y:S01]  /*2d2c0*/  IMAD.WIDE R18, R0, 0x2, R2 ;  /* 0x0000000200127825 */ /* 0x001fe200078e0202 */
[----:B-1----:R-:W-:-:S03]  /*2d2d0*/  PRMT R24, R24, 0x7632, R24 ;  /* 0x0000763218187816 */ /* 0x002fc60000000018 */
[----:B------:R-:W-:-:S04]  /*2d2e0*/  IMAD.WIDE R16, R4, 0x2, R28 ;  /* 0x0000000204107825 */ /* 0x000fc800078e021c */
[----:B------:R0:W-:Y:S04]  /*2d2f0*/  @P0 STG.E.U16 [R20.64], R12 ;  /* 0x0000000c14000986 */ /* 0x0001e8000c101506 */
[----:B------:R1:W-:Y:S04]  /*2d300*/  @P2 STG.E.U16 [R16.64], R24 ;  /* 0x0000001810002986 */ /* 0x0003e8000c101506 */
[----:B-----5:R-:W-:Y:S04]  /*2d310*/  STL [R1+0xdb8], R15 ;  /* 0x000db80f01007387 */ /* 0x020fe80000100800 */
[----:B------:R-:W2:Y:S04]  /*2d320*/  LDL.LU R10, [R1+0x34] ;  /* 0x00003400010a7983 */ /* 0x000ea80000300800 */
[----:B------:R-:W-:Y:S04]  /*2d330*/  STL.64 [R1+0x8], R18 ;  /* 0x0000081201007387 */ /* 0x000fe80000100a00 */
[----:B0-----:R-:W3:Y:S04]  /*2d340*/  LDL.LU.64 R20, [R1+0xdd0] ;  /* 0x000dd00001147983 */ /* 0x001ee80000300a00 */
[----:B-1----:R-:W4:Y:S04]  /*2d350*/  LDL.LU.64 R16, [R1+0xdc8] ;  /* 0x000dc80001107983 */ /* 0x002f280000300a00 */
[----:B------:R0:W-:Y:S04]  /*2d360*/  STL.64 [R1+0xdc0], R24 ;  /* 0x000dc01801007387 */ /* 0x0001e80000100a00 */
[----:B0-----:R-:W5:Y:S01]  /*2d370*/  LDL.LU.64 R24, [R1+0x8] ;  /* 0x0000080001187983 */ /* 0x001f620000300a00 */
[----:B------:R-:W-:-:S02]  /*2d380*/  ISETP.LT.AND P3, PT, R7, c[0x0][0x178], !P1 ;  /* 0x00005e0007007a0c */ /* 0x000fc40004f61270 */
[----:B------:R-:W-:Y:S02]  /*2d390*/  ISETP.LT.AND P1, PT, R27, c[0x0][0x178], !P1 ;  /* 0x00005e001b007a0c */ /* 0x000fe40004f21270 */
[----:B------:R-:W-:Y:S01]  /*2d3a0*/  IADD3 R8, R23, 0x51, RZ ;  /* 0x0000005117087810 */ /* 0x000fe20007ffe0ff */
[----:B------:R-:W-:-:S03]  /*2d3b0*/  IMAD.WIDE R18, R0, 0x2, R28 ;  /* 0x0000000200127825 */ /* 0x000fc600078e021c */
[----:B------:R-:W-:Y:S02]  /*2d3c0*/  ISETP.GE.AND P4, PT, R8, c[0x0][0x17c], PT ;  /* 0x00005f0008007a0c */ /* 0x000fe40003f86270 */
[----:B------:R-:W-:-:S04]  /*2d3d0*/  IADD3 R8, R23, 0x52, RZ ;  /* 0x0000005217087810 */ /* 0x000fc80007ffe0ff */
[----:B------:R-:W-:Y:S02]  /*2d3e0*/  ISETP.GE.AND P6, PT, R8, c[0x0][0x17c], PT ;  /* 0x00005f0008007a0c */ /* 0x000fe40003fc6270 */
[----:B------:R-:W-:-:S04]  /*2d3f0*/  IADD3 R8, R23, 0x54, RZ ;  /* 0x0000005417087810 */ /* 0x000fc80007ffe0ff */
[----:B------:R-:W-:Y:S02]  /*2d400*/  ISETP.GE.AND P0, PT, R8, c[0x0][0x17c], PT ;  /* 0x00005f0008007a0c */ /* 0x000fe40003f06270 */
[----:B------:R-:W-:Y:S02]  /*2d410*/  IADD3 R8, R0, c[0x0][0x198], RZ ;  /* 0x0000660000087a10 */ /* 0x000fe40007ffe0ff */
[----:B---3--:R-:W-:Y:S02]  /*2d420*/  PRMT R20, R14, 0x7632, R20 ;  /* 0x000076320e147816 */ /* 0x008fe40000000014 */
[----:B----4-:R-:W-:Y:S01]  /*2d430*/  PRMT R16, R11, 0x7632, R16 ;  /* 0x000076320b107816 */ /* 0x010fe20000000010 */
[----:B-----5:R0:W-:Y:S04]  /*2d440*/  @P3 STG.E.U16 [R24.64], R14 ;  /* 0x0000000e18003986 */ /* 0x0201e8000c101506 */
[----:B------:R1:W-:Y:S01]  /*2d450*/  @P1 STG.E.U16 [R18.64], R11 ;  /* 0x0000000b12001986 */ /* 0x0003e2000c101506 */
[----:B------:R-:W-:-:S02]  /*2d460*/  ISETP.LT.AND P1, PT, R7, c[0x0][0x178], !P4 ;  /* 0x00005e0007007a0c */ /* 0x000fc40006721270 */
[----:B------:R-:W-:Y:S01]  /*2d470*/  ISETP.LT.AND P4, PT, R27, c[0x0][0x178], !P4 ;  /* 0x00005e001b007a0c */ /* 0x000fe20006781270 */
[----:B0-----:R-:W-:-:S04]  /*2d480*/  IMAD.WIDE R24, R8, 0x2, R2 ;  /* 0x0000000208187825 */ /* 0x001fc800078e0202 */
[----:B------:R-:W-:Y:S01]  /*2d490*/  IMAD.WIDE R14, R8, 0x2, R28 ;  /* 0x00000002080e7825 */ /* 0x000fe200078e021c */
[----:B-1----:R-:W3:Y:S05]  /*2d4a0*/  LDL.LU R11, [R1+0x84] ;  /* 0x00008400010b7983 */ /* 0x002eea0000300800 */
[----:B------:R0:W-:Y:S04]  /*2d4b0*/  @P1 STG.E.U16 [R24.64], R20 ;  /* 0x0000001418001986 */ /* 0x0001e8000c101506 */
[----:B------:R1:W-:Y:S04]  /*2d4c0*/  @P4 STG.E.U16 [R14.64], R16 ;  /* 0x000000100e004986 */ /* 0x0003e8000c101506 */
[----:B0-----:R-:W4:Y:S04]  /*2d4d0*/  LDL.LU.64 R24, [R1+0xdc0] ;  /* 0x000dc00001187983 */ /* 0x001f280000300a00 */
[----:B-1----:R-:W5:Y:S01]  /*2d4e0*/  LDL.LU R15, [R1+0xdb8] ;  /* 0x000db800010f7983 */ /* 0x002f620000300800 */
[----:B------:R-:W-:-:S02]  /*2d4f0*/  ISETP.LT.AND P2, PT, R7, c[0x0][0x178], !P6 ;  /* 0x00005e0007007a0c */ /* 0x000fc40007741270 */
[----:B------:R-:W-:Y:S02]  /*2d500*/  IADD3 R0, R8, c[0x0][0x198], RZ ;  /* 0x0000660008007a10 */ /* 0x000fe40007ffe0ff */
[----:B------:R-:W-:-:S03]  /*2d510*/  ISETP.LT.AND P6, PT, R27, c[0x0][0x178], !P6 ;  /* 0x00005e001b007a0c */ /* 0x000fc600077c1270 */
[----:B------:R-:W-:Y:S01]  /*2d520*/  IMAD.WIDE R18, R0, 0x2, R2 ;  /* 0x0000000200127825 */ /* 0x000fe200078e0202 */
[----:B------:R-:W-:Y:S02]  /*2d530*/  ISETP.LT.AND P4, PT, R7, c[0x0][0x178], !P5 ;  /* 0x00005e0007007a0c */ /* 0x000fe40006f81270 */
[----:B------:R-:W-:Y:S02]  /*2d540*/  IADD3 R12, R23, 0x56, RZ ;  /* 0x00000056170c7810 */ /* 0x000fe40007ffe0ff */
[----:B--2---:R-:W-:Y:S02]  /*2d550*/  PRMT R8, R10, 0x7632, R8 ;  /* 0x000076320a087816 */ /* 0x004fe40000000008 */
[----:B------:R-:W-:Y:S02]  /*2d560*/  ISETP.LT.AND P5, PT, R27, c[0x0][0x178], !P5 ;  /* 0x00005e001b007a0c */ /* 0x000fe40006fa1270 */
[----:B------:R-:W-:Y:S02]  /*2d570*/  ISETP.GE.AND P1, PT, R12, c[0x0][0x17c], PT ;  /* 0x00005f000c007a0c */ /* 0x000fe40003f26270 */
[----:B------:R-:W-:Y:S01]  /*2d580*/  IADD3 R4, R23, 0x55, RZ ;  /* 0x0000005517047810 */ /* 0x000fe20007ffe0ff */
[----:B-----5:R0:W-:Y:S01]  /*2d590*/  @P2 STG.E.U16 [R18.64], R15 ;  /* 0x0000000f12002986 */ /* 0x0201e2000c101506 */
[----:B------:R-:W-:Y:S01]  /*2d5a0*/  PRMT R12, R15, 0x7632, R12 ;  /* 0x000076320f0c7816 */ /* 0x000fe2000000000c */
[C---:B0-----:R-:W-:Y:S01]  /*2d5b0*/  IMAD.WIDE R18, R0.reuse, 0x2, R28 ;  /* 0x0000000200127825 */ /* 0x041fe200078e021c */
[----:B------:R-:W-:-:S04]  /*2d5c0*/  IADD3 R0, R0, c[0x0][0x198], RZ ;  /* 0x0000660000007a10 */ /* 0x000fc80007ffe0ff */
[----:B------:R0:W-:Y:S01]  /*2d5d0*/  @P6 STG.E.U16 [R18.64], R10 ;  /* 0x0000000a12006986 */ /* 0x0001e2000c101506 */
[----:B------:R-:W-:Y:S01]  /*2d5e0*/  ISETP.LT.AND P6, PT, R7, c[0x0][0x178], !P0 ;  /* 0x00005e0007007a0c */ /* 0x000fe200047c1270 */
[C---:B------:R-:W-:Y:S02]  /*2d5f0*/  IMAD.WIDE R14, R0.reuse, 0x2, R28 ;  /* 0x00000002000e7825 */ /* 0x040fe400078e021c */
[----:B0-----:R-:W2:Y:S02]  /*2d600*/  LDL.LU R10, [R1+0x94] ;  /* 0x00009400010a7983 */ /* 0x001ea40000300800 */
[C---:B------:R-:W-:Y:S01]  /*2d610*/  IMAD.WIDE R18, R0.reuse, 0x2, R2 ;  /* 0x0000000200127825 */ /* 0x040fe200078e0202 */
[----:B------:R-:W-:-:S04]  /*2d620*/  IADD3 R0, R0, c[0x0][0x198], RZ ;  /* 0x0000660000007a10 */ /* 0x000fc80007ffe0ff */
[----:B------:R0:W-:Y:S04]  /*2d630*/  @P4 STG.E.U16 [R18.64], R12 ;  /* 0x0000000c12004986 */ /* 0x0001e8000c101506 */
[----:B------:R3:W-:Y:S01]  /*2d640*/  @P5 STG.E.U16 [R14.64], R8 ;  /* 0x000000080e005986 */ /* 0x0007e2000c101506 */
[----:B0-----:R-:W-:Y:S01]  /*2d650*/  IMAD.WIDE R18, R0, 0x2, R2 ;  /* 0x0000000200127825 */ /* 0x001fe200078e0202 */
[----:B---3--:R-:W-:-:S04]  /*2d660*/  PRMT R8, R11, 0x7632, R8 ;  /* 0x000076320b087816 */ /* 0x008fc80000000008 */
[----:B------:R0:W-:Y:S04]  /*2d670*/  @P6 STG.E.U16 [R18.64], R11 ;  /* 0x0000000b12006986 */ /* 0x0001e8000c101506 */
[----:B0-----:R-:W3:Y:S04]  /*2d680*/  LDL.LU.64 R18, [R1+0xdb0] ;  /* 0x000db00001127983 */ /* 0x001ee80000300a00 */
[----:B------:R-:W5:Y:S01]  /*2d690*/  LDL.LU R11, [R1+0xc4] ;  /* 0x0000c400010b7983 */ /* 0x000f620000300800 */
[----:B------:R-:W-:Y:S02]  /*2d6a0*/  ISETP.LT.AND P0, PT, R27, c[0x0][0x178], !P0 ;  /* 0x00005e001b007a0c */ /* 0x000fe40004701270 */
[----:B------:R-:W-:-:S02]  /*2d6b0*/  ISETP.GE.AND P3, PT, R4, c[0x0][0x17c], PT ;  /* 0x00005f0004007a0c */ /* 0x000fc40003f66270 */
[----:B------:R-:W-:Y:S02]  /*2d6c0*/  IADD3 R4, R23, 0x57, RZ ;  /* 0x0000005717047810 */ /* 0x000fe40007ffe0ff */
[----:B------:R-:W-:Y:S01]  /*2d6d0*/  ISETP.LT.AND P5, PT, R7, c[0x0][0x178], !P3 ;  /* 0x00005e0007007a0c */ /* 0x000fe20005fa1270 */
[----:B------:R-:W-:Y:S01]  /*2d6e0*/  IMAD.WIDE R14, R0, 0x2, R28 ;  /* 0x00000002000e7825 */ /* 0x000fe200078e021c */
[----:B------:R-:W-:Y:S02]  /*2d6f0*/  ISETP.GE.AND P2, PT, R4, c[0x0][0x17c], PT ;  /* 0x00005f0004007a0c */ /* 0x000fe40003f46270 */
[----:B------:R-:W-:Y:S02]  /*2d700*/  IADD3 R4, R23, 0x58, RZ ;  /* 0x0000005817047810 */ /* 0x000fe40007ffe0ff */
[----:B------:R-:W-:Y:S02]  /*2d710*/  IADD3 R0, R0, c[0x0][0x198], RZ ;  /* 0x0000660000007a10 */ /* 0x000fe40007ffe0ff */
[----:B------:R-:W-:Y:S01]  /*2d720*/  ISETP.LT.AND P3, PT, R27, c[0x0][0x178], !P3 ;  /* 0x00005e001b007a0c */ /* 0x000fe20005f61270 */
[----:B------:R0:W-:Y:S01]  /*2d730*/  @P0 STG.E.U16 [R14.64], R5 ;  /* 0x000000050e000986 */ /* 0x0001e2000c101506 */
[----:B------:R-:W-:-:S02]  /*2d740*/  ISETP.GE.AND P4, PT, R4, c[0x0][0x17c], PT ;  /* 0x00005f0004007a0c */ /* 0x000fc40003f86270 */
[----:B------:R-:W-:Y:S02]  /*2d750*/  IADD3 R4, R23, 0x59, RZ ;  /* 0x0000005917047810 */ /* 0x000fe40007ffe0ff */
[----:B------:R-:W-:Y:S02]  /*2d760*/  ISETP.LT.AND P0, PT, R7, c[0x0][0x178], !P1 ;  /* 0x00005e0007007a0c */ /* 0x000fe40004f01270 */
[----:B------:R-:W-:Y:S02]  /*2d770*/  ISETP.GE.AND P6, PT, R4, c[0x0][0x17c], PT ;  /* 0x00005f0004007a0c */ /* 0x000fe40003fc6270 */
[----:B------:R-:W-:Y:S01]  /*2d780*/  PRMT R12, R5, 0x7632, R12 ;  /* 0x00007632050c7816 */ /* 0x000fe2000000000c */
[----:B0-----:R-:W-:Y:S01]  /*2d790*/  IMAD.WIDE R14, R0, 0x2, R2 ;  /* 0x00000002000e7825 */ /* 0x001fe200078e0202 */
[----:B------:R-:W-:-:S03]  /*2d7a0*/  ISETP.LT.AND P1, PT, R27, c[0x0][0x178], !P1 ;  /* 0x00005e001b007a0c */ /* 0x000fc60004f21270 */
[C---:B------:R-:W-:Y:S01]  /*2d7b0*/  IMAD.WIDE R4, R0.reuse, 0x2, R28 ;  /* 0x0000000200047825 */ /* 0x040fe200078e021c */
[----:B------:R-:W-:Y:S01]  /*2d7c0*/  IADD3 R0, R0, c[0x0][0x198], RZ ;  /* 0x0000660000007a10 */ /* 0x000fe20007ffe0ff */
[----:B------:R0:W-:Y:S01]  /*2d7d0*/  @P5 STG.E.U16 [R14.64], R8 ;  /* 0x000000080e005986 */ /* 0x0001e2000c101506 */
[----:B------:R-:W-:-:S03]  /*2d7e0*/  ISETP.LT.AND P5, PT, R7, c[0x0][0x178], !P2 ;  /* 0x00005e0007007a0c */ /* 0x000fc600057a1270 */
[----:B------:R1:W-:Y:S01]  /*2d7f0*/  @P3 STG.E.U16 [R4.64], R12 ;  /* 0x0000000c04003986 */ /* 0x0003e2000c101506 */
[----:B0-----:R-:W-:Y:S01]  /*2d800*/  IADD3 R8, R23, 0x5a, RZ ;  /* 0x0000005a17087810 */ /* 0x001fe20007ffe0ff */
[----:B------:R-:W-:-:S03]  /*2d810*/  IMAD.WIDE R14, R0, 0x2, R28 ;  /* 0x00000002000e7825 */ /* 0x000fc600078e021c */
[----:B------:R-:W-:Y:S01]  /*2d820*/  ISETP.GE.AND P3, PT, R8, c[0x0][0x17c], PT ;  /* 0x00005f0008007a0c */ /* 0x000fe20003f66270 */
[C---:B-1----:R-:W-:Y:S01]  /*2d830*/  IMAD.WIDE R4, R0.reuse, 0x2, R2 ;  /* 0x0000000200047825 */ /* 0x042fe200078e0202 */
[----:B------:R-:W-:Y:S02]  /*2d840*/  IADD3 R8, R0, c[0x0][0x198], RZ ;  /* 0x0000660000087a10 */ /* 0x000fe40007ffe0ff */
[----:B------:R-:W-:Y:S02]  /*2d850*/  ISETP.LT.AND P2, PT, R27, c[0x0][0x178], !P2 ;  /* 0x00005e001b007a0c */ /* 0x000fe40005741270 */
[----:B------:R-:W-:Y:S02]  /*2d860*/  PRMT R20, R9, 0x7632, R20 ;  /* 0x0000763209147816 */ /* 0x000fe40000000014 */
[----:B------:R-:W-:Y:S01]  /*2d870*/  IADD3 R16, R23, 0x5d, RZ ;  /* 0x0000005d17107810 */ /* 0x000fe20007ffe0ff */
[----:B--2---:R0:W-:Y:S01]  /*2d880*/  @P0 STG.E.U16 [R4.64], R10 ;  /* 0x0000000a04000986 */ /* 0x0041e2000c101506 */
[----:B------:R-:W-:-:S03]  /*2d890*/  PRMT R0, R10, 0x7632, R0 ;  /* 0x000076320a007816 */ /* 0x000fc60000000000 */
[----:B------:R1:W-:Y:S01]  /*2d8a0*/  @P1 STG.E.U16 [R14.64], R9 ;  /* 0x000000090e001986 */ /* 0x0003e2000c101506 */
[----:B------:R-:W-:Y:S01]  /*2d8b0*/  ISETP.LT.AND P1, PT, R7, c[0x0][0x178], !P4 ;  /* 0x00005e0007007a0c */ /* 0x000fe20006721270 */
[----:B0-----:R-:W-:-:S05]  /*2d8c0*/  IMAD.WIDE R4, R8, 0x2, R2 ;  /* 0x0000000208047825 */ /* 0x001fca00078e0202 */
[----:B------:R0:W-:Y:S01]  /*2d8d0*/  @P5 STG.E.U16 [R4.64], R0 ;  /* 0x0000000004005986 */ /* 0x0001e2000c101506 */
[C---:B-1----:R-:W-:Y:S01]  /*2d8e0*/  IMAD.WIDE R14, R8.reuse, 0x2, R28 ;  /* 0x00000002080e7825 */ /* 0x042fe200078e021c */
[----:B------:R-:W-:Y:S02]  /*2d8f0*/  ISETP.LT.AND P4, PT, R27, c[0x0][0x178], !P4 ;  /* 0x00005e001b007a0c */ /* 0x000fe40006781270 */
[----:B0-----:R-:W-:Y:S02]  /*2d900*/  IADD3 R0, R8, c[0x0][0x198], RZ ;  /* 0x0000660008007a10 */ /* 0x001fe40007ffe0ff */
[----:B------:R0:W-:Y:S03]  /*2d910*/  @P2 STG.E.U16 [R14.64], R20 ;  /* 0x000000140e002986 */ /* 0x0001e6000c101506 */
[----:B------:R-:W-:-:S05]  /*2d920*/  IMAD.WIDE R4, R0, 0x2, R2 ;  /* 0x0000000200047825 */ /* 0x000fca00078e0202 */
[----:B-----5:R1:W-:Y:S01]  /*2d930*/  @P1 STG.E.U16 [R4.64], R11 ;  /* 0x0000000b04001986 */ /* 0x0203e2000c101506 */
[----:B------:R-:W-:Y:S01]  /*2d940*/  ISETP.LT.AND P1, PT, R7, c[0x0][0x178], !P6 ;  /* 0x00005e0007007a0c */ /* 0x000fe20007721270 */
[----:B------:R-:W-:Y:S01]  /*2d950*/  IMAD.WIDE R8, R0, 0x2, R28 ;  /* 0x0000000200087825 */ /* 0x000fe200078e021c */
[----:B----4-:R-:W-:Y:S01]  /*2d960*/  PRMT R24, R11, 0x7632, R24 ;  /* 0x000076320b187816 */ /* 0x010fe20000000018 */
[----:B0-----:R-:W2:Y:S01]  /*2d970*/  LDL.LU.64 R14, [R1+0xda8] ;  /* 0x000da800010e7983 */ /* 0x001ea20000300a00 */
[----:B------:R-:W-:Y:S02]  /*2d980*/  ISETP.GE.AND P2, PT, R16, c[0x0][0x17c], PT ;  /* 0x00005f0010007a0c */ /* 0x000fe40003f46270 */
[----:B-1----:R-:W-:Y:S02]  /*2d990*/  IADD3 R4, R0, c[0x0][0x198], RZ ;  /* 0x0000660000047a10 */ /* 0x002fe40007ffe0ff */
[----:B------:R-:W-:-:S03]  /*2d9a0*/  IADD3 R16, R23, 0x5e, RZ ;  /* 0x0000005e17107810 */ /* 0x000fc60007ffe0ff */
[----:B------:R-:W-:Y:S01]  /*2d9b0*/  IMAD.WIDE R10, R4, 0x2, R2 ;  /* 0x00000002040a7825 */ /* 0x000fe200078e0202 */
[----:B------:R-:W-:Y:S04]  /*2d9c0*/  @P4 STG.E.U16 [R8.64], R13 ;  /* 0x0000000d08004986 */ /* 0x000fe8000c101506 */
[----:B------:R0:W-:Y:S01]  /*2d9d0*/  @P1 STG.E.U16 [R10.64], R24 ;  /* 0x000000180a001986 */ /* 0x0001e2000c101506 */
[----:B------:R-:W-:-:S03]  /*2d9e0*/  ISETP.GE.AND P1, PT, R16, c[0x0][0x17c], PT ;  /* 0x00005f0010007a0c */ /* 0x000fc60003f26270 */
[----:B0-----:R-:W4:Y:S04]  /*2d9f0*/  LDL.LU.64 R10, [R1+0xda0] ;  /* 0x000da000010a7983 */ /* 0x001f280000300a00 */
[----:B------:R-:W5:Y:S01]  /*2da00*/  LDL.LU R16, [R1+0xb4] ;  /* 0x0000b40001107983 */ /* 0x000f620000300800 */
[----:B------:R-:W-:Y:S02]  /*2da10*/  ISETP.LT.AND P6, PT, R27, c[0x0][0x178], !P6 ;  /* 0x00005e001b007a0c */ /* 0x000fe400077c1270 */
[----:B------:R-:W-:Y:S02]  /*2da20*/  ISETP.LT.AND P4, PT, R7, c[0x0][0x178], !P3 ;  /* 0x00005e0007007a0c */ /* 0x000fe40005f81270 */
[C---:B------:R-:W-:Y:S01]  /*2da30*/  IADD3 R0, R4.reuse, c[0x0][0x198], RZ ;  /* 0x0000660004007a10 */ /* 0x040fe20007ffe0ff */
[----:B------:R-:W-:Y:S01]  /*2da40*/  IMAD.WIDE R4, R4, 0x2, R28 ;  /* 0x0000000204047825 */ /* 0x000fe200078e021c */
[----:B------:R-:W-:-:S02]  /*2da50*/  IADD3 R12, R23, 0x5b, RZ ;  /* 0x0000005b170c7810 */ /* 0x000fc40007ffe0ff */
[----:B------:R-:W-:Y:S01]  /*2da60*/  PRMT R20, R13, 0x7632, R20 ;  /* 0x000076320d147816 */ /* 0x000fe20000000014 */
[----:B------:R-:W-:Y:S01]  /*2da70*/  IMAD.WIDE R8, R0, 0x2, R2 ;  /* 0x0000000200087825 */ /* 0x000fe200078e0202 */
[----:B------:R-:W-:Y:S02]  /*2da80*/  ISETP.GE.AND P0, PT, R12, c[0x0][0x17c], PT ;  /* 0x00005f000c007a0c */ /* 0x000fe40003f06270 */
[----:B------:R-:W-:Y:S01]  /*2da90*/  ISETP.LT.AND P3, PT, R27, c[0x0][0x178], !P3 ;  /* 0x00005e001b007a0c */ /* 0x000fe20005f61270 */
[----:B------:R0:W-:Y:S01]  /*2daa0*/  @P6 STG.E.U16 [R4.64], R20 ;  /* 0x0000001404006986 */ /* 0x0001e2000c101506 */
[----:B------:R-:W-:-:S04]  /*2dab0*/  IADD3 R12, R23, 0x5c, RZ ;  /* 0x0000005c170c7810 */ /* 0x000fc80007ffe0ff */
[----:B------:R-:W-:Y:S01]  /*2dac0*/  ISETP.GE.AND P5, PT, R12, c[0x0][0x17c], PT ;  /* 0x00005f000c007a0c */ /* 0x000fe20003fa6270 */
[----:B------:R-:W-:Y:S01]  /*2dad0*/  IMAD.WIDE R12, R0, 0x2, R28 ;  /* 0x00000002000c7825 */ /* 0x000fe200078e021c */
[----:B-----5:R1:W-:Y:S01]  /*2dae0*/  @P4 STG.E.U16 [R8.64], R16 ;  /* 0x0000001008004986 */ /* 0x0203e2000c101506 */
[----:B------:R-:W-:Y:S02]  /*2daf0*/  ISETP.LT.AND P4, PT, R7, c[0x0][0x178], !P0 ;  /* 0x00005e0007007a0c */ /* 0x000fe40004781270 */
[----:B0-----:R-:W-:Y:S02]  /*2db00*/  PRMT R20, R16, 0x7632, R20 ;  /* 0x0000763210147816 */ /* 0x001fe40000000014 */
[----:B-1----:R-:W-:Y:S01]  /*2db10*/  IADD3 R8, R0, c[0x0][0x198], RZ ;  /* 0x0000660000087a10 */ /* 0x002fe20007ffe0ff */
[----:B------:R-:W-:Y:S04]  /*2db20*/  @P3 STG.E.U16 [R12.64], R17 ;  /* 0x000000110c003986 */ /* 0x000fe8000c101506 */
[----:B------:R-:W-:-:S05]  /*2db30*/  IMAD.WIDE R4, R8, 0x2, R2 ;  /* 0x0000000208047825 */ /* 0x000fca00078e0202 */
[----:B------:R0:W-:Y:S04]  /*2db40*/  @P4 STG.E.U16 [R4.64], R20 ;  /* 0x0000001404004986 */ /* 0x0001e8000c101506 */
[----:B0-----:R-:W5:Y:S01]  /*2db50*/  LDL.LU R20, [R1+0xa4] ;  /* 0x0000a40001147983 */ /* 0x001f620000300800 */
[----:B------:R-:W-:Y:S02]  /*2db60*/  ISETP.LT.AND P0, PT, R27, c[0x0][0x178], !P0 ;  /* 0x00005e001b007a0c */ /* 0x000fe40004701270 */
[----:B------:R-:W-:Y:S02]  /*2db70*/  ISETP.LT.AND P6, PT, R7, c[0x0][0x178], !P5 ;  /* 0x00005e0007007a0c */ /* 0x000fe40006fc1270 */
[----:B------:R-:W-:Y:S02]  /*2db80*/  IADD3 R12, R23, 0x5f, RZ ;  /* 0x0000005f170c7810 */ /* 0x000fe40007ffe0ff */
[C---:B------:R-:W-:Y:S01]  /*2db90*/  IADD3 R0, R8.reuse, c[0x0][0x198], RZ ;  /* 0x0000660008007a10 */ /* 0x040fe20007ffe0ff */
[----:B------:R-:W-:Y:S01]  /*2dba0*/  IMAD.WIDE R8, R8, 0x2, R28 ;  /* 0x0000000208087825 */ /* 0x000fe200078e021c */
[----:B------:R-:W-:-:S02]  /*2dbb0*/  PRMT R17, R17, 0x7632, R17 ;  /* 0x0000763211117816 */ /* 0x000fc40000000011 */
[----:B------:R-:W-:Y:S01]  /*2dbc0*/  ISETP.GE.AND P3, PT, R12, c[0x0][0x17c], PT ;  /* 0x00005f000c007a0c */ /* 0x000fe20003f66270 */
[C---:B------:R-:W-:Y:S01]  /*2dbd0*/  IMAD.WIDE R12, R0.reuse, 0x2, R2 ;  /* 0x00000002000c7825 */ /* 0x040fe200078e0202 */
[----:B------:R-:W-:Y:S01]  /*2dbe0*/  ISETP.LT.AND P5, PT, R27, c[0x0][0x178], !P5 ;  /* 0x00005e001b007a0c */ /* 0x000fe20006fa1270 */
[----:B------:R0:W-:Y:S02]  /*2dbf0*/  @P0 STG.E.U16 [R8.64], R17 ;  /* 0x0000001108000986 */ /* 0x0001e4000c101506 */
[C---:B------:R-:W-:Y:S01]  /*2dc00*/  IMAD.WIDE R4, R0.reuse, 0x2, R28 ;  /* 0x0000000200047825 */ /* 0x040fe200078e021c */
[----:B------:R-:W-:Y:S02]  /*2dc10*/  IADD3 R0, R0, c[0x0][0x198], RZ ;  /* 0x0000660000007a10 */ /* 0x000fe40007ffe0ff */
[----:B0-----:R-:W-:Y:S01]  /*2dc20*/  IADD3 R8, R23, 0x61, RZ ;  /* 0x0000006117087810 */ /* 0x001fe20007ffe0ff */
[----:B------:R-:W2:Y:S03]  /*2dc30*/  LDL.LU R17, [R1+0x48] ;  /* 0x0000480001117983 */ /* 0x000ea60000300800 */
[----:B------:R-:W-:Y:S01]  /*2dc40*/  ISETP.GE.AND P0, PT, R8, c[0x0][0x17c], PT ;  /* 0x00005f0008007a0c */ /* 0x000fe20003f06270 */
[----:B------:R-:W-:Y:S01]  /*2dc50*/  IMAD.WIDE R8, R0, 0x2, R2 ;  /* 0x0000000200087825 */ /* 0x000fe200078e0202 */
[----:B-----5:R0:W-:Y:S01]  /*2dc60*/  @P6 STG.E.U16 [R12.64], R20 ;  /* 0x000000140c006986 */ /* 0x0201e2000c101506 */
[----:B------:R-:W-:-:S03]  /*2dc70*/  ISETP.LT.AND P6, PT, R7, c[0x0][0x178], !P2 ;  /* 0x00005e0007007a0c */ /* 0x000fc600057c1270 */
[----:B------:R1:W-:Y:S01]  /*2dc80*/  @P5 STG.E.U16 [R4.64], R21 ;  /* 0x0000001504005986 */ /* 0x0003e2000c101506 */
[----:B0-----:R-:W-:Y:S02]  /*2dc90*/  PRMT R12, R20, 0x7632, R12 ;  /* 0x00007632140c7816 */ /* 0x001fe4000000000c */
[----:B------:R-:W-:Y:S01]  /*2dca0*/  IADD3 R13, R23, 0x62, RZ ;  /* 0x00000062170d7810 */ /* 0x000fe20007ffe0ff */
[----:B------:R-:W5:Y:S06]  /*2dcb0*/  LDL.LU R20, [R1+0x28] ;  /* 0x0000280001147983 */ /* 0x000f6c0000300800 */
[----:B------:R0:W-:Y:S01]  /*2dcc0*/  @P6 STG.E.U16 [R8.64], R12 ;  /* 0x0000000c08006986 */ /* 0x0001e2000c101506 */
[----:B------:R-:W-:-:S03]  /*2dcd0*/  ISETP.GE.AND P6, PT, R13, c[0x0][0x17c], PT ;  /* 0x00005f000d007a0c */ /* 0x000fc60003fc6270 */
[----:B------:R-:W2:Y:S01]  /*2dce0*/  LDL.LU R13, [R1+0x54] ;  /* 0x00005400010d7983 */ /* 0x000ea20000300800 */
[----:B------:R-:W-:Y:S01]  /*2dcf0*/  ISETP.LT.AND P2, PT, R27, c[0x0][0x178], !P2 ;  /* 0x00005e001b007a0c */ /* 0x000fe20005741270 */
[C---:B-1----:R-:W-:Y:S01]  /*2dd00*/  IMAD.WIDE R4, R0.reuse, 0x2, R28 ;  /* 0x0000000200047825 */ /* 0x042fe200078e021c */
[----:B------:R-:W-:Y:S02]  /*2dd10*/  ISETP.LT.AND P5, PT, R7, c[0x0][0x178], !P1 ;  /* 0x00005e0007007a0c */ /* 0x000fe40004fa1270 */
[----:B------:R-:W-:Y:S02]  /*2dd20*/  PRMT R21, R21, 0x7632, R21 ;  /* 0x0000763215157816 */ /* 0x000fe40000000015 */
[----:B------:R-:W-:Y:S02]  /*2dd30*/  ISETP.LT.AND P1, PT, R27, c[0x0][0x178], !P1 ;  /* 0x00005e001b007a0c */ /* 0x000fe40004f21270 */
[----:B------:R-:W-:Y:S02]  /*2dd40*/  IADD3 R0, R0, c[0x0][0x198], RZ ;  /* 0x0000660000007a10 */ /* 0x000fe40007ffe0ff */
[----:B------:R-:W-:-:S03]  /*2dd50*/  IADD3 R16, R23, 0x60, RZ ;  /* 0x0000006017107810 */ /* 0x000fc60007ffe0ff */
[----:B------:R1:W-:Y:S01]  /*2dd60*/  @P2 STG.E.U16 [R4.64], R21 ;  /* 0x0000001504002986 */ /* 0x0003e2000c101506 */
[----:B------:R-:W-:Y:S01]  /*2dd70*/  ISETP.LT.AND P2, PT, R7, c[0x0][0x178], !P3 ;  /* 0x00005e0007007a0c */ /* 0x000fe20005f41270 */
[----:B0-----:R-:W-:Y:S01]  /*2dd80*/  IMAD.WIDE R8, R0, 0x2, R28 ;  /* 0x0000000200087825 */ /* 0x001fe200078e021c */
[----:B------:R-:W-:Y:S02]  /*2dd90*/  ISETP.LT.AND P3, PT, R27, c[0x0][0x178], !P3 ;  /* 0x00005e001b007a0c */ /* 0x000fe40005f61270 */
[----:B------:R-:W-:Y:S02]  /*2dda0*/  IADD3 R12, R23, 0x63, RZ ;  /* 0x00000063170c7810 */ /* 0x000fe40007ffe0ff */
[----:B------:R-:W-:Y:S01]  /*2ddb0*/  ISETP.GE.AND P4, PT, R16, c[0x0][0x17c], PT ;  /* 0x00005f0010007a0c */ /* 0x000fe20003f86270 */
[C---:B-1----:R-:W-:Y:S01]  /*2ddc0*/  IMAD.WIDE R4, R0.reuse, 0x2, R2 ;  /* 0x0000000200047825 */ /* 0x042fe200078e0202 */
[----:B------:R-:W-:-:S04]  /*2ddd0*/  IADD3 R0, R0, c[0x0][0x198], RZ ;  /* 0x0000660000007a10 */ /* 0x000fc80007ffe0ff */
[----:B--2---:R0:W-:Y:S01]  /*2dde0*/  @P5 STG.E.U16 [R4.64], R13 ;  /* 0x0000000d04005986 */ /* 0x0041e2000c101506 */
[----:B------:R-:W-:Y:S02]  /*2ddf0*/  ISETP.GE.AND P5, PT, R12, c[0x0][0x17c], PT ;  /* 0x00005f000c007a0c */ /* 0x000fe40003fa6270 */
[----:B------:R-:W-:Y:S01]  /*2de00*/  PRMT R12, R13, 0x7632, R12 ;  /* 0x000076320d0c7816 */ /* 0x000fe2000000000c */
[----:B------:R1:W-:Y:S01]  /*2de10*/  @P1 STG.E.U16 [R8.64], R25 ;  /* 0x0000001908001986 */ /* 0x0003e2000c101506 */
[----:B------:R-:W-:Y:S01]  /*2de20*/  ISETP.LT.AND P1, PT, R7, c[0x0][0x178], !P4 ;  /* 0x00005e0007007a0c */ /* 0x000fe20006721270 */
[----:B0-----:R-:W-:Y:S01]  /*2de30*/  IMAD.WIDE R4, R0, 0x2, R2 ;  /* 0x0000000200047825 */ /* 0x001fe200078e0202 */
[----:B-1----:R-:W-:-:S03]  /*2de40*/  PRMT R25, R25, 0x7632, R25 ;  /* 0x0000763219197816 */ /* 0x002fc60000000019 */
[C---:B------:R-:W-:Y:S01]  /*2de50*/  IMAD.WIDE R8, R0.reuse, 0x2, R28 ;  /* 0x0000000200087825 */ /* 0x040fe200078e021c */
[----:B------:R-:W-:Y:S01]  /*2de60*/  IADD3 R0, R0, c[0x0][0x198], RZ ;  /* 0x0000660000007a10 */ /* 0x000fe20007ffe0ff */
[----:B------:R0:W-:Y:S01]  /*2de70*/  @P2 STG.E.U16 [R4.64], R12 ;  /* 0x0000000c04002986 */ /* 0x0001e2000c101506 */
[----:B------:R-:W-:-:S03]  /*2de80*/  ISETP.LT.AND P4, PT, R27, c[0x0][0x178], !P4 ;  /* 0x00005e001b007a0c */ /* 0x000fc60006781270 */
[----:B------:R1:W-:Y:S01]  /*2de90*/  @P3 STG.E.U16 [R8.64], R25 ;  /* 0x0000001908003986 */ /* 0x0003e2000c101506 */
[----:B------:R-:W-:Y:S02]  /*2dea0*/  ISETP.LT.AND P3, PT, R7, c[0x0][0x178], !P0 ;  /* 0x00005e0007007a0c */ /* 0x000fe40004761270 */
[----:B0-----:R-:W-:Y:S01]  /*2deb0*/  IADD3 R12, R23, 0x64, RZ ;  /* 0x00000064170c7810 */ /* 0x001fe20007ffe0ff */
[----:B------:R-:W-:-:S03]  /*2dec0*/  IMAD.WIDE R4, R0, 0x2, R2 ;  /* 0x0000000200047825 */ /* 0x000fc600078e0202 */
[----:B------:R-:W-:Y:S01]  /*2ded0*/  ISETP.GE.AND P2, PT, R12, c[0x0][0x17c], PT ;  /* 0x00005f000c007a0c */ /* 0x000fe20003f46270 */
[----:B-1----:R-:W2:Y:S01]  /*2dee0*/  LDL.LU R25, [R1+0x38] ;  /* 0x0000380001197983 */ /* 0x002ea20000300800 */
[----:B------:R-:W-:Y:S02]  /*2def0*/  IADD3 R8, R23, 0x65, RZ ;  /* 0x0000006517087810 */ /* 0x000fe40007ffe0ff */
[----:B------:R-:W-:Y:S01]  /*2df00*/  IADD3 R12, R0, c[0x0][0x198], RZ ;  /* 0x00006600000c7a10 */ /* 0x000fe20007ffe0ff */
[----:B------:R0:W-:Y:S01]  /*2df10*/  @P1 STG.E.U16 [R4.64], R17 ;  /* 0x0000001104001986 */ /* 0x0001e2000c101506 */
[----:B------:R-:W-:-:S03]  /*2df20*/  ISETP.GE.AND P1, PT, R8, c[0x0][0x17c], PT ;  /* 0x00005f0008007a0c */ /* 0x000fc60003f26270 */
[----:B------:R-:W-:-:S04]  /*2df30*/  IMAD.WIDE R8, R12, 0x2, R2 ;  /* 0x000000020c087825 */ /* 0x000fc800078e0202 */
[----:B0-----:R-:W-:Y:S01]  /*2df40*/  IMAD.WIDE R4, R0, 0x2, R28 ;  /* 0x0000000200047825 */ /* 0x001fe200078e021c */
[----:B------:R-:W-:Y:S02]  /*2df50*/  PRMT R0, R17, 0x7632, R0 ;  /* 0x0000763211007816 */ /* 0x000fe40000000000 */
[----:B------:R-:W-:Y:S02]  /*2df60*/  IADD3 R17, R23, 0x66, RZ ;  /* 0x0000006617117810 */ /* 0x000fe40007ffe0ff */
[----:B-----5:R0:W-:Y:S04]  /*2df70*/  @P4 STG.E.U16 [R4.64], R20 ;  /* 0x0000001404004986 */ /* 0x0201e8000c101506 */
[----:B------:R1:W-:Y:S01]  /*2df80*/  @P3 STG.E.U16 [R8.64], R0 ;  /* 0x0000000008003986 */ /* 0x0003e2000c101506 */
[----:B------:R-:W-:-:S03]  /*2df90*/  ISETP.GE.AND P3, PT, R17, c[0x0][0x17c], PT ;  /* 0x00005f0011007a0c */ /* 0x000fc60003f66270 */
[----:B------:R-:W5:Y:S01]  /*2dfa0*/  LDL.LU R17, [R1+0x68] ;  /* 0x0000680001117983 */ /* 0x000f620000300800 */
[----:B------:R-:W-:Y:S02]  /*2dfb0*/  ISETP.LT.AND P0, PT, R27, c[0x0][0x178], !P0 ;  /* 0x00005e001b007a0c */ /* 0x000fe40004701270 */
[----:B------:R-:W-:Y:S01]  /*2dfc0*/  ISETP.LT.AND P4, PT, R7, c[0x0][0x178], !P6 ;  /* 0x00005e0007007a0c */ /* 0x000fe20007781270 */
[C---:B0-----:R-:W-:Y:S01]  /*2dfd0*/  IMAD.WIDE R4, R12.reuse, 0x2, R28 ;  /* 0x000000020c047825 */ /* 0x041fe200078e021c */
[----:B-1----:R-:W-:Y:S02]  /*2dfe0*/  IADD3 R0, R12, c[0x0][0x198], RZ ;  /* 0x000066000c007a10 */ /* 0x002fe40007ffe0ff */
[----:B------:R-:W-:-:S03]  /*2dff0*/  PRMT R16, R20, 0x7632, R16 ;  /* 0x0000763214107816 */ /* 0x000fc60000000010 */
[----:B------:R-:W-:Y:S01]  /*2e000*/  IMAD.WIDE R8, R0, 0x2, R2 ;  /* 0x0000000200087825 */ /* 0x000fe200078e0202 */
[----:B------:R-:W-:-:S03]  /*2e010*/  ISETP.LT.AND P6, PT, R27, c[0x0][0x178], !P6 ;  /* 0x00005e001b007a0c */ /* 0x000fc600077c1270 */
[----:B------:R-:W-:Y:S01]  /*2e020*/  @P0 STG.E.U16 [R4.64], R16 ;  /* 0x0000001004000986 */ /* 0x000fe2000c101506 */
[----:B------:R-:W-:Y:S01]  /*2e030*/  IADD3 R20, R23, 0x67, RZ ;  /* 0x0000006717147810 */ /* 0x000fe20007ffe0ff */
[----:B------:R-:W-:-:S03]  /*2e040*/  IMAD.WIDE R12, R0, 0x2, R28 ;  /* 0x00000002000c7825 */ /* 0x000fc600078e021c */
[----:B------:R-:W-:Y:S02]  /*2e050*/  ISETP.GE.AND P0, PT, R20, c[0x0][0x17c], PT ;  /* 0x00005f0014007a0c */ /* 0x000fe40003f06270 */
[----:B------:R-:W-:Y:S02]  /*2e060*/  IADD3 R20, R23, 0x68, RZ ;  /* 0x0000006817147810 */ /* 0x000fe40007ffe0ff */
[----:B--2---:R-:W-:Y:S01]  /*2e070*/  PRMT R21, R25, 0x7632, R21 ;  /* 0x0000763219157816 */ /* 0x004fe20000000015 */
[----:B-----5:R0:W-:Y:S01]  /*2e080*/  @P4 STG.E.U16 [R8.64], R17 ;  /* 0x0000001108004986 */ /* 0x0201e2000c101506 */
[----:B------:R-:W-:Y:S02]  /*2e090*/  ISETP.LT.AND P4, PT, R7, c[0x0][0x178], !P5 ;  /* 0x00005e0007007a0c */ /* 0x000fe40006f81270 */
[----:B------:R-:W-:Y:S01]  /*2e0a0*/  PRMT R24, R17, 0x7632, R24 ;  /* 0x0000763211187816 */ /* 0x000fe20000000018 */
[----:B------:R1:W-:Y:S01]  /*2e0b0*/  @P6 STG.E.U16 [R12.64], R25 ;  /* 0x000000190c006986 */ /* 0x0003e2000c101506 */
[----:B0-----:R-:W-:-:S02]  /*2e0c0*/  IADD3 R8, R0, c[0x0][0x198], RZ ;  /* 0x0000660000087a10 */ /* 0x001fc40007ffe0ff */
[----:B------:R-:W-:Y:S02]  /*2e0d0*/  ISETP.LT.AND P6, PT, R7, c[0x0][0x178], !P2 ;  /* 0x00005e0007007a0c */ /* 0x000fe400057c1270 */
[----:B------:R-:W2:Y:S01]  /*2e0e0*/  LDL.LU R7, [R1+0xd98] ;  /* 0x000d980001077983 */ /* 0x000ea20000300800 */
[----:B------:R-:W-:-:S03]  /*2e0f0*/  IMAD.WIDE R4, R8, 0x2, R2 ;  /* 0x0000000208047825 */ /* 0x000fc600078e0202 */
[----:B-1----:R-:W5:Y:S04]  /*2e100*/  LDL.LU R25, [R1+0x98] ;  /* 0x0000980001197983 */ /* 0x002f680000300800 */
[----:B------:R0:W-:Y:S01]  /*2e110*/  @P4 STG.E.U16 [R4.64], R24 ;  /* 0x0000001804004986 */ /* 0x0001e2000c101506 */
[----:B------:R-:W-:-:S03]  /*2e120*/  ISETP.GE.AND P4, PT, R20, c[0x0][0x17c], PT ;  /* 0x00005f0014007a0c */ /* 0x000fc60003f86270 */
[----:B0-----:R-:W2:Y:S04]  /*2e130*/  LDL.LU R5, [R1+0x88] ;  /* 0x0000880001057983 */ /* 0x001ea80000300800 */
[----:B------:R-:W2:Y:S04]  /*2e140*/  LDL.LU R20, [R1+0x760] ;  /* 0x0007600001147983 */ /* 0x000ea80000300800 */
[----:B------:R-:W3:Y:S01]  /*2e150*/  LDL.LU R24, [R1+0xc8] ;  /* 0x0000c80001187983 */ /* 0x000ee20000300800 */
[C---:B------:R-:W-:Y:S02]  /*2e160*/  ISETP.LT.AND P5, PT, R27.reuse, c[0x0][0x178], !P5 ;  /* 0x00005e001b007a0c */ /* 0x040fe40006fa1270 */
[----:B------:R-:W-:-:S02]  /*2e170*/  ISETP.LT.AND P2, PT, R27, c[0x0][0x178], !P2 ;  /* 0x00005e001b007a0c */ /* 0x000fc40005741270 */
[C---:B------:R-:W-:Y:S01]  /*2e180*/  IADD3 R0, R8.reuse, c[0x0][0x198], RZ ;  /* 0x0000660008007a10 */ /* 0x040fe20007ffe0ff */
[----:B------:R-:W-:-:S04]  /*2e190*/  IMAD.WIDE R8, R8, 0x2, R28 ;  /* 0x0000000208087825 */ /* 0x000fc800078e021c */
[----:B------:R-:W-:-:S04]  /*2e1a0*/  IMAD.WIDE R12, R0, 0x2, R2 ;  /* 0x00000002000c7825 */ /* 0x000fc800078e0202 */
[----:B------:R0:W-:Y:S01]  /*2e1b0*/  @P5 STG.E.U16 [R8.64], R21 ;  /* 0x0000001508005986 */ /* 0x0001e2000c101506 */
[C---:B------:R-:W-:Y:S01]  /*2e1c0*/  IMAD.WIDE R16, R0.reuse, 0x2, R28 ;  /* 0x0000000200107825 */ /* 0x040fe200078e021c */
[----:B0-----:R-:W-:-:S04]  /*2e1d0*/  IADD3 R8, R0, c[0x0][0x198], RZ ;  /* 0x0000660000087a10 */ /* 0x001fc80007ffe0ff */
[----:B------:R-:W-:Y:S02]  /*2e1e0*/  IADD3 R0, R8, c[0x0][0x198], RZ ;  /* 0x0000660008007a10 */ /* 0x000fe40007ffe0ff */
[C---:B--2---:R-:W-:Y:S01]  /*2e1f0*/  ISETP.LT.AND P5, PT, R20.reuse, c[0x0][0x178], !P1 ;  /* 0x00005e0014007a0c */ /* 0x044fe20004fa1270 */
[----:B------:R0:W-:Y:S01]  /*2e200*/  @P6 STG.E.U16 [R12.64], R5 ;  /* 0x000000050c006986 */ /* 0x0001e2000c101506 */
[C---:B------:R-:W-:Y:S02]  /*2e210*/  ISETP.LT.AND P1, PT, R27.reuse, c[0x0][0x178], !P1 ;  /* 0x00005e001b007a0c */ /* 0x040fe40004f21270 */
[----:B------:R-:W-:Y:S01]  /*2e220*/  ISETP.LT.AND P6, PT, R20, c[0x0][0x178], !P3 ;  /* 0x00005e0014007a0c */ /* 0x000fe20005fc1270 */
[----:B------:R1:W-:Y:S01]  /*2e230*/  @P2 STG.E.U16 [R16.64], R6 ;  /* 0x0000000610002986 */ /* 0x0003e2000c101506 */
[----:B------:R-:W-:Y:S02]  /*2e240*/  ISETP.LT.AND P3, PT, R27, c[0x0][0x178], !P3 ;  /* 0x00005e001b007a0c */ /* 0x000fe40005f61270 */
[----:B0-----:R-:W-:-:S02]  /*2e250*/  IADD3 R12, R23, 0x69, RZ ;  /* 0x00000069170c7810 */ /* 0x001fc40007ffe0ff */
[----:B-1----:R-:W-:Y:S01]  /*2e260*/  PRMT R6, R5, 0x7632, R6 ;  /* 0x0000763205067816 */ /* 0x002fe20000000006 */
[----:B------:R-:W-:Y:S01]  /*2e270*/  IMAD.WIDE R4, R8, 0x2, R2 ;  /* 0x0000000208047825 */ /* 0x000fe200078e0202 */
[----:B------:R-:W-:Y:S02]  /*2e280*/  ISETP.GE.AND P2, PT, R12, c[0x0][0x17c], PT ;  /* 0x00005f000c007a0c */ /* 0x000fe40003f46270 */
[----:B------:R-:W-:Y:S01]  /*2e290*/  PRMT R16, R6, 0x7632, R16 ;  /* 0x0000763206107816 */ /* 0x000fe20000000010 */
[----:B------:R-:W-:Y:S01]  /*2e2a0*/  IMAD.WIDE R8, R8, 0x2, R28 ;  /* 0x0000000208087825 */ /* 0x000fe200078e021c */
[----:B------:R0:W-:Y:S03]  /*2e2b0*/  @P5 STG.E.U16 [R4.64], R6 ;  /* 0x0000000604005986 */ /* 0x0001e6000c101506 */
[----:B------:R-:W-:Y:S01]  /*2e2c0*/  IMAD.WIDE R12, R0, 0x2, R2 ;  /* 0x00000002000c7825 */ /* 0x000fe200078e0202 */
[----:B------:R-:W-:Y:S01]  /*2e2d0*/  @P1 STG.E.U16 [R8.64], R16 ;  /* 0x0000001008001986 */ /* 0x000fe2000c101506 */
[----:B0-----:R-:W-:-:S03]  /*2e2e0*/  IADD3 R6, R23, 0x6b, RZ ;  /* 0x0000006b17067810 */ /* 0x001fc60007ffe0ff */
[----:B-----5:R0:W-:Y:S01]  /*2e2f0*/  @P6 STG.E.U16 [R12.64], R25 ;  /* 0x000000190c006986 */ /* 0x0201e2000c101506 */
[----:B------:R-:W-:Y:S02]  /*2e300*/  ISETP.GE.AND P1, PT, R6, c[0x0][0x17c], PT ;  /* 0x00005f0006007a0c */ /* 0x000fe40003f26270 */
[----:B------:R-:W-:Y:S01]  /*2e310*/  PRMT R6, R25, 0x7632, R6 ;  /* 0x0000763219067816 */ /* 0x000fe20000000006 */
[--C-:B------:R-:W-:Y:S01]  /*2e320*/  IMAD.WIDE R4, R0, 0x2, R28.reuse ;  /* 0x0000000200047825 */ /* 0x100fe200078e021c */
[----:B------:R-:W-:Y:S01]  /*2e330*/  ISETP.LT.AND P6, PT, R20, c[0x0][0x178], !P0 ;  /* 0x00005e0014007a0c */ /* 0x000fe200047c1270 */
[----:B0-----:R-:W2:Y:S01]  /*2e340*/  LDL.LU R25, [R1+0xb8] ;  /* 0x0000b80001197983 */ /* 0x001ea20000300800 */
[----:B------:R-:W-:Y:S02]  /*2e350*/  IADD3 R0, R0, c[0x0][0x198], RZ ;  /* 0x0000660000007a10 */ /* 0x000fe40007ffe0ff */
[----:B------:R-:W-:Y:S01]  /*2e360*/  ISETP.LT.AND P0, PT, R27, c[0x0][0x178], !P0 ;  /* 0x00005e001b007a0c */ /* 0x000fe20004701270 */
[----:B----4-:R0:W-:Y:S01]  /*2e370*/  @P3 STG.E.U16 [R4.64], R10 ;  /* 0x0000000a04003986 */ /* 0x0101e2000c101506 */
[----:B------:R-:W-:Y:S01]  /*2e380*/  ISETP.LT.AND P3, PT, R20, c[0x0][0x178], !P4 ;  /* 0x00005e0014007a0c */ /* 0x000fe20006761270 */
[----:B------:R-:W-:-:S04]  /*2e390*/  IMAD.WIDE R8, R0, 0x2, R28 ;  /* 0x0000000200087825 */ /* 0x000fc800078e021c */
[C---:B0-----:R-:W-:Y:S01]  /*2e3a0*/  IMAD.WIDE R4, R0.reuse, 0x2, R2 ;  /* 0x0000000200047825 */ /* 0x041fe200078e0202 */
[----:B------:R-:W-:Y:S02]  /*2e3b0*/  IADD3 R0, R0, c[0x0][0x198], RZ ;  /* 0x0000660000007a10 */ /* 0x000fe40007ffe0ff */
[----:B------:R-:W-:Y:S02]  /*2e3c0*/  PRMT R10, R10, 0x7632, R10 ;  /* 0x000076320a0a7816 */ /* 0x000fe4000000000a */
[----:B------:R0:W-:Y:S04]  /*2e3d0*/  @P6 STG.E.U16 [R4.64], R6 ;  /* 0x0000000604006986 */ /* 0x0001e8000c101506 */
[----:B------:R-:W-:Y:S01]  /*2e3e0*/  @P0 STG.E.U16 [R8.64], R10 ;  /* 0x0000000a08000986 */ /* 0x000fe2000c101506 */
[----:B0-----:R-:W-:Y:S01]  /*2e3f0*/  IMAD.WIDE R4, R0, 0x2, R2 ;  /* 0x0000000200047825 */ /* 0x001fe200078e0202 */
[----:B------:R-:W-:-:S04]  /*2e400*/  IADD3 R6, R23, 0x6d, RZ ;  /* 0x0000006d17067810 */ /* 0x000fc80007ffe0ff */
[----:B---3--:R0:W-:Y:S01]  /*2e410*/  @P3 STG.E.U16 [R4.64], R24 ;  /* 0x0000001804003986 */ /* 0x0081e2000c101506 */
[----:B------:R-:W-:Y:S02]  /*2e420*/  ISETP.GE.AND P3, PT, R6, c[0x0][0x17c], PT ;  /* 0x00005f0006007a0c */ /* 0x000fe40003f66270 */
[----:B------:R-:W-:Y:S02]  /*2e430*/  PRMT R6, R24, 0x7632, R6 ;  /* 0x0000763218067816 */ /* 0x000fe40000000006 */
[----:B0-----:R-:W3:Y:S01]  /*2e440*/  LDL.LU R24, [R1+0xa8] ;  /* 0x0000a80001187983 */ /* 0x001ee20000300800 */
[----:B------:R-:W-:Y:S02]  /*2e450*/  ISETP.LT.AND P4, PT, R27, c[0x0][0x178], !P4 ;  /* 0x00005e001b007a0c */ /* 0x000fe40006781270 */
[----:B------:R-:W-:Y:S01]  /*2e460*/  IADD3 R17, R23, 0x6a, RZ ;  /* 0x0000006a17117810 */ /* 0x000fe20007ffe0ff */
[----:B------:R-:W-:Y:S01]  /*2e470*/  IMAD.WIDE R8, R0, 0x2, R28 ;  /* 0x0000000200087825 */ /* 0x000fe200078e021c */
[----:B------:R-:W-:-:S02]  /*2e480*/  ISETP.LT.AND P0, PT, R20, c[0x0][0x178], !P2 ;  /* 0x00005e0014007a0c */ /* 0x000fc40005701270 */
[----:B------:R-:W-:Y:S02]  /*2e490*/  ISETP.GE.AND P5, PT, R17, c[0x0][0x17c], PT ;  /* 0x00005f0011007a0c */ /* 0x000fe40003fa6270 */
[----:B------:R-:W-:Y:S02]  /*2e4a0*/  IADD3 R0, R0, c[0x0][0x198], RZ ;  /* 0x0000660000007a10 */ /* 0x000fe40007ffe0ff */
[----:B------:R-:W-:-:S03]  /*2e4b0*/  ISETP.LT.AND P2, PT, R27, c[0x0][0x178], !P2 ;  /* 0x00005e001b007a0c */ /* 0x000fc60005741270 */
[----:B------:R0:W-:Y:S01]  /*2e4c0*/  @P4 STG.E.U16 [R8.64], R14 ;  /* 0x0000000e08004986 */ /* 0x0001e2000c101506 */
[----:B------:R-:W-:Y:S01]  /*2e4d0*/  ISETP.LT.AND P4, PT, R20, c[0x0][0x178], !P5 ;  /* 0x00005e0014007a0c */ /* 0x000fe20006f81270 */
[----:B------:R-:W-:Y:S01]  /*2e4e0*/  IMAD.WIDE R4, R0, 0x2, R2 ;  /* 0x0000000200047825 */ /* 0x000fe200078e0202 */
[----:B------:R-:W-:-:S04]  /*2e4f0*/  ISETP.LT.AND P5, PT, R27, c[0x0][0x178], !P5 ;  /* 0x00005e001b007a0c */ /* 0x000fc80006fa1270 */
[----:B------:R1:W-:Y:S01]  /*2e500*/  @P0 STG.E.U16 [R4.64], R6 ;  /* 0x0000000604000986 */ /* 0x0003e2000c101506 */
[C---:B0-----:R-:W-:Y:S01]  /*2e510*/  IMAD.WIDE R8, R0.reuse, 0x2, R28 ;  /* 0x0000000200087825 */ /* 0x041fe200078e021c */
[----:B------:R-:W-:Y:S02]  /*2e520*/  IADD3 R0, R0, c[0x0][0x198], RZ ;  /* 0x0000660000007a10 */ /* 0x000fe40007ffe0ff */
[----:B------:R-:W-:-:S03]  /*2e530*/  PRMT R14, R14, 0x7632, R14 ;  /* 0x000076320e0e7816 */ /* 0x000fc6000000000e */
[----:B-1----:R-:W-:Y:S01]  /*2e540*/  IMAD.WIDE R4, R0, 0x2, R2 ;  /* 0x0000000200047825 */ /* 0x002fe200078e0202 */
[C---:B------:R-:W-:Y:S01]  /*2e550*/  IADD3 R6, R23.reuse, 0x6e, RZ ;  /* 0x0000006e17067810 */ /* 0x040fe20007ffe0ff */
[----:B------:R0:W-:Y:S01]  /*2e560*/  @P2 STG.E.U16 [R8.64], R14 ;  /* 0x0000000e08002986 */ /* 0x0001e2000c101506 */
[----:B------:R-:W-:Y:S02]  /*2e570*/  ISETP.LT.AND P2, PT, R20, c[0x0][0x178], !P1 ;  /* 0x00005e0014007a0c */ /* 0x000fe40004f41270 */
[----:B------:R-:W-:Y:S02]  /*2e580*/  ISETP.GE.AND P0, PT, R6, c[0x0][0x17c], PT ;  /* 0x00005f0006007a0c */ /* 0x000fe40003f06270 */
[----:B------:R-:W-:Y:S02]  /*2e590*/  IADD3 R6, R0, c[0x0][0x198], RZ ;  /* 0x0000660000067a10 */ /* 0x000fe40007ffe0ff */
[C---:B------:R-:W-:Y:S02]  /*2e5a0*/  IADD3 R12, R23.reuse, 0x6c, RZ ;  /* 0x0000006c170c7810 */ /* 0x040fe40007ffe0ff */
[----:B0-----:R-:W-:-:S02]  /*2e5b0*/  IADD3 R8, R23, 0x6f, RZ ;  /* 0x0000006f17087810 */ /* 0x001fc40007ffe0ff */
[----:B------:R-:W-:Y:S02]  /*2e5c0*/  ISETP.GE.AND P6, PT, R12, c[0x0][0x17c], PT ;  /* 0x00005f000c007a0c */ /* 0x000fe40003fc6270 */
[----:B------:R-:W-:Y:S01]  /*2e5d0*/  ISETP.LT.AND P1, PT, R27, c[0x0][0x178], !P1 ;  /* 0x00005e001b007a0c */ /* 0x000fe20004f21270 */
[----:B--2---:R0:W-:Y:S01]  /*2e5e0*/  @P4 STG.E.U16 [R4.64], R25 ;  /* 0x0000001904004986 */ /* 0x0041e2000c101506 */
[----:B------:R-:W-:Y:S01]  /*2e5f0*/  ISETP.GE.AND P4, PT, R8, c[0x0][0x17c], PT ;  /* 0x00005f0008007a0c */ /* 0x000fe20003f86270 */
[----:B------:R-:W-:-:S04]  /*2e600*/  IMAD.WIDE R8, R6, 0x2, R2 ;  /* 0x0000000206087825 */ /* 0x000fc800078e0202 */
[----:B0-----:R-:W-:Y:S01]  /*2e610*/  IMAD.WIDE R4, R0, 0x2, R28 ;  /* 0x0000000200047825 */ /* 0x001fe200078e021c */
[----:B------:R-:W-:Y:S02]  /*2e620*/  PRMT R0, R25, 0x7632, R0 ;  /* 0x0000763219007816 */ /* 0x000fe40000000000 */
[----:B------:R-:W2:Y:S04]  /*2e630*/  LDL.LU R25, [R1+0x58] ;  /* 0x0000580001197983 */ /* 0x000ea80000300800 */
[----:B------:R0:W-:Y:S01]  /*2e640*/  @P5 STG.E.U16 [R4.64], R18 ;  /* 0x0000001204005986 */ /* 0x0001e2000c101506 */
[----:B------:R-:W-:-:S03]  /*2e650*/  ISETP.LT.AND P5, PT, R20, c[0x0][0x178], !P6 ;  /* 0x00005e0014007a0c */ /* 0x000fc600077a1270 */
[----:B------:R1:W-:Y:S04]  /*2e660*/  @P2 STG.E.U16 [R8.64], R0 ;  /* 0x0000000008002986 */ /* 0x0003e8000c101506 */
[----:B------:R-:W4:Y:S01]  /*2e670*/  LDL.LU R14, [R1+0x4c] ;  /* 0x00004c00010e7983 */ /* 0x000f220000300800 */
[----:B0-----:R-:W-:Y:S01]  /*2e680*/  PRMT R18, R18, 0x7632, R18 ;  /* 0x0000763212127816 */ /* 0x001fe20000000012 */
[C---:B------:R-:W-:Y:S01]  /*2e690*/  IMAD.WIDE R4, R6.reuse, 0x2, R28 ;  /* 0x0000000206047825 */ /* 0x040fe200078e021c */
[----:B-1----:R-:W-:Y:S02]  /*2e6a0*/  IADD3 R0, R6, c[0x0][0x198], RZ ;  /* 0x0000660006007a10 */ /* 0x002fe40007ffe0ff */
[----:B------:R-:W-:-:S03]  /*2e6b0*/  IADD3 R6, R23, 0x71, RZ ;  /* 0x0000007117067810 */ /* 0x000fc60007ffe0ff */
[----:B------:R-:W-:Y:S01]  /*2e6c0*/  IMAD.WIDE R8, R0, 0x2, R2 ;  /* 0x0000000200087825 */ /* 0x000fe200078e0202 */
[----:B------:R-:W-:Y:S01]  /*2e6d0*/  @P1 STG.E.U16 [R4.64], R18 ;  /* 0x0000001204001986 */ /* 0x000fe2000c101506 */
[----:B------:R-:W-:-:S03]  /*2e6e0*/  ISETP.GE.AND P1, PT, R6, c[0x0][0x17c], PT ;  /* 0x00005f0006007a0c */ /* 0x000fc60003f26270 */
[----:B---3--:R0:W-:Y:S01]  /*2e6f0*/  @P5 STG.E.U16 [R8.64], R24 ;  /* 0x0000001808005986 */ /* 0x0081e2000c101506 */
[----:B------:R-:W-:-:S03]  /*2e700*/  PRMT R6, R24, 0x7632, R6 ;  /* 0x0000763218067816 */ /* 0x000fc60000000006 */
[----:B0-----:R-:W3:Y:S01]  /*2e710*/  LDL.LU R24, [R1+0x2c] ;  /* 0x00002c0001187983 */ /* 0x001ee20000300800 */
[C---:B------:R-:W-:Y:S01]  /*2e720*/  ISETP.LT.AND P6, PT, R27.reuse, c[0x0][0x178], !P6 ;  /* 0x00005e001b007a0c */ /* 0x040fe200077c1270 */
[----:B------:R-:W-:Y:S01]  /*2e730*/  IMAD.WIDE R12, R0, 0x2, R28 ;  /* 0x00000002000c7825 */ /* 0x000fe200078e021c */
[----:B------:R-:W-:Y:S01]  /*2e740*/  ISETP.LT.AND P5, PT, R20, c[0x0][0x178], !P3 ;  /* 0x00005e0014007a0c */ /* 0x000fe20005fa1270 */
[----:B------:R-:W5:Y:S01]  /*2e750*/  LDL.LU R21, [R1+0x6c] ;  /* 0x00006c0001157983 */ /* 0x000f620000300800 */
[----:B------:R-:W-:Y:S02]  /*2e760*/  ISETP.LT.AND P3, PT, R27, c[0x0][0x178], !P3 ;  /* 0x00005e001b007a0c */ /* 0x000fe40005f61270 */
[----:B------:R-:W-:-:S07]  /*2e770*/  IADD3 R8, R0, c[0x0][0x198], RZ ;  /* 0x0000660000087a10 */ /* 0x000fce0007ffe0ff */
[----:B------:R0:W-:Y:S01]  /*2e780*/  @P6 STG.E.U16 [R12.64], R22 ;  /* 0x000000160c006986 */ /* 0x0001e2000c101506 */
[----:B------:R-:W-:Y:S02]  /*2e790*/  ISETP.LT.AND P6, PT, R20, c[0x0][0x178], !P0 ;  /* 0x00005e0014007a0c */ /* 0x000fe400047c1270 */
[----:B------:R-:W-:Y:S02]  /*2e7a0*/  ISETP.LT.AND P0, PT, R27, c[0x0][0x178], !P0 ;  /* 0x00005e001b007a0c */ /* 0x000fe40004701270 */
[C---:B------:R-:W-:Y:S01]  /*2e7b0*/  IADD3 R0, R8.reuse, c[0x0][0x198], RZ ;  /* 0x0000660008007a10 */ /* 0x040fe20007ffe0ff */
[----:B------:R-:W-:Y:S01]  /*2e7c0*/  IMAD.WIDE R4, R8, 0x2, R2 ;  /* 0x0000000208047825 */ /* 0x000fe200078e0202 */
[----:B------:R-:W-:-:S03]  /*2e7d0*/  IADD3 R10, R23, 0x70, RZ ;  /* 0x00000070170a7810 */ /* 0x000fc60007ffe0ff */
[----:B------:R-:W-:Y:S01]  /*2e7e0*/  IMAD.WIDE R8, R8, 0x2, R28 ;  /* 0x0000000208087825 */ /* 0x000fe200078e021c */
[----:B0-----:R-:W-:-:S03]  /*2e7f0*/  PRMT R22, R22, 0x7632, R22 ;  /* 0x0000763216167816 */ /* 0x001fc60000000016 */
[C---:B------:R-:W-:Y:S01]  /*2e800*/  IMAD.WIDE R12, R0.reuse, 0x2, R2 ;  /* 0x00000002000c7825 */ /* 0x040fe200078e0202 */
[----:B------:R0:W-:Y:S03]  /*2e810*/  @P5 STG.E.U16 [R4.64], R6 ;  /* 0x0000000604005986 */ /* 0x0001e6000c101506 */
[----:B------:R-:W-:Y:S01]  /*2e820*/  IMAD.WIDE R16, R0, 0x2, R28 ;  /* 0x0000000200107825 */ /* 0x000fe200078e021c */
[----:B------:R1:W-:Y:S01]  /*2e830*/  @P3 STG.E.U16 [R8.64], R22 ;  /* 0x0000001608003986 */ /* 0x0003e2000c101506 */
[----:B------:R-:W-:Y:S02]  /*2e840*/  ISETP.GE.AND P2, PT, R10, c[0x0][0x17c], PT ;  /* 0x00005f000a007a0c */ /* 0x000fe40003f46270 */
[----:B------:R-:W-:Y:S02]  /*2e850*/  IADD3 R10, R23, 0x72, RZ ;  /* 0x00000072170a7810 */ /* 0x000fe40007ffe0ff */
[----:B------:R-:W-:-:S02]  /*2e860*/  ISETP.LT.AND P3, PT, R20, c[0x0][0x178], !P2 ;  /* 0x00005e0014007a0c */ /* 0x000fc40005761270 */
[----:B------:R-:W-:Y:S02]  /*2e870*/  ISETP.GE.AND P5, PT, R10, c[0x0][0x17c], PT ;  /* 0x00005f000a007a0c */ /* 0x000fe40003fa6270 */
[----:B0-----:R-:W-:Y:S02]  /*2e880*/  IADD3 R4, R0, c[0x0][0x198], RZ ;  /* 0x0000660000047a10 */ /* 0x001fe40007ffe0ff */
[----:B------:R-:W-:Y:S02]  /*2e890*/  ISETP.LT.AND P2, PT, R27, c[0x0][0x178], !P2 ;  /* 0x00005e001b007a0c */ /* 0x000fe40005741270 */
[C---:B------:R-:W-:Y:S01]  /*2e8a0*/  IADD3 R6, R4.reuse, c[0x0][0x198], RZ ;  /* 0x0000660004067a10 */ /* 0x040fe20007ffe0ff */
[----:B-1----:R-:W-:-:S04]  /*2e8b0*/  IMAD.WIDE R8, R4, 0x2, R2 ;  /* 0x0000000204087825 */ /* 0x002fc800078e0202 */
[----:B------:R-:W-:Y:S01]  /*2e8c0*/  IMAD.WIDE R4, R4, 0x2, R28 ;  /* 0x0000000204047825 */ /* 0x000fe200078e021c */
[----:B--2---:R0:W-:Y:S04]  /*2e8d0*/  @P6 STG.E.U16 [R12.64], R25 ;  /* 0x000000190c006986 */ /* 0x0041e8000c101506 */
[----:B------:R1:W-:Y:S01]  /*2e8e0*/  @P0 STG.E.U16 [R16.64], R26 ;  /* 0x0000001a10000986 */ /* 0x0003e2000c101506 */
[----:B------:R-:W-:Y:S02]  /*2e8f0*/  ISETP.LT.AND P0, PT, R20, c[0x0][0x178], !P4 ;  /* 0x00005e0014007a0c */ /* 0x000fe40006701270 */
[----:B------:R-:W-:Y:S02]  /*2e900*/  ISETP.LT.AND P4, PT, R27, c[0x0][0x178], !P4 ;  /* 0x00005e001b007a0c */ /* 0x000fe40006781270 */
[----:B------:R-:W-:-:S02]  /*2e910*/  PRMT R10, R25, 0x7632, R10 ;  /* 0x00007632190a7816 */ /* 0x000fc4000000000a */
[----:B0-----:R-:W2:Y:S01]  /*2e920*/  LDL.LU R25, [R1+0x3c] ;  /* 0x00003c0001197983 */ /* 0x001ea20000300800 */
[----:B-1----:R-:W-:-:S06]  /*2e930*/  PRMT R26, R26, 0x7632, R26 ;  /* 0x000076321a1a7816 */ /* 0x002fcc000000001a */
[----:B------:R0:W-:Y:S04]  /*2e940*/  @P0 STG.E.U16 [R8.64], R10 ;  /* 0x0000000a08000986 */ /* 0x0001e8000c101506 */
[----:B------:R1:W-:Y:S01]  /*2e950*/  @P4 STG.E.U16 [R4.64], R26 ;  /* 0x0000001a04004986 */ /* 0x0003e2000c101506 */
[----:B0-----:R-:W-:-:S04]  /*2e960*/  IMAD.WIDE R8, R6, 0x2, R2 ;  /* 0x0000000206087825 */ /* 0x001fc800078e0202 */
[----:B-1----:R-:W-:Y:S01]  /*2e970*/  IMAD.WIDE R4, R6, 0x2, R28 ;  /* 0x0000000206047825 */ /* 0x002fe200078e021c */
[----:B----4-:R-:W-:Y:S01]  /*2e980*/  @P3 STG.E.U16 [R8.64], R14 ;  /* 0x0000000e08003986 */ /* 0x010fe2000c101506 */
[----:B---3--:R-:W-:-:S03]  /*2e990*/  PRMT R10, R24, 0x7632, R10 ;  /* 0x00007632180a7816 */ /* 0x008fc6000000000a */
[----:B------:R0:W-:Y:S04]  /*2e9a0*/  @P2 STG.E.U16 [R4.64], R24 ;  /* 0x0000001804002986 */ /* 0x0001e8000c101506 */
[----:B0-----:R-:W3:Y:S01]  /*2e9b0*/  LDL.LU R24, [R1+0x8c] ;  /* 0x00008c0001187983 */ /* 0x001ee20000300800 */
[----:B------:R-:W-:Y:S02]  /*2e9c0*/  ISETP.LT.AND P3, PT, R20, c[0x0][0x178], !P1 ;  /* 0x00005e0014007a0c */ /* 0x000fe40004f61270 */
[----:B------:R-:W-:Y:S02]  /*2e9d0*/  ISETP.LT.AND P1, PT, R27, c[0x0][0x178], !P1 ;  /* 0x00005e001b007a0c */ /* 0x000fe40004f21270 */
[C---:B------:R-:W-:Y:S02]  /*2e9e0*/  IADD3 R12, R23.reuse, 0x73, RZ ;  /* 0x00000073170c7810 */ /* 0x040fe40007ffe0ff */
[----:B------:R-:W-:-:S02]  /*2e9f0*/  IADD3 R0, R23, 0x74, RZ ;  /* 0x0000007417007810 */ /* 0x000fc40007ffe0ff */
[----:B------:R-:W-:Y:S02]  /*2ea00*/  IADD3 R13, R6, c[0x0][0x198], RZ ;  /* 0x00006600060d7a10 */ /* 0x000fe40007ffe0ff */
[----:B------:R-:W-:Y:S02]  /*2ea10*/  ISETP.LT.AND P4, PT, R20, c[0x0][0x178], !P5 ;  /* 0x00005e0014007a0c */ /* 0x000fe40006f81270 */
[----:B------:R-:W-:Y:S01]  /*2ea20*/  ISETP.LT.AND P5, PT, R27, c[0x0][0x178], !P5 ;  /* 0x00005e001b007a0c */ /* 0x000fe20006fa1270 */
[C---:B------:R-:W-:Y:S01]  /*2ea30*/  IMAD.WIDE R4, R13.reuse, 0x2, R2 ;  /* 0x000000020d047825 */ /* 0x040fe200078e0202 */
[----:B------:R-:W-:Y:S02]  /*2ea40*/  ISETP.GE.AND P6, PT, R12, c[0x0][0x17c], PT ;  /* 0x00005f000c007a0c */ /* 0x000fe40003fc6270 */
[----:B------:R-:W-:Y:S01]  /*2ea50*/  ISETP.GE.AND P0, PT, R0, c[0x0][0x17c], PT ;  /* 0x00005f0000007a0c */ /* 0x000fe20003f06270 */
[----:B------:R-:W-:Y:S01]  /*2ea60*/  IMAD.WIDE R8, R13, 0x2, R28 ;  /* 0x000000020d087825 */ /* 0x000fe200078e021c */
[----:B------:R-:W-:-:S02]  /*2ea70*/  PRMT R0, R14, 0x7632, R0 ;  /* 0x000076320e007816 */ /* 0x000fc40000000000 */
[----:B------:R-:W-:Y:S02]  /*2ea80*/  IADD3 R12, R23, 0x75, RZ ;  /* 0x00000075170c7810 */ /* 0x000fe40007ffe0ff */
[----:B------:R-:W-:Y:S01]  /*2ea90*/  IADD3 R6, R13, c[0x0][0x198], RZ ;  /* 0x000066000d067a10 */ /* 0x000fe20007ffe0ff */
[----:B------:R0:W-:Y:S01]  /*2eaa0*/  @P3 STG.E.U16 [R4.64], R0 ;  /* 0x0000000004003986 */ /* 0x0001e2000c101506 */
[----:B------:R-:W-:-:S03]  /*2eab0*/  ISETP.GE.AND P2, PT, R12, c[0x0][0x17c], PT ;  /* 0x00005f000c007a0c */ /* 0x000fc60003f46270 */
[----:B------:R-:W-:Y:S01]  /*2eac0*/  IMAD.WIDE R12, R6, 0x2, R2 ;  /* 0x00000002060c7825 */ /* 0x000fe200078e0202 */
[----:B------:R1:W-:Y:S01]  /*2ead0*/  @P1 STG.E.U16 [R8.64], R10 ;  /* 0x0000000a08001986 */ /* 0x0003e2000c101506 */
[----:B------:R-:W-:Y:S02]  /*2eae0*/  ISETP.LT.AND P1, PT, R20, c[0x0][0x178], !P6 ;  /* 0x00005e0014007a0c */ /* 0x000fe40007721270 */
[C---:B------:R-:W-:Y:S01]  /*2eaf0*/  IADD3 R17, R6.reuse, c[0x0][0x198], RZ ;  /* 0x0000660006117a10 */ /* 0x040fe20007ffe0ff */
[----:B0-----:R-:W-:Y:S01]  /*2eb00*/  IMAD.WIDE R4, R6, 0x2, R28 ;  /* 0x0000000206047825 */ /* 0x001fe200078e021c */
[----:B-----5:R-:W-:Y:S01]  /*2eb10*/  @P4 STG.E.U16 [R12.64], R21 ;  /* 0x000000150c004986 */ /* 0x020fe2000c101506 */
[----:B------:R-:W-:Y:S02]  /*2eb20*/  ISETP.LT.AND P6, PT, R27, c[0x0][0x178], !P6 ;  /* 0x00005e001b007a0c */ /* 0x000fe400077c1270 */
[----:B------:R-:W-:Y:S01]  /*2eb30*/  ISETP.LT.AND P4, PT, R20, c[0x0][0x178], !P0 ;  /* 0x00005e0014007a0c */ /* 0x000fe20004781270 */
[----:B-1----:R-:W-:Y:S01]  /*2eb40*/  IMAD.WIDE R8, R17, 0x2, R2 ;  /* 0x0000000211087825 */ /* 0x002fe200078e0202 */
[----:B------:R-:W-:-:S02]  /*2eb50*/  PRMT R0, R21, 0x7632, R0 ;  /* 0x0000763215007816 */ /* 0x000fc40000000000 */
[----:B------:R-:W-:Y:S02]  /*2eb60*/  IADD3 R6, R17, c[0x0][0x198], RZ ;  /* 0x0000660011067a10 */ /* 0x000fe40007ffe0ff */
[----:B--2---:R-:W-:Y:S01]  /*2eb70*/  PRMT R10, R25, 0x7632, R10 ;  /* 0x00007632190a7816 */ /* 0x004fe2000000000a */
[----:B------:R0:W-:Y:S04]  /*2eb80*/  @P5 STG.E.U16 [R4.64], R25 ;  /* 0x0000001904005986 */ /* 0x0001e8000c101506 */
[----:B------:R1:W-:Y:S04]  /*2eb90*/  @P1 STG.E.U16 [R8.64], R0 ;  /* 0x0000000008001986 */ /* 0x0003e8000c101506 */
[----:B0-----:R-:W2:Y:S01]  /*2eba0*/  LDL.LU R25, [R1+0x9c] ;  /* 0x00009c0001197983 */ /* 0x001ea20000300800 */
[----:B------:R-:W-:-:S04]  /*2ebb0*/  IMAD.WIDE R4, R17, 0x2, R28 ;  /* 0x0000000211047825 */ /* 0x000fc800078e021c */
[----:B-1----:R-:W-:Y:S01]  /*2ebc0*/  IMAD.WIDE R8, R6, 0x2, R2 ;  /* 0x0000000206087825 */ /* 0x002fe200078e0202 */
[----:B------:R-:W-:Y:S04]  /*2ebd0*/  @P6 STG.E.U16 [R4.64], R10 ;  /* 0x0000000a04006986 */ /* 0x000fe8000c101506 */
[----:B---3--:R0:W-:Y:S02]  /*2ebe0*/  @P4 STG.E.U16 [R8.64], R24 ;  /* 0x0000001808004986 */ /* 0x0081e4000c101506 */
[----:B0-----:R-:W-:Y:S02]  /*2ebf0*/  PRMT R9, R24, 0x7632, R9 ;  /* 0x0000763218097816 */ /* 0x001fe40000000009 */
[----:B------:R-:W3:Y:S01]  /*2ec00*/  LDL.LU R24, [R1+0xcc] ;  /* 0x0000cc0001187983 */ /* 0x000ee20000300800 */
[----:B------:R-:W-:-:S02]  /*2ec10*/  ISETP.LT.AND P0, PT, R27, c[0x0][0x178], !P0 ;  /* 0x00005e001b007a0c */ /* 0x000fc40004701270 */
[----:B------:R-:W-:Y:S01]  /*2ec20*/  IADD3 R14, R23, 0x76, RZ ;  /* 0x00000076170e7810 */ /* 0x000fe20007ffe0ff */
[----:B------:R-:W-:Y:S01]  /*2ec30*/  IMAD.WIDE R4, R6, 0x2, R28 ;  /* 0x0000000206047825 */ /* 0x000fe200078e021c */
[----:B------:R-:W-:Y:S02]  /*2ec40*/  ISETP.LT.AND P6, PT, R20, c[0x0][0x178], !P2 ;  /* 0x00005e0014007a0c */ /* 0x000fe400057c1270 */
[----:B------:R-:W-:Y:S02]  /*2ec50*/  ISETP.GE.AND P3, PT, R14, c[0x0][0x17c], PT ;  /* 0x00005f000e007a0c */ /* 0x000fe40003f66270 */
[----:B------:R-:W-:Y:S02]  /*2ec60*/  IADD3 R17, R6, c[0x0][0x198], RZ ;  /* 0x0000660006117a10 */ /* 0x000fe40007ffe0ff */
[----:B------:R-:W-:-:S03]  /*2ec70*/  ISETP.LT.AND P2, PT, R27, c[0x0][0x178], !P2 ;  /* 0x00005e001b007a0c */ /* 0x000fc60005741270 */
[----:B------:R0:W-:Y:S01]  /*2ec80*/  @P0 STG.E.U16 [R4.64], R7 ;  /* 0x0000000704000986 */ /* 0x0001e2000c101506 */
[----:B------:R-:W-:Y:S02]  /*2ec90*/  ISETP.LT.AND P0, PT, R20, c[0x0][0x178], !P3 ;  /* 0x00005e0014007a0c */ /* 0x000fe40005f01270 */
[----:B------:R-:W-:Y:S02]  /*2eca0*/  ISETP.LT.AND P3, PT, R27, c[0x0][0x178], !P3 ;  /* 0x00005e001b007a0c */ /* 0x000fe40005f61270 */
[----:B------:R-:W-:Y:S02]  /*2ecb0*/  IADD3 R13, R17, c[0x0][0x198], RZ ;  /* 0x00006600110d7a10 */ /* 0x000fe40007ffe0ff */
[----:B------:R-:W-:Y:S01]  /*2ecc0*/  IADD3 R8, R23, 0x7a, RZ ;  /* 0x0000007a17087810 */ /* 0x000fe20007ffe0ff */
[----:B0-----:R-:W-:Y:S01]  /*2ecd0*/  IMAD.WIDE R4, R17, 0x2, R2 ;  /* 0x0000000211047825 */ /* 0x001fe200078e0202 */
[----:B------:R-:W-:Y:S02]  /*2ece0*/  IADD3 R16, R23, 0x77, RZ ;  /* 0x0000007717107810 */ /* 0x000fe40007ffe0ff */
[----:B------:R-:W-:-:S02]  /*2ecf0*/  PRMT R0, R7, 0x7632, R0 ;  /* 0x0000763207007816 */ /* 0x000fc40000000000 */
[----:B------:R0:W-:Y:S01]  /*2ed00*/  @P6 STG.E.U16 [R4.64], R9 ;  /* 0x0000000904006986 */ /* 0x0001e2000c101506 */
[----:B------:R-:W-:Y:S01]  /*2ed10*/  IADD3 R14, R23, 0x78, RZ ;  /* 0x00000078170e7810 */ /* 0x000fe20007ffe0ff */
[----:B------:R-:W-:Y:S01]  /*2ed20*/  IMAD.WIDE R6, R13, 0x2, R2 ;  /* 0x000000020d067825 */ /* 0x000fe200078e0202 */
[----:B------:R-:W-:Y:S02]  /*2ed30*/  ISETP.GE.AND P6, PT, R8, c[0x0][0x17c], PT ;  /* 0x00005f0008007a0c */ /* 0x000fe40003fc6270 */
[----:B------:R-:W-:Y:S02]  /*2ed40*/  ISETP.GE.AND P5, PT, R16, c[0x0][0x17c], PT ;  /* 0x00005f0010007a0c */ /* 0x000fe40003fa6270 */
[----:B------:R-:W-:Y:S01]  /*2ed50*/  IADD3 R12, R23, 0x79, RZ ;  /* 0x00000079170c7810 */ /* 0x000fe20007ffe0ff */
[----:B0-----:R-:W-:Y:S01]  /*2ed60*/  IMAD.WIDE R4, R17, 0x2, R28 ;  /* 0x0000000211047825 */ /* 0x001fe200078e021c */
[----:B------:R-:W-:-:S03]  /*2ed70*/  ISETP.GE.AND P1, PT, R14, c[0x0][0x17c], PT ;  /* 0x00005f000e007a0c */ /* 0x000fc60003f26270 */
[C---:B------:R-:W-:Y:S01]  /*2ed80*/  IMAD.WIDE R8, R13.reuse, 0x2, R28 ;  /* 0x000000020d087825 */ /* 0x040fe200078e021c */
[----:B------:R0:W-:Y:S01]  /*2ed90*/  @P2 STG.E.U16 [R4.64], R0 ;  /* 0x0000000004002986 */ /* 0x0001e2000c101506 */
[----:B------:R-:W-:Y:S02]  /*2eda0*/  ISETP.GE.AND P4, PT, R12, c[0x0][0x17c], PT ;  /* 0x00005f000c007a0c */ /* 0x000fe40003f86270 */
[----:B------:R-:W-:-:S04]  /*2edb0*/  IADD3 R13, R13, c[0x0][0x198], RZ ;  /* 0x000066000d0d7a10 */ /* 0x000fc80007ffe0ff */
[----:B------:R-:W-:Y:S02]  /*2edc0*/  IADD3 R17, R13, c[0x0][0x198], RZ ;  /* 0x000066000d117a10 */ /* 0x000fe40007ffe0ff */
[----:B------:R-:W-:Y:S01]  /*2edd0*/  PRMT R14, R11, 0x7632, R14 ;  /* 0x000076320b0e7816 */ /* 0x000fe2000000000e */
[----:B0-----:R-:W-:Y:S01]  /*2ede0*/  IMAD.WIDE R4, R13, 0x2, R2 ;  /* 0x000000020d047825 */ /* 0x001fe200078e0202 */
[----:B------:R-:W-:Y:S01]  /*2edf0*/  IADD3 R0, R23, 0x7c, RZ ;  /* 0x0000007c17007810 */ /* 0x000fe20007ffe0ff */
[----:B--2---:R0:W-:Y:S01]  /*2ee00*/  @P0 STG.E.U16 [R6.64], R25 ;  /* 0x0000001906000986 */ /* 0x0041e2000c101506 */
[----:B------:R-:W-:Y:S02]  /*2ee10*/  ISETP.LT.AND P0, PT, R20, c[0x0][0x178], !P5 ;  /* 0x00005e0014007a0c */ /* 0x000fe40006f01270 */
[----:B------:R-:W-:Y:S01]  /*2ee20*/  ISETP.LT.AND P5, PT, R27, c[0x0][0x178], !P5 ;  /* 0x00005e001b007a0c */ /* 0x000fe20006fa1270 */
[----:B------:R1:W-:Y:S01]  /*2ee30*/  @P3 STG.E.U16 [R8.64], R11 ;  /* 0x0000000b08003986 */ /* 0x0003e2000c101506 */
[----:B------:R-:W-:-:S02]  /*2ee40*/  PRMT R12, R25, 0x7632, R12 ;  /* 0x00007632190c7816 */ /* 0x000fc4000000000c */
[----:B------:R-:W-:Y:S01]  /*2ee50*/  ISETP.LT.AND P3, PT, R20, c[0x0][0x178], !P1 ;  /* 0x00005e0014007a0c */ /* 0x000fe20004f61270 */
[----:B0-----:R-:W2:Y:S01]  /*2ee60*/  LDL.LU R25, [R1+0xbc] ;  /* 0x0000bc0001197983 */ /* 0x001ea20000300800 */
[----:B------:R-:W-:-:S04]  /*2ee70*/  IMAD.WIDE R6, R13, 0x2, R28 ;  /* 0x000000020d067825 */ /* 0x000fc800078e021c */
[----:B-1----:R-:W-:Y:S01]  /*2ee80*/  IMAD.WIDE R8, R17, 0x2, R2 ;  /* 0x0000000211087825 */ /* 0x002fe200078e0202 */
[----:B------:R-:W-:Y:S01]  /*2ee90*/  @P0 STG.E.U16 [R4.64], R12 ;  /* 0x0000000c04000986 */ /* 0x000fe2000c101506 */
[----:B------:R-:W-:-:S03]  /*2eea0*/  ISETP.GE.AND P0, PT, R0, c[0x0][0x17c], PT ;  /* 0x00005f0000007a0c */ /* 0x000fc60003f06270 */
[----:B------:R-:W-:Y:S01]  /*2eeb0*/  @P5 STG.E.U16 [R6.64], R14 ;  /* 0x0000000e06005986 */ /* 0x000fe2000c101506 */
[----:B---3--:R-:W-:-:S03]  /*2eec0*/  PRMT R0, R24, 0x7632, R0 ;  /* 0x0000763218007816 */ /* 0x008fc60000000000 */
[----:B------:R0:W-:Y:S04]  /*2eed0*/  @P3 STG.E.U16 [R8.64], R24 ;  /* 0x0000001808003986 */ /* 0x0001e8000c101506 */
[----:B0-----:R-:W3:Y:S01]  /*2eee0*/  LDL.LU R24, [R1+0xac] ;  /* 0x0000ac0001187983 */ /* 0x001ee20000300800 */
[----:B------:R-:W-:Y:S02]  /*2eef0*/  IADD3 R10, R23, 0x7b, RZ ;  /* 0x0000007b170a7810 */ /* 0x000fe40007ffe0ff */
[----:B------:R-:W-:Y:S02]  /*2ef00*/  ISETP.LT.AND P1, PT, R27, c[0x0][0x178], !P1 ;  /* 0x00005e001b007a0c */ /* 0x000fe40004f21270 */
[----:B------:R-:W-:Y:S01]  /*2ef10*/  ISETP.GE.AND P2, PT, R10, c[0x0][0x17c], PT ;  /* 0x00005f000a007a0c */ /* 0x000fe20003f46270 */
[----:B------:R-:W-:Y:S01]  /*2ef20*/  IMAD.WIDE R10, R17, 0x2, R28 ;  /* 0x00000002110a7825 */ /* 0x000fe200078e021c */
[----:B------:R-:W-:-:S02]  /*2ef30*/  ISETP.LT.AND P3, PT, R20, c[0x0][0x178], !P4 ;  /* 0x00005e0014007a0c */ /* 0x000fc40006761270 */
[----:B------:R-:W-:Y:S02]  /*2ef40*/  ISETP.LT.AND P4, PT, R27, c[0x0][0x178], !P4 ;  /* 0x00005e001b007a0c */ /* 0x000fe40006781270 */
[----:B------:R-:W-:Y:S02]  /*2ef50*/  IADD3 R17, R17, c[0x0][0x198], RZ ;  /* 0x0000660011117a10 */ /* 0x000fe40007ffe0ff */
[----:B------:R-:W-:Y:S02]  /*2ef60*/  ISETP.LT.AND P5, PT, R20, c[0x0][0x178], !P6 ;  /* 0x00005e0014007a0c */ /* 0x000fe400077a1270 */
[C---:B------:R-:W-:Y:S01]  /*2ef70*/  IADD3 R21, R17.reuse, c[0x0][0x198], RZ ;  /* 0x0000660011157a10 */ /* 0x040fe20007ffe0ff */
[----:B------:R-:W-:Y:S01]  /*2ef80*/  IMAD.WIDE R4, R17, 0x2, R2 ;  /* 0x0000000211047825 */ /* 0x000fe200078e0202 */
[----:B------:R-:W-:-:S03]  /*2ef90*/  PRMT R16, R15, 0x7632, R16 ;  /* 0x000076320f107816 */ /* 0x000fc60000000010 */
[----:B------:R-:W-:Y:S01]  /*2efa0*/  IMAD.WIDE R6, R17, 0x2, R28 ;  /* 0x0000000211067825 */ /* 0x000fe200078e021c */
[----:B------:R0:W-:Y:S01]  /*2efb0*/  @P1 STG.E.U16 [R10.64], R15 ;  /* 0x0000000f0a001986 */ /* 0x0001e2000c101506 */
[----:B------:R-:W-:Y:S02]  /*2efc0*/  ISETP.LT.AND P6, PT, R27, c[0x0][0x178], !P6 ;  /* 0x00005e001b007a0c */ /* 0x000fe400077c1270 */
[----:B------:R-:W-:Y:S01]  /*2efd0*/  IMAD.WIDE R8, R21, 0x2, R2 ;  /* 0x0000000215087825 */ /* 0x000fe200078e0202 */
[----:B------:R1:W-:Y:S01]  /*2efe0*/  @P3 STG.E.U16 [R4.64], R0 ;  /* 0x0000000004003986 */ /* 0x0003e2000c101506 */
[----:B------:R-:W-:-:S03]  /*2eff0*/  IADD3 R13, R23, 0x7d, RZ ;  /* 0x0000007d170d7810 */ /* 0x000fc60007ffe0ff */
[----:B------:R4:W-:Y:S01]  /*2f000*/  @P4 STG.E.U16 [R6.64], R16 ;  /* 0x0000001006004986 */ /* 0x0009e2000c101506 */
[----:B------:R-:W-:Y:S02]  /*2f010*/  ISETP.LT.AND P4, PT, R20, c[0x0][0x178], !P2 ;  /* 0x00005e0014007a0c */ /* 0x000fe40005781270 */
[----:B------:R-:W-:Y:S02]  /*2f020*/  ISETP.LT.AND P2, PT, R27, c[0x0][0x178], !P2 ;  /* 0x00005e001b007a0c */ /* 0x000fe40005741270 */
[----:B0-----:R-:W-:Y:S02]  /*2f030*/  IADD3 R11, R21, c[0x0][0x198], RZ ;  /* 0x00006600150b7a10 */ /* 0x001fe40007ffe0ff */
[----:B------:R-:W-:Y:S02]  /*2f040*/  IADD3 R12, R23, 0x7e, RZ ;  /* 0x0000007e170c7810 */ /* 0x000fe40007ffe0ff */
[----:B------:R-:W-:Y:S01]  /*2f050*/  ISETP.GE.AND P1, PT, R13, c[0x0][0x17c], PT ;  /* 0x00005f000d007a0c */ /* 0x000fe20003f26270 */
[----:B-1----:R-:W-:Y:S01]  /*2f060*/  IMAD.WIDE R4, R21, 0x2, R28 ;  /* 0x0000000215047825 */ /* 0x002fe200078e021c */
[----:B------:R-:W-:-:S02]  /*2f070*/  IADD3 R13, R11, c[0x0][0x198], RZ ;  /* 0x000066000b0d7a10 */ /* 0x000fc40007ffe0ff */
[----:B------:R-:W-:Y:S01]  /*2f080*/  ISETP.GE.AND P3, PT, R12, c[0x0][0x17c], PT ;  /* 0x00005f000c007a0c */ /* 0x000fe20003f66270 */
[----:B----4-:R-:W-:Y:S01]  /*2f090*/  IMAD.WIDE R6, R11, 0x2, R2 ;  /* 0x000000020b067825 */ /* 0x010fe200078e0202 */
[----:B------:R-:W-:Y:S02]  /*2f0a0*/  IADD3 R12, R23, 0x7f, RZ ;  /* 0x0000007f170c7810 */ /* 0x000fe40007ffe0ff */
[----:B------:R-:W-:Y:S01]  /*2f0b0*/  PRMT R0, R19, 0x7632, R0 ;  /* 0x0000763213007816 */ /* 0x000fe20000000000 */
[----:B------:R-:W4:Y:S04]  /*2f0c0*/  LDL.LU R23, [R1+0xd94] ;  /* 0x000d940001177983 */ /* 0x000f280000300800 */
[----:B--2---:R0:W-:Y:S01]  /*2f0d0*/  @P5 STG.E.U16 [R8.64], R25 ;  /* 0x0000001908005986 */ /* 0x0041e2000c101506 */
[----:B------:R-:W-:-:S02]  /*2f0e0*/  ISETP.LT.AND P5, PT, R20, c[0x0][0x178], !P0 ;  /* 0x00005e0014007a0c */ /* 0x000fc400047a1270 */
[----:B------:R-:W-:Y:S01]  /*2f0f0*/  PRMT R14, R25, 0x7632, R14 ;  /* 0x00007632190e7816 */ /* 0x000fe2000000000e */
[----:B------:R1:W-:Y:S01]  /*2f100*/  @P6 STG.E.U16 [R4.64], R19 ;  /* 0x0000001304006986 */ /* 0x0003e2000c101506 */
[----:B------:R-:W-:-:S03]  /*2f110*/  ISETP.GE.AND P6, PT, R12, c[0x0][0x17c], PT ;  /* 0x00005f000c007a0c */ /* 0x000fc60003fc6270 */
[----:B------:R2:W-:Y:S01]  /*2f120*/  @P4 STG.E.U16 [R6.64], R14 ;  /* 0x0000000e06004986 */ /* 0x0005e2000c101506 */
[----:B0-----:R-:W-:-:S03]  /*2f130*/  IMAD.WIDE R8, R11, 0x2, R28 ;  /* 0x000000020b087825 */ /* 0x001fc600078e021c */
[----:B------:R-:W5:Y:S01]  /*2f140*/  LDL.LU R25, [R1+0x5c] ;  /* 0x00005c0001197983 */ /* 0x000f620000300800 */
[----:B------:R-:W-:-:S03]  /*2f150*/  IMAD.WIDE R10, R13, 0x2, R2 ;  /* 0x000000020d0a7825 */ /* 0x000fc600078e0202 */
[----:B------:R0:W-:Y:S01]  /*2f160*/  @P2 STG.E.U16 [R8.64], R0 ;  /* 0x0000000008002986 */ /* 0x0001e2000c101506 */
[C---:B------:R-:W-:Y:S02]  /*2f170*/  ISETP.LT.AND P4, PT, R20.reuse, c[0x0][0x178], !P3 ;  /* 0x00005e0014007a0c */ /* 0x040fe40005f81270 */
[C---:B------:R-:W-:Y:S02]  /*2f180*/  ISETP.LT.AND P2, PT, R20.reuse, c[0x0][0x178], !P6 ;  /* 0x00005e0014007a0c */ /* 0x040fe40007741270 */
[C---:B------:R-:W-:Y:S02]  /*2f190*/  ISETP.LT.AND P0, PT, R27.reuse, c[0x0][0x178], !P0 ;  /* 0x00005e001b007a0c */ /* 0x040fe40004701270 */
[C---:B------:R-:W-:Y:S02]  /*2f1a0*/  ISETP.LT.AND P3, PT, R27.reuse, c[0x0][0x178], !P3 ;  /* 0x00005e001b007a0c */ /* 0x040fe40005f61270 */
[----:B------:R-:W-:Y:S01]  /*2f1b0*/  ISETP.LT.AND P6, PT, R27, c[0x0][0x178], !P6 ;  /* 0x00005e001b007a0c */ /* 0x000fe200077c1270 */
[----:B---3--:R3:W-:Y:S01]  /*2f1c0*/  @P5 STG.E.U16 [R10.64], R24 ;  /* 0x000000180a005986 */ /* 0x0087e2000c101506 */
[----:B------:R-:W-:-:S02]  /*2f1d0*/  ISETP.LT.AND P5, PT, R20, c[0x0][0x178], !P1 ;  /* 0x00005e0014007a0c */ /* 0x000fc40004fa1270 */
[----:B------:R-:W-:Y:S02]  /*2f1e0*/  ISETP.LT.AND P1, PT, R27, c[0x0][0x178], !P1 ;  /* 0x00005e001b007a0c */ /* 0x000fe40004f21270 */
[----:B------:R-:W5:Y:S01]  /*2f1f0*/  LDL.LU R27, [R1+0xd90] ;  /* 0x000d9000011b7983 */ /* 0x000f620000300800 */
[C---:B------:R-:W-:Y:S01]  /*2f200*/  IADD3 R15, R13.reuse, c[0x0][0x198], RZ ;  /* 0x000066000d0f7a10 */ /* 0x040fe20007ffe0ff */
[----:B-1----:R-:W-:-:S03]  /*2f210*/  IMAD.WIDE R4, R13, 0x2, R28 ;  /* 0x000000020d047825 */ /* 0x002fc600078e021c */
[C---:B------:R-:W-:Y:S01]  /*2f220*/  IADD3 R17, R15.reuse, c[0x0][0x198], RZ ;  /* 0x000066000f117a10 */ /* 0x040fe20007ffe0ff */
[----:B--2---:R-:W-:Y:S01]  /*2f230*/  IMAD.WIDE R6, R15, 0x2, R2 ;  /* 0x000000020f067825 */ /* 0x004fe200078e0202 */
[----:B0-----:R-:W-:Y:S02]  /*2f240*/  PRMT R0, R24, 0x7632, R0 ;  /* 0x0000763218007816 */ /* 0x001fe40000000000 */
[----:B------:R-:W-:Y:S01]  /*2f250*/  IADD3 R19, R17, c[0x0][0x198], RZ ;  /* 0x0000660011137a10 */ /* 0x000fe20007ffe0ff */
[----:B------:R-:W-:-:S04]  /*2f260*/  IMAD.WIDE R8, R15, 0x2, R28 ;  /* 0x000000020f087825 */ /* 0x000fc800078e021c */
[----:B---3--:R-:W-:-:S04]  /*2f270*/  IMAD.WIDE R10, R17, 0x2, R2 ;  /* 0x00000002110a7825 */ /* 0x008fc800078e0202 */
[----:B------:R-:W-:-:S04]  /*2f280*/  IMAD.WIDE R12, R17, 0x2, R28 ;  /* 0x00000002110c7825 */ /* 0x000fc800078e021c */
[----:B------:R-:W-:-:S04]  /*2f290*/  IMAD.WIDE R2, R19, 0x2, R2 ;  /* 0x0000000213027825 */ /* 0x000fc800078e0202 */
[----:B------:R-:W-:Y:S01]  /*2f2a0*/  IMAD.WIDE R28, R19, 0x2, R28 ;  /* 0x00000002131c7825 */ /* 0x000fe200078e021c */
[----:B----4-:R-:W-:Y:S01]  /*2f2b0*/  PRMT R14, R23, 0x7632, R14 ;  /* 0x00007632170e7816 */ /* 0x010fe2000000000e */
[----:B------:R5:W-:Y:S04]  /*2f2c0*/  @P0 STG.E.U16 [R4.64], R23 ;  /* 0x0000001704000986 */ /* 0x000be8000c101506 */
[----:B------:R0:W-:Y:S04]  /*2f2d0*/  @P5 STG.E.U16 [R6.64], R0 ;  /* 0x0000000006005986 */ /* 0x0001e8000c101506 */
[----:B------:R0:W-:Y:S01]  /*2f2e0*/  @P1 STG.E.U16 [R8.64], R14 ;  /* 0x0000000e08001986 */ /* 0x0001e2000c101506 */
[----:B-----5:R-:W-:-:S03]  /*2f2f0*/  PRMT R5, R25, 0x7632, R5 ;  /* 0x0000763219057816 */ /* 0x020fc60000000005 */
[----:B------:R0:W-:Y:S04]  /*2f300*/  @P4 STG.E.U16 [R10.64], R25 ;  /* 0x000000190a004986 */ /* 0x0001e8000c101506 */
[----:B------:R0:W-:Y:S04]  /*2f310*/  @P3 STG.E.U16 [R12.64], R27 ;  /* 0x0000001b0c003986 */ /* 0x0001e8000c101506 */
[----:B------:R0:W-:Y:S01]  /*2f320*/  @P2 STG.E.U16 [R2.64], R5 ;  /* 0x0000000502002986 */ /* 0x0001e2000c101506 */
[----:B------:R-:W-:Y:S05]  /*2f330*/  @!P6 EXIT ;  /* 0x000000000000e94d */ /* 0x000fea0003800000 */
[----:B0-----:R-:W-:-:S05]  /*2f340*/  PRMT R14, R27, 0x7632, R14 ;  /* 0x000076321b0e7816 */ /* 0x001fca000000000e */
[----:B------:R-:W-:Y:S01]  /*2f350*/  STG.E.U16 [R28.64], R14 ;  /* 0x0000000e1c007986 */ /* 0x000fe2000c101506 */
[----:B------:R-:W-:Y:S05]  /*2f360*/  EXIT ;  /* 0x000000000000794d */ /* 0x000fea0003800000 */
.L_x_4:
[----:B------:R-:W-:-:S00]  /*2f370*/  BRA `(.L_x_4) ;  /* 0xfffffff000007947 */ /* 0x000fc0000383ffff */
[----:B------:R-:W-:-:S00]  /*2f380*/  NOP ;  /* 0x0000000000007918 */ /* 0x000fc00000000000 */
[----:B------:R-:W-:-:S00]  /*2f390*/  NOP ;  /* 0x0000000000007918 */ /* 0x000fc00000000000 */
[----:B------:R-:W-:-:S00]  /*2f3a0*/  NOP ;  /* 0x0000000000007918 */ /* 0x000fc00000000000 */
[----:B------:R-:W-:-:S00]  /*2f3b0*/  NOP ;  /* 0x0000000000007918 */ /* 0x000fc00000000000 */
[----:B------:R-:W-:-:S00]  /*2f3c0*/  NOP ;  /* 0x0000000000007918 */ /* 0x000fc00000000000 */
[----:B------:R-:W-:-:S00]  /*2f3d0*/  NOP ;  /* 0x0000000000007918 */ /* 0x000fc00000000000 */
[----:B------:R-:W-:-:S00]  /*2f3e0*/  NOP ;  /* 0x0000000000007918 */ /* 0x000fc00000000000 */
[----:B------:R-:W-:-:S00]  /*2f3f0*/  NOP ;  /* 0x0000000000007918 */ /* 0x000fc00000000000 */
.L_x_5:


//--------------------- .nv.shared.matmul_kernel  --------------------------
	.section	.nv.shared.matmul_kernel,"aw",@nobits
	.sectionflags	@""
	.align	16
